	.target	sm_100a

	.elftype	@"ET_EXEC"


//--------------------- .note.nv.tkinfo           --------------------------
	.section	.note.nv.tkinfo,"",@"SHT_NOTE"
	.sectionflags	@"SHF_NOTE_NV_TKINFO"
	.tkinfo
        /*0018*/ 	.word	0x00000002
        /*0030*/ 	.string	""
        /*0030*/ 	.string	"ptxas"
        /*0030*/ 	.string	"Cuda compilation tools, release 13.0, V13.0.88"
        /*0030*/ 	.string	"Build cuda_13.0.r13.0/compiler.36424714_0"
        /*0030*/ 	.string	"-arch sm_100a -m 64 "



//--------------------- .note.nv.cuinfo           --------------------------
	.section	.note.nv.cuinfo,"",@"SHT_NOTE"
	.sectionflags	@"SHF_NOTE_NV_CUINFO"
        /*0018*/ 	.short	0x0002
        /*001a*/ 	.short	0x0064
        /*001c*/ 	.short	0x0082
	.zero		2


//--------------------- .nv.info                  --------------------------
	.section	.nv.info,"",@"SHT_CUDA_INFO"
	.align	4


	//----- nvinfo : EIATTR_REGCOUNT
	.align		4
        /*0000*/ 	.byte	0x04, 0x2f
        /*0002*/ 	.short	(.L_29 - .L_28)
	.align		4
.L_28:
        /*0004*/ 	.word	index@(_ZN2at6native53_GLOBAL__N__069e5665_20_UpSampleNearest3d_cu_ab8a35b428upsample_nearest3d_out_frameIdXadL_ZNS0_37nearest_neighbor_compute_source_indexEfiiEEEEvPKT_mmmmmmmmPS3_fff)
        /*0008*/ 	.word	0x00000020


	//----- nvinfo : EIATTR_FRAME_SIZE
	.align		4
.L_29:
        /*000c*/ 	.byte	0x04, 0x11
        /*000e*/ 	.short	(.L_31 - .L_30)
	.align		4
.L_30:
        /*0010*/ 	.word	index@($__internal_59_$__cuda_sm20_rem_u64)
        /*0014*/ 	.word	0x00000000


	//----- nvinfo : EIATTR_FRAME_SIZE
	.align		4
.L_31:
        /*0018*/ 	.byte	0x04, 0x11
        /*001a*/ 	.short	(.L_33 - .L_32)
	.align		4
.L_32:
        /*001c*/ 	.word	index@($__internal_58_$__cuda_sm20_div_u64)
        /*0020*/ 	.word	0x00000000


	//----- nvinfo : EIATTR_FRAME_SIZE
	.align		4
.L_33:
        /*0024*/ 	.byte	0x04, 0x11
        /*0026*/ 	.short	(.L_35 - .L_34)
	.align		4
.L_34:
        /*0028*/ 	.word	index@($__internal_57_$__cuda_sm20_div_s64)
        /*002c*/ 	.word	0x00000000


	//----- nvinfo : EIATTR_FRAME_SIZE
	.align		4
.L_35:
        /*0030*/ 	.byte	0x04, 0x11
        /*0032*/ 	.short	(.L_37 - .L_36)
	.align		4
.L_36:
        /*0034*/ 	.word	index@(_ZN2at6native53_GLOBAL__N__069e5665_20_UpSampleNearest3d_cu_ab8a35b428upsample_nearest3d_out_frameIdXadL_ZNS0_37nearest_neighbor_compute_source_indexEfiiEEEEvPKT_mmmmmmmmPS3_fff)
        /*0038*/ 	.word	0x00000000


	//----- nvinfo : EIATTR_REGCOUNT
	.align		4
.L_37:
        /*003c*/ 	.byte	0x04, 0x2f
        /*003e*/ 	.short	(.L_39 - .L_38)
	.align		4
.L_38:
        /*0040*/ 	.word	index@(_ZN2at6native53_GLOBAL__N__069e5665_20_UpSampleNearest3d_cu_ab8a35b428upsample_nearest3d_out_frameIfXadL_ZNS0_37nearest_neighbor_compute_source_indexEfiiEEEEvPKT_mmmmmmmmPS3_fff)
        /*0044*/ 	.word	0x00000020


	//----- nvinfo : EIATTR_FRAME_SIZE
	.align		4
.L_39:
        /*0048*/ 	.byte	0x04, 0x11
        /*004a*/ 	.short	(.L_41 - .L_40)
	.align		4
.L_40:
        /*004c*/ 	.word	index@($__internal_56_$__cuda_sm20_rem_u64)
        /*0050*/ 	.word	0x00000000


	//----- nvinfo : EIATTR_FRAME_SIZE
	.align		4
.L_41:
        /*0054*/ 	.byte	0x04, 0x11
        /*0056*/ 	.short	(.L_43 - .L_42)
	.align		4
.L_42:
        /*0058*/ 	.word	index@($__internal_55_$__cuda_sm20_div_u64)
        /*005c*/ 	.word	0x00000000


	//----- nvinfo : EIATTR_FRAME_SIZE
	.align		4
.L_43:
        /*0060*/ 	.byte	0x04, 0x11
        /*0062*/ 	.short	(.L_45 - .L_44)
	.align		4
.L_44:
        /*0064*/ 	.word	index@($__internal_54_$__cuda_sm20_div_s64)
        /*0068*/ 	.word	0x00000000


	//----- nvinfo : EIATTR_FRAME_SIZE
	.align		4
.L_45:
        /*006c*/ 	.byte	0x04, 0x11
        /*006e*/ 	.short	(.L_47 - .L_46)
	.align		4
.L_46:
        /*0070*/ 	.word	index@(_ZN2at6native53_GLOBAL__N__069e5665_20_UpSampleNearest3d_cu_ab8a35b428upsample_nearest3d_out_frameIfXadL_ZNS0_37nearest_neighbor_compute_source_indexEfiiEEEEvPKT_mmmmmmmmPS3_fff)
        /*0074*/ 	.word	0x00000000


	//----- nvinfo : EIATTR_REGCOUNT
	.align		4
.L_47:
        /*0078*/ 	.byte	0x04, 0x2f
        /*007a*/ 	.short	(.L_49 - .L_48)
	.align		4
.L_48:
        /*007c*/ 	.word	index@(_ZN2at6native53_GLOBAL__N__069e5665_20_UpSampleNearest3d_cu_ab8a35b428upsample_nearest3d_out_frameIN3c104HalfEXadL_ZNS0_37nearest_neighbor_compute_source_indexEfiiEEEEvPKT_mmmmmmmmPS5_fff)
        /*0080*/ 	.word	0x0000001c


	//----- nvinfo : EIATTR_FRAME_SIZE
	.align		4
.L_49:
        /*0084*/ 	.byte	0x04, 0x11
        /*0086*/ 	.short	(.L_51 - .L_50)
	.align		4
.L_50:
        /*0088*/ 	.word	index@($__internal_53_$__cuda_sm20_rem_u64)
        /*008c*/ 	.word	0x00000000


	//----- nvinfo : EIATTR_FRAME_SIZE
	.align		4
.L_51:
        /*0090*/ 	.byte	0x04, 0x11
        /*0092*/ 	.short	(.L_53 - .L_52)
	.align		4
.L_52:
        /*0094*/ 	.word	index@($__internal_52_$__cuda_sm20_div_u64)
        /*0098*/ 	.word	0x00000000


	//----- nvinfo : EIATTR_FRAME_SIZE
	.align		4
.L_53:
        /*009c*/ 	.byte	0x04, 0x11
        /*009e*/ 	.short	(.L_55 - .L_54)
	.align		4
.L_54:
        /*00a0*/ 	.word	index@($__internal_51_$__cuda_sm20_div_s64)
        /*00a4*/ 	.word	0x00000000


	//----- nvinfo : EIATTR_FRAME_SIZE
	.align		4
.L_55:
        /*00a8*/ 	.byte	0x04, 0x11
        /*00aa*/ 	.short	(.L_57 - .L_56)
	.align		4
.L_56:
        /*00ac*/ 	.word	index@(_ZN2at6native53_GLOBAL__N__069e5665_20_UpSampleNearest3d_cu_ab8a35b428upsample_nearest3d_out_frameIN3c104HalfEXadL_ZNS0_37nearest_neighbor_compute_source_indexEfiiEEEEvPKT_mmmmmmmmPS5_fff)
        /*00b0*/ 	.word	0x00000000


	//----- nvinfo : EIATTR_REGCOUNT
	.align		4
.L_57:
        /*00b4*/ 	.byte	0x04, 0x2f
        /*00b6*/ 	.short	(.L_59 - .L_58)
	.align		4
.L_58:
        /*00b8*/ 	.word	index@(_ZN2at6native53_GLOBAL__N__069e5665_20_UpSampleNearest3d_cu_ab8a35b428upsample_nearest3d_out_frameIN3c108BFloat16EXadL_ZNS0_37nearest_neighbor_compute_source_indexEfiiEEEEvPKT_mmmmmmmmPS5_fff)
        /*00bc*/ 	.word	0x0000001c


	//----- nvinfo : EIATTR_FRAME_SIZE
	.align		4
.L_59:
        /*00c0*/ 	.byte	0x04, 0x11
        /*00c2*/ 	.short	(.L_61 - .L_60)
	.align		4
.L_60:
        /*00c4*/ 	.word	index@($__internal_50_$__cuda_sm20_rem_u64)
        /*00c8*/ 	.word	0x00000000


	//----- nvinfo : EIATTR_FRAME_SIZE
	.align		4
.L_61:
        /*00cc*/ 	.byte	0x04, 0x11
        /*00ce*/ 	.short	(.L_63 - .L_62)
	.align		4
.L_62:
        /*00d0*/ 	.word	index@($__internal_49_$__cuda_sm20_div_u64)
        /*00d4*/ 	.word	0x00000000


	//----- nvinfo : EIATTR_FRAME_SIZE
	.align		4
.L_63:
        /*00d8*/ 	.byte	0x04, 0x11
        /*00da*/ 	.short	(.L_65 - .L_64)
	.align		4
.L_64:
        /*00dc*/ 	.word	index@($__internal_48_$__cuda_sm20_div_s64)
        /*00e0*/ 	.word	0x00000000


	//----- nvinfo : EIATTR_FRAME_SIZE
	.align		4
.L_65:
        /*00e4*/ 	.byte	0x04, 0x11
        /*00e6*/ 	.short	(.L_67 - .L_66)
	.align		4
.L_66:
        /*00e8*/ 	.word	index@(_ZN2at6native53_GLOBAL__N__069e5665_20_UpSampleNearest3d_cu_ab8a35b428upsample_nearest3d_out_frameIN3c108BFloat16EXadL_ZNS0_37nearest_neighbor_compute_source_indexEfiiEEEEvPKT_mmmmmmmmPS5_fff)
        /*00ec*/ 	.word	0x00000000


	//----- nvinfo : EIATTR_REGCOUNT
	.align		4
.L_67:
        /*00f0*/ 	.byte	0x04, 0x2f
        /*00f2*/ 	.short	(.L_69 - .L_68)
	.align		4
.L_68:
        /*00f4*/ 	.word	index@(_ZN2at6native53_GLOBAL__N__069e5665_20_UpSampleNearest3d_cu_ab8a35b428upsample_nearest3d_out_frameIhXadL_ZNS0_37nearest_neighbor_compute_source_indexEfiiEEEEvPKT_mmmmmmmmPS3_fff)
        /*00f8*/ 	.word	0x00000020


	//----- nvinfo : EIATTR_FRAME_SIZE
	.align		4
.L_69:
        /*00fc*/ 	.byte	0x04, 0x11
        /*00fe*/ 	.short	(.L_71 - .L_70)
	.align		4
.L_70:
        /*0100*/ 	.word	index@($__internal_47_$__cuda_sm20_rem_u64)
        /*0104*/ 	.word	0x00000000


	//----- nvinfo : EIATTR_FRAME_SIZE
	.align		4
.L_71:
        /*0108*/ 	.byte	0x04, 0x11
        /*010a*/ 	.short	(.L_73 - .L_72)
	.align		4
.L_72:
        /*010c*/ 	.word	index@($__internal_46_$__cuda_sm20_div_u64)
        /*0110*/ 	.word	0x00000000


	//----- nvinfo : EIATTR_FRAME_SIZE
	.align		4
.L_73:
        /*0114*/ 	.byte	0x04, 0x11
        /*0116*/ 	.short	(.L_75 - .L_74)
	.align		4
.L_74:
        /*0118*/ 	.word	index@($__internal_45_$__cuda_sm20_div_s64)
        /*011c*/ 	.word	0x00000000


	//----- nvinfo : EIATTR_FRAME_SIZE
	.align		4
.L_75:
        /*0120*/ 	.byte	0x04, 0x11
        /*0122*/ 	.short	(.L_77 - .L_76)
	.align		4
.L_76:
        /*0124*/ 	.word	index@(_ZN2at6native53_GLOBAL__N__069e5665_20_UpSampleNearest3d_cu_ab8a35b428upsample_nearest3d_out_frameIhXadL_ZNS0_37nearest_neighbor_compute_source_indexEfiiEEEEvPKT_mmmmmmmmPS3_fff)
        /*0128*/ 	.word	0x00000000


	//----- nvinfo : EIATTR_REGCOUNT
	.align		4
.L_77:
        /*012c*/ 	.byte	0x04, 0x2f
        /*012e*/ 	.short	(.L_79 - .L_78)
	.align		4
.L_78:
        /*0130*/ 	.word	index@(_ZN2at6native53_GLOBAL__N__069e5665_20_UpSampleNearest3d_cu_ab8a35b428upsample_nearest3d_out_frameIdXadL_ZNS0_43nearest_neighbor_exact_compute_source_indexEfiiEEEEvPKT_mmmmmmmmPS3_fff)
        /*0134*/ 	.word	0x00000020


	//----- nvinfo : EIATTR_FRAME_SIZE
	.align		4
.L_79:
        /*0138*/ 	.byte	0x04, 0x11
        /*013a*/ 	.short	(.L_81 - .L_80)
	.align		4
.L_80:
        /*013c*/ 	.word	index@($__internal_44_$__cuda_sm20_rem_u64)
        /*0140*/ 	.word	0x00000000


	//----- nvinfo : EIATTR_FRAME_SIZE
	.align		4
.L_81:
        /*0144*/ 	.byte	0x04, 0x11
        /*0146*/ 	.short	(.L_83 - .L_82)
	.align		4
.L_82:
        /*0148*/ 	.word	index@($__internal_43_$__cuda_sm20_div_u64)
        /*014c*/ 	.word	0x00000000


	//----- nvinfo : EIATTR_FRAME_SIZE
	.align		4
.L_83:
        /*0150*/ 	.byte	0x04, 0x11
        /*0152*/ 	.short	(.L_85 - .L_84)
	.align		4
.L_84:
        /*0154*/ 	.word	index@($__internal_42_$__cuda_sm20_div_s64)
        /*0158*/ 	.word	0x00000000


	//----- nvinfo : EIATTR_FRAME_SIZE
	.align		4
.L_85:
        /*015c*/ 	.byte	0x04, 0x11
        /*015e*/ 	.short	(.L_87 - .L_86)
	.align		4
.L_86:
        /*0160*/ 	.word	index@(_ZN2at6native53_GLOBAL__N__069e5665_20_UpSampleNearest3d_cu_ab8a35b428upsample_nearest3d_out_frameIdXadL_ZNS0_43nearest_neighbor_exact_compute_source_indexEfiiEEEEvPKT_mmmmmmmmPS3_fff)
        /*0164*/ 	.word	0x00000000


	//----- nvinfo : EIATTR_REGCOUNT
	.align		4
.L_87:
        /*0168*/ 	.byte	0x04, 0x2f
        /*016a*/ 	.short	(.L_89 - .L_88)
	.align		4
.L_88:
        /*016c*/ 	.word	index@(_ZN2at6native53_GLOBAL__N__069e5665_20_UpSampleNearest3d_cu_ab8a35b428upsample_nearest3d_out_frameIfXadL_ZNS0_43nearest_neighbor_exact_compute_source_indexEfiiEEEEvPKT_mmmmmmmmPS3_fff)
        /*0170*/ 	.word	0x00000020


	//----- nvinfo : EIATTR_FRAME_SIZE
	.align		4
.L_89:
        /*0174*/ 	.byte	0x04, 0x11
        /*0176*/ 	.short	(.L_91 - .L_90)
	.align		4
.L_90:
        /*0178*/ 	.word	index@($__internal_41_$__cuda_sm20_rem_u64)
        /*017c*/ 	.word	0x00000000


	//----- nvinfo : EIATTR_FRAME_SIZE
	.align		4
.L_91:
        /*0180*/ 	.byte	0x04, 0x11
        /*0182*/ 	.short	(.L_93 - .L_92)
	.align		4
.L_92:
        /*0184*/ 	.word	index@($__internal_40_$__cuda_sm20_div_u64)
        /*0188*/ 	.word	0x00000000


	//----- nvinfo : EIATTR_FRAME_SIZE
	.align		4
.L_93:
        /*018c*/ 	.byte	0x04, 0x11
        /*018e*/ 	.short	(.L_95 - .L_94)
	.align		4
.L_94:
        /*0190*/ 	.word	index@($__internal_39_$__cuda_sm20_div_s64)
        /*0194*/ 	.word	0x00000000


	//----- nvinfo : EIATTR_FRAME_SIZE
	.align		4
.L_95:
        /*0198*/ 	.byte	0x04, 0x11
        /*019a*/ 	.short	(.L_97 - .L_96)
	.align		4
.L_96:
        /*019c*/ 	.word	index@(_ZN2at6native53_GLOBAL__N__069e5665_20_UpSampleNearest3d_cu_ab8a35b428upsample_nearest3d_out_frameIfXadL_ZNS0_43nearest_neighbor_exact_compute_source_indexEfiiEEEEvPKT_mmmmmmmmPS3_fff)
        /*01a0*/ 	.word	0x00000000


	//----- nvinfo : EIATTR_REGCOUNT
	.align		4
.L_97:
        /*01a4*/ 	.byte	0x04, 0x2f
        /*01a6*/ 	.short	(.L_99 - .L_98)
	.align		4
.L_98:
        /*01a8*/ 	.word	index@(_ZN2at6native53_GLOBAL__N__069e5665_20_UpSampleNearest3d_cu_ab8a35b428upsample_nearest3d_out_frameIN3c104HalfEXadL_ZNS0_43nearest_neighbor_exact_compute_source_indexEfiiEEEEvPKT_mmmmmmmmPS5_fff)
        /*01ac*/ 	.word	0x0000001c


	//----- nvinfo : EIATTR_FRAME_SIZE
	.align		4
.L_99:
        /*01b0*/ 	.byte	0x04, 0x11
        /*01b2*/ 	.short	(.L_101 - .L_100)
	.align		4
.L_100:
        /*01b4*/ 	.word	index@($__internal_38_$__cuda_sm20_rem_u64)
        /*01b8*/ 	.word	0x00000000


	//----- nvinfo : EIATTR_FRAME_SIZE
	.align		4
.L_101:
        /*01bc*/ 	.byte	0x04, 0x11
        /*01be*/ 	.short	(.L_103 - .L_102)
	.align		4
.L_102:
        /*01c0*/ 	.word	index@($__internal_37_$__cuda_sm20_div_u64)
        /*01c4*/ 	.word	0x00000000


	//----- nvinfo : EIATTR_FRAME_SIZE
	.align		4
.L_103:
        /*01c8*/ 	.byte	0x04, 0x11
        /*01ca*/ 	.short	(.L_105 - .L_104)
	.align		4
.L_104:
        /*01cc*/ 	.word	index@($__internal_36_$__cuda_sm20_div_s64)
        /*01d0*/ 	.word	0x00000000


	//----- nvinfo : EIATTR_FRAME_SIZE
	.align		4
.L_105:
        /*01d4*/ 	.byte	0x04, 0x11
        /*01d6*/ 	.short	(.L_107 - .L_106)
	.align		4
.L_106:
        /*01d8*/ 	.word	index@(_ZN2at6native53_GLOBAL__N__069e5665_20_UpSampleNearest3d_cu_ab8a35b428upsample_nearest3d_out_frameIN3c104HalfEXadL_ZNS0_43nearest_neighbor_exact_compute_source_indexEfiiEEEEvPKT_mmmmmmmmPS5_fff)
        /*01dc*/ 	.word	0x00000000


	//----- nvinfo : EIATTR_REGCOUNT
	.align		4
.L_107:
        /*01e0*/ 	.byte	0x04, 0x2f
        /*01e2*/ 	.short	(.L_109 - .L_108)
	.align		4
.L_108:
        /*01e4*/ 	.word	index@(_ZN2at6native53_GLOBAL__N__069e5665_20_UpSampleNearest3d_cu_ab8a35b428upsample_nearest3d_out_frameIN3c108BFloat16EXadL_ZNS0_43nearest_neighbor_exact_compute_source_indexEfiiEEEEvPKT_mmmmmmmmPS5_fff)
        /*01e8*/ 	.word	0x0000001c


	//----- nvinfo : EIATTR_FRAME_SIZE
	.align		4
.L_109:
        /*01ec*/ 	.byte	0x04, 0x11
        /*01ee*/ 	.short	(.L_111 - .L_110)
	.align		4
.L_110:
        /*01f0*/ 	.word	index@($__internal_35_$__cuda_sm20_rem_u64)
        /*01f4*/ 	.word	0x00000000


	//----- nvinfo : EIATTR_FRAME_SIZE
	.align		4
.L_111:
        /*01f8*/ 	.byte	0x04, 0x11
        /*01fa*/ 	.short	(.L_113 - .L_112)
	.align		4
.L_112:
        /*01fc*/ 	.word	index@($__internal_34_$__cuda_sm20_div_u64)
        /*0200*/ 	.word	0x00000000


	//----- nvinfo : EIATTR_FRAME_SIZE
	.align		4
.L_113:
        /*0204*/ 	.byte	0x04, 0x11
        /*0206*/ 	.short	(.L_115 - .L_114)
	.align		4
.L_114:
        /*0208*/ 	.word	index@($__internal_33_$__cuda_sm20_div_s64)
        /*020c*/ 	.word	0x00000000


	//----- nvinfo : EIATTR_FRAME_SIZE
	.align		4
.L_115:
        /*0210*/ 	.byte	0x04, 0x11
        /*0212*/ 	.short	(.L_117 - .L_116)
	.align		4
.L_116:
        /*0214*/ 	.word	index@(_ZN2at6native53_GLOBAL__N__069e5665_20_UpSampleNearest3d_cu_ab8a35b428upsample_nearest3d_out_frameIN3c108BFloat16EXadL_ZNS0_43nearest_neighbor_exact_compute_source_indexEfiiEEEEvPKT_mmmmmmmmPS5_fff)
        /*0218*/ 	.word	0x00000000


	//----- nvinfo : EIATTR_REGCOUNT
	.align		4
.L_117:
        /*021c*/ 	.byte	0x04, 0x2f
        /*021e*/ 	.short	(.L_119 - .L_118)
	.align		4
.L_118:
        /*0220*/ 	.word	index@(_ZN2at6native53_GLOBAL__N__069e5665_20_UpSampleNearest3d_cu_ab8a35b428upsample_nearest3d_out_frameIhXadL_ZNS0_43nearest_neighbor_exact_compute_source_indexEfiiEEEEvPKT_mmmmmmmmPS3_fff)
        /*0224*/ 	.word	0x00000020


	//----- nvinfo : EIATTR_FRAME_SIZE
	.align		4
.L_119:
        /*0228*/ 	.byte	0x04, 0x11
        /*022a*/ 	.short	(.L_121 - .L_120)
	.align		4
.L_120:
        /*022c*/ 	.word	index@($__internal_32_$__cuda_sm20_rem_u64)
        /*0230*/ 	.word	0x00000000


	//----- nvinfo : EIATTR_FRAME_SIZE
	.align		4
.L_121:
        /*0234*/ 	.byte	0x04, 0x11
        /*0236*/ 	.short	(.L_123 - .L_122)
	.align		4
.L_122:
        /*0238*/ 	.word	index@($__internal_31_$__cuda_sm20_div_u64)
        /*023c*/ 	.word	0x00000000


	//----- nvinfo : EIATTR_FRAME_SIZE
	.align		4
.L_123:
        /*0240*/ 	.byte	0x04, 0x11
        /*0242*/ 	.short	(.L_125 - .L_124)
	.align		4
.L_124:
        /*0244*/ 	.word	index@($__internal_30_$__cuda_sm20_div_s64)
        /*0248*/ 	.word	0x00000000


	//----- nvinfo : EIATTR_FRAME_SIZE
	.align		4
.L_125:
        /*024c*/ 	.byte	0x04, 0x11
        /*024e*/ 	.short	(.L_127 - .L_126)
	.align		4
.L_126:
        /*0250*/ 	.word	index@(_ZN2at6native53_GLOBAL__N__069e5665_20_UpSampleNearest3d_cu_ab8a35b428upsample_nearest3d_out_frameIhXadL_ZNS0_43nearest_neighbor_exact_compute_source_indexEfiiEEEEvPKT_mmmmmmmmPS3_fff)
        /*0254*/ 	.word	0x00000000


	//----- nvinfo : EIATTR_REGCOUNT
	.align		4
.L_127:
        /*0258*/ 	.byte	0x04, 0x2f
        /*025a*/ 	.short	(.L_129 - .L_128)
	.align		4
.L_128:
        /*025c*/ 	.word	index@(_ZN2at6native53_GLOBAL__N__069e5665_20_UpSampleNearest3d_cu_ab8a35b437upsample_nearest3d_backward_out_frameIddXadL_ZNS0_40nearest_neighbor_bw_compute_source_indexEfiiEEEEvPKT_mmmmmmmmPS3_fff)
        /*0260*/ 	.word	0x0000003f


	//----- nvinfo : EIATTR_FRAME_SIZE
	.align		4
.L_129:
        /*0264*/ 	.byte	0x04, 0x11
        /*0266*/ 	.short	(.L_131 - .L_130)
	.align		4
.L_130:
        /*0268*/ 	.word	index@($__internal_29_$__cuda_sm20_rem_u64)
        /*026c*/ 	.word	0x00000000


	//----- nvinfo : EIATTR_FRAME_SIZE
	.align		4
.L_131:
        /*0270*/ 	.byte	0x04, 0x11
        /*0272*/ 	.short	(.L_133 - .L_132)
	.align		4
.L_132:
        /*0274*/ 	.word	index@($__internal_28_$__cuda_sm20_div_u64)
        /*0278*/ 	.word	0x00000000


	//----- nvinfo : EIATTR_FRAME_SIZE
	.align		4
.L_133:
        /*027c*/ 	.byte	0x04, 0x11
        /*027e*/ 	.short	(.L_135 - .L_134)
	.align		4
.L_134:
        /*0280*/ 	.word	index@($__internal_27_$__cuda_sm20_div_s64)
        /*0284*/ 	.word	0x00000000


	//----- nvinfo : EIATTR_FRAME_SIZE
	.align		4
.L_135:
        /*0288*/ 	.byte	0x04, 0x11
        /*028a*/ 	.short	(.L_137 - .L_136)
	.align		4
.L_136:
        /*028c*/ 	.word	index@(_ZN2at6native53_GLOBAL__N__069e5665_20_UpSampleNearest3d_cu_ab8a35b437upsample_nearest3d_backward_out_frameIddXadL_ZNS0_40nearest_neighbor_bw_compute_source_indexEfiiEEEEvPKT_mmmmmmmmPS3_fff)
        /*0290*/ 	.word	0x00000000


	//----- nvinfo : EIATTR_REGCOUNT
	.align		4
.L_137:
        /*0294*/ 	.byte	0x04, 0x2f
        /*0296*/ 	.short	(.L_139 - .L_138)
	.align		4
.L_138:
        /*0298*/ 	.word	index@(_ZN2at6native53_GLOBAL__N__069e5665_20_UpSampleNearest3d_cu_ab8a35b437upsample_nearest3d_backward_out_frameIffXadL_ZNS0_40nearest_neighbor_bw_compute_source_indexEfiiEEEEvPKT_mmmmmmmmPS3_fff)
        /*029c*/ 	.word	0x00000020


	//----- nvinfo : EIATTR_FRAME_SIZE
	.align		4
.L_139:
        /*02a0*/ 	.byte	0x04, 0x11
        /*02a2*/ 	.short	(.L_141 - .L_140)
	.align		4
.L_140:
        /*02a4*/ 	.word	index@($__internal_26_$__cuda_sm20_rem_u64)
        /*02a8*/ 	.word	0x00000000


	//----- nvinfo : EIATTR_FRAME_SIZE
	.align		4
.L_141:
        /*02ac*/ 	.byte	0x04, 0x11
        /*02ae*/ 	.short	(.L_143 - .L_142)
	.align		4
.L_142:
        /*02b0*/ 	.word	index@($__internal_25_$__cuda_sm20_div_u64)
        /*02b4*/ 	.word	0x00000000


	//----- nvinfo : EIATTR_FRAME_SIZE
	.align		4
.L_143:
        /*02b8*/ 	.byte	0x04, 0x11
        /*02ba*/ 	.short	(.L_145 - .L_144)
	.align		4
.L_144:
        /*02bc*/ 	.word	index@($__internal_24_$__cuda_sm20_div_s64)
        /*02c0*/ 	.word	0x00000000


	//----- nvinfo : EIATTR_FRAME_SIZE
	.align		4
.L_145:
        /*02c4*/ 	.byte	0x04, 0x11
        /*02c6*/ 	.short	(.L_147 - .L_146)
	.align		4
.L_146:
        /*02c8*/ 	.word	index@(_ZN2at6native53_GLOBAL__N__069e5665_20_UpSampleNearest3d_cu_ab8a35b437upsample_nearest3d_backward_out_frameIffXadL_ZNS0_40nearest_neighbor_bw_compute_source_indexEfiiEEEEvPKT_mmmmmmmmPS3_fff)
        /*02cc*/ 	.word	0x00000000


	//----- nvinfo : EIATTR_REGCOUNT
	.align		4
.L_147:
        /*02d0*/ 	.byte	0x04, 0x2f
        /*02d2*/ 	.short	(.L_149 - .L_148)
	.align		4
.L_148:
        /*02d4*/ 	.word	index@(_ZN2at6native53_GLOBAL__N__069e5665_20_UpSampleNearest3d_cu_ab8a35b437upsample_nearest3d_backward_out_frameIN3c104HalfEfXadL_ZNS0_40nearest_neighbor_bw_compute_source_indexEfiiEEEEvPKT_mmmmmmmmPS5_fff)
        /*02d8*/ 	.word	0x00000020


	//----- nvinfo : EIATTR_FRAME_SIZE
	.align		4
.L_149:
        /*02dc*/ 	.byte	0x04, 0x11
        /*02de*/ 	.short	(.L_151 - .L_150)
	.align		4
.L_150:
        /*02e0*/ 	.word	index@($__internal_23_$__cuda_sm20_rem_u64)
        /*02e4*/ 	.word	0x00000000


	//----- nvinfo : EIATTR_FRAME_SIZE
	.align		4
.L_151:
        /*02e8*/ 	.byte	0x04, 0x11
        /*02ea*/ 	.short	(.L_153 - .L_152)
	.align		4
.L_152:
        /*02ec*/ 	.word	index@($__internal_22_$__cuda_sm20_div_u64)
        /*02f0*/ 	.word	0x00000000


	//----- nvinfo : EIATTR_FRAME_SIZE
	.align		4
.L_153:
        /*02f4*/ 	.byte	0x04, 0x11
        /*02f6*/ 	.short	(.L_155 - .L_154)
	.align		4
.L_154:
        /*02f8*/ 	.word	index@($__internal_21_$__cuda_sm20_div_s64)
        /*02fc*/ 	.word	0x00000000


	//----- nvinfo : EIATTR_FRAME_SIZE
	.align		4
.L_155:
        /*0300*/ 	.byte	0x04, 0x11
        /*0302*/ 	.short	(.L_157 - .L_156)
	.align		4
.L_156:
        /*0304*/ 	.word	index@(_ZN2at6native53_GLOBAL__N__069e5665_20_UpSampleNearest3d_cu_ab8a35b437upsample_nearest3d_backward_out_frameIN3c104HalfEfXadL_ZNS0_40nearest_neighbor_bw_compute_source_indexEfiiEEEEvPKT_mmmmmmmmPS5_fff)
        /*0308*/ 	.word	0x00000000


	//----- nvinfo : EIATTR_REGCOUNT
	.align		4
.L_157:
        /*030c*/ 	.byte	0x04, 0x2f
        /*030e*/ 	.short	(.L_159 - .L_158)
	.align		4
.L_158:
        /*0310*/ 	.word	index@(_ZN2at6native53_GLOBAL__N__069e5665_20_UpSampleNearest3d_cu_ab8a35b437upsample_nearest3d_backward_out_frameIN3c108BFloat16EfXadL_ZNS0_40nearest_neighbor_bw_compute_source_indexEfiiEEEEvPKT_mmmmmmmmPS5_fff)
        /*0314*/ 	.word	0x00000020


	//----- nvinfo : EIATTR_FRAME_SIZE
	.align		4
.L_159:
        /*0318*/ 	.byte	0x04, 0x11
        /*031a*/ 	.short	(.L_161 - .L_160)
	.align		4
.L_160:
        /*031c*/ 	.word	index@($__internal_20_$__cuda_sm20_rem_u64)
        /*0320*/ 	.word	0x00000000


	//----- nvinfo : EIATTR_FRAME_SIZE
	.align		4
.L_161:
        /*0324*/ 	.byte	0x04, 0x11
        /*0326*/ 	.short	(.L_163 - .L_162)
	.align		4
.L_162:
        /*0328*/ 	.word	index@($__internal_19_$__cuda_sm20_div_u64)
        /*032c*/ 	.word	0x00000000


	//----- nvinfo : EIATTR_FRAME_SIZE
	.align		4
.L_163:
        /*0330*/ 	.byte	0x04, 0x11
        /*0332*/ 	.short	(.L_165 - .L_164)
	.align		4
.L_164:
        /*0334*/ 	.word	index@($__internal_18_$__cuda_sm20_div_s64)
        /*0338*/ 	.word	0x00000000


	//----- nvinfo : EIATTR_FRAME_SIZE
	.align		4
.L_165:
        /*033c*/ 	.byte	0x04, 0x11
        /*033e*/ 	.short	(.L_167 - .L_166)
	.align		4
.L_166:
        /*0340*/ 	.word	index@(_ZN2at6native53_GLOBAL__N__069e5665_20_UpSampleNearest3d_cu_ab8a35b437upsample_nearest3d_backward_out_frameIN3c108BFloat16EfXadL_ZNS0_40nearest_neighbor_bw_compute_source_indexEfiiEEEEvPKT_mmmmmmmmPS5_fff)
        /*0344*/ 	.word	0x00000000


	//----- nvinfo : EIATTR_REGCOUNT
	.align		4
.L_167:
        /*0348*/ 	.byte	0x04, 0x2f
        /*034a*/ 	.short	(.L_169 - .L_168)
	.align		4
.L_168:
        /*034c*/ 	.word	index@(_ZN2at6native53_GLOBAL__N__069e5665_20_UpSampleNearest3d_cu_ab8a35b437upsample_nearest3d_backward_out_frameIhlXadL_ZNS0_40nearest_neighbor_bw_compute_source_indexEfiiEEEEvPKT_mmmmmmmmPS3_fff)
        /*0350*/ 	.word	0x0000001f


	//----- nvinfo : EIATTR_FRAME_SIZE
	.align		4
.L_169:
        /*0354*/ 	.byte	0x04, 0x11
        /*0356*/ 	.short	(.L_171 - .L_170)
	.align		4
.L_170:
        /*0358*/ 	.word	index@($__internal_17_$__cuda_sm20_rem_u64)
        /*035c*/ 	.word	0x00000000


	//----- nvinfo : EIATTR_FRAME_SIZE
	.align		4
.L_171:
        /*0360*/ 	.byte	0x04, 0x11
        /*0362*/ 	.short	(.L_173 - .L_172)
	.align		4
.L_172:
        /*0364*/ 	.word	index@($__internal_16_$__cuda_sm20_div_u64)
        /*0368*/ 	.word	0x00000000


	//----- nvinfo : EIATTR_FRAME_SIZE
	.align		4
.L_173:
        /*036c*/ 	.byte	0x04, 0x11
        /*036e*/ 	.short	(.L_175 - .L_174)
	.align		4
.L_174:
        /*0370*/ 	.word	index@($__internal_15_$__cuda_sm20_div_s64)
        /*0374*/ 	.word	0x00000000


	//----- nvinfo : EIATTR_FRAME_SIZE
	.align		4
.L_175:
        /*0378*/ 	.byte	0x04, 0x11
        /*037a*/ 	.short	(.L_177 - .L_176)
	.align		4
.L_176:
        /*037c*/ 	.word	index@(_ZN2at6native53_GLOBAL__N__069e5665_20_UpSampleNearest3d_cu_ab8a35b437upsample_nearest3d_backward_out_frameIhlXadL_ZNS0_40nearest_neighbor_bw_compute_source_indexEfiiEEEEvPKT_mmmmmmmmPS3_fff)
        /*0380*/ 	.word	0x00000000


	//----- nvinfo : EIATTR_REGCOUNT
	.align		4
.L_177:
        /*0384*/ 	.byte	0x04, 0x2f
        /*0386*/ 	.short	(.L_179 - .L_178)
	.align		4
.L_178:
        /*0388*/ 	.word	index@(_ZN2at6native53_GLOBAL__N__069e5665_20_UpSampleNearest3d_cu_ab8a35b437upsample_nearest3d_backward_out_frameIddXadL_ZNS0_46nearest_neighbor_exact_bw_compute_source_indexEfiiEEEEvPKT_mmmmmmmmPS3_fff)
        /*038c*/ 	.word	0x0000003f


	//----- nvinfo : EIATTR_FRAME_SIZE
	.align		4
.L_179:
        /*0390*/ 	.byte	0x04, 0x11
        /*0392*/ 	.short	(.L_181 - .L_180)
	.align		4
.L_180:
        /*0394*/ 	.word	index@($__internal_14_$__cuda_sm20_rem_u64)
        /*0398*/ 	.word	0x00000000


	//----- nvinfo : EIATTR_FRAME_SIZE
	.align		4
.L_181:
        /*039c*/ 	.byte	0x04, 0x11
        /*039e*/ 	.short	(.L_183 - .L_182)
	.align		4
.L_182:
        /*03a0*/ 	.word	index@($__internal_13_$__cuda_sm20_div_u64)
        /*03a4*/ 	.word	0x00000000


	//----- nvinfo : EIATTR_FRAME_SIZE
	.align		4
.L_183:
        /*03a8*/ 	.byte	0x04, 0x11
        /*03aa*/ 	.short	(.L_185 - .L_184)
	.align		4
.L_184:
        /*03ac*/ 	.word	index@($__internal_12_$__cuda_sm20_div_s64)
        /*03b0*/ 	.word	0x00000000


	//----- nvinfo : EIATTR_FRAME_SIZE
	.align		4
.L_185:
        /*03b4*/ 	.byte	0x04, 0x11
        /*03b6*/ 	.short	(.L_187 - .L_186)
	.align		4
.L_186:
        /*03b8*/ 	.word	index@(_ZN2at6native53_GLOBAL__N__069e5665_20_UpSampleNearest3d_cu_ab8a35b437upsample_nearest3d_backward_out_frameIddXadL_ZNS0_46nearest_neighbor_exact_bw_compute_source_indexEfiiEEEEvPKT_mmmmmmmmPS3_fff)
        /*03bc*/ 	.word	0x00000000


	//----- nvinfo : EIATTR_REGCOUNT
	.align		4
.L_187:
        /*03c0*/ 	.byte	0x04, 0x2f
        /*03c2*/ 	.short	(.L_189 - .L_188)
	.align		4
.L_188:
        /*03c4*/ 	.word	index@(_ZN2at6native53_GLOBAL__N__069e5665_20_UpSampleNearest3d_cu_ab8a35b437upsample_nearest3d_backward_out_frameIffXadL_ZNS0_46nearest_neighbor_exact_bw_compute_source_indexEfiiEEEEvPKT_mmmmmmmmPS3_fff)
        /*03c8*/ 	.word	0x00000020


	//----- nvinfo : EIATTR_FRAME_SIZE
	.align		4
.L_189:
        /*03cc*/ 	.byte	0x04, 0x11
        /*03ce*/ 	.short	(.L_191 - .L_190)
	.align		4
.L_190:
        /*03d0*/ 	.word	index@($__internal_11_$__cuda_sm20_rem_u64)
        /*03d4*/ 	.word	0x00000000


	//----- nvinfo : EIATTR_FRAME_SIZE
	.align		4
.L_191:
        /*03d8*/ 	.byte	0x04, 0x11
        /*03da*/ 	.short	(.L_193 - .L_192)
	.align		4
.L_192:
        /*03dc*/ 	.word	index@($__internal_10_$__cuda_sm20_div_u64)
        /*03e0*/ 	.word	0x00000000


	//----- nvinfo : EIATTR_FRAME_SIZE
	.align		4
.L_193:
        /*03e4*/ 	.byte	0x04, 0x11
        /*03e6*/ 	.short	(.L_195 - .L_194)
	.align		4
.L_194:
        /*03e8*/ 	.word	index@($__internal_9_$__cuda_sm20_div_s64)
        /*03ec*/ 	.word	0x00000000


	//----- nvinfo : EIATTR_FRAME_SIZE
	.align		4
.L_195:
        /*03f0*/ 	.byte	0x04, 0x11
        /*03f2*/ 	.short	(.L_197 - .L_196)
	.align		4
.L_196:
        /*03f4*/ 	.word	index@(_ZN2at6native53_GLOBAL__N__069e5665_20_UpSampleNearest3d_cu_ab8a35b437upsample_nearest3d_backward_out_frameIffXadL_ZNS0_46nearest_neighbor_exact_bw_compute_source_indexEfiiEEEEvPKT_mmmmmmmmPS3_fff)
        /*03f8*/ 	.word	0x00000000


	//----- nvinfo : EIATTR_REGCOUNT
	.align		4
.L_197:
        /*03fc*/ 	.byte	0x04, 0x2f
        /*03fe*/ 	.short	(.L_199 - .L_198)
	.align		4
.L_198:
        /*0400*/ 	.word	index@(_ZN2at6native53_GLOBAL__N__069e5665_20_UpSampleNearest3d_cu_ab8a35b437upsample_nearest3d_backward_out_frameIN3c104HalfEfXadL_ZNS0_46nearest_neighbor_exact_bw_compute_source_indexEfiiEEEEvPKT_mmmmmmmmPS5_fff)
        /*0404*/ 	.word	0x00000020


	//----- nvinfo : EIATTR_FRAME_SIZE
	.align		4
.L_199:
        /*0408*/ 	.byte	0x04, 0x11
        /*040a*/ 	.short	(.L_201 - .L_200)
	.align		4
.L_200:
        /*040c*/ 	.word	index@($__internal_8_$__cuda_sm20_rem_u64)
        /*0410*/ 	.word	0x00000000


	//----- nvinfo : EIATTR_FRAME_SIZE
	.align		4
.L_201:
        /*0414*/ 	.byte	0x04, 0x11
        /*0416*/ 	.short	(.L_203 - .L_202)
	.align		4
.L_202:
        /*0418*/ 	.word	index@($__internal_7_$__cuda_sm20_div_u64)
        /*041c*/ 	.word	0x00000000


	//----- nvinfo : EIATTR_FRAME_SIZE
	.align		4
.L_203:
        /*0420*/ 	.byte	0x04, 0x11
        /*0422*/ 	.short	(.L_205 - .L_204)
	.align		4
.L_204:
        /*0424*/ 	.word	index@($__internal_6_$__cuda_sm20_div_s64)
        /*0428*/ 	.word	0x00000000


	//----- nvinfo : EIATTR_FRAME_SIZE
	.align		4
.L_205:
        /*042c*/ 	.byte	0x04, 0x11
        /*042e*/ 	.short	(.L_207 - .L_206)
	.align		4
.L_206:
        /*0430*/ 	.word	index@(_ZN2at6native53_GLOBAL__N__069e5665_20_UpSampleNearest3d_cu_ab8a35b437upsample_nearest3d_backward_out_frameIN3c104HalfEfXadL_ZNS0_46nearest_neighbor_exact_bw_compute_source_indexEfiiEEEEvPKT_mmmmmmmmPS5_fff)
        /*0434*/ 	.word	0x00000000


	//----- nvinfo : EIATTR_REGCOUNT
	.align		4
.L_207:
        /*0438*/ 	.byte	0x04, 0x2f
        /*043a*/ 	.short	(.L_209 - .L_208)
	.align		4
.L_208:
        /*043c*/ 	.word	index@(_ZN2at6native53_GLOBAL__N__069e5665_20_UpSampleNearest3d_cu_ab8a35b437upsample_nearest3d_backward_out_frameIN3c108BFloat16EfXadL_ZNS0_46nearest_neighbor_exact_bw_compute_source_indexEfiiEEEEvPKT_mmmmmmmmPS5_fff)
        /*0440*/ 	.word	0x00000020


	//----- nvinfo : EIATTR_FRAME_SIZE
	.align		4
.L_209:
        /*0444*/ 	.byte	0x04, 0x11
        /*0446*/ 	.short	(.L_211 - .L_210)
	.align		4
.L_210:
        /*0448*/ 	.word	index@($__internal_5_$__cuda_sm20_rem_u64)
        /*044c*/ 	.word	0x00000000


	//----- nvinfo : EIATTR_FRAME_SIZE
	.align		4
.L_211:
        /*0450*/ 	.byte	0x04, 0x11
        /*0452*/ 	.short	(.L_213 - .L_212)
	.align		4
.L_212:
        /*0454*/ 	.word	index@($__internal_4_$__cuda_sm20_div_u64)
        /*0458*/ 	.word	0x00000000


	//----- nvinfo : EIATTR_FRAME_SIZE
	.align		4
.L_213:
        /*045c*/ 	.byte	0x04, 0x11
        /*045e*/ 	.short	(.L_215 - .L_214)
	.align		4
.L_214:
        /*0460*/ 	.word	index@($__internal_3_$__cuda_sm20_div_s64)
        /*0464*/ 	.word	0x00000000


	//----- nvinfo : EIATTR_FRAME_SIZE
	.align		4
.L_215:
        /*0468*/ 	.byte	0x04, 0x11
        /*046a*/ 	.short	(.L_217 - .L_216)
	.align		4
.L_216:
        /*046c*/ 	.word	index@(_ZN2at6native53_GLOBAL__N__069e5665_20_UpSampleNearest3d_cu_ab8a35b437upsample_nearest3d_backward_out_frameIN3c108BFloat16EfXadL_ZNS0_46nearest_neighbor_exact_bw_compute_source_indexEfiiEEEEvPKT_mmmmmmmmPS5_fff)
        /*0470*/ 	.word	0x00000000


	//----- nvinfo : EIATTR_REGCOUNT
	.align		4
.L_217:
        /*0474*/ 	.byte	0x04, 0x2f
        /*0476*/ 	.short	(.L_219 - .L_218)
	.align		4
.L_218:
        /*0478*/ 	.word	index@(_ZN2at6native53_GLOBAL__N__069e5665_20_UpSampleNearest3d_cu_ab8a35b437upsample_nearest3d_backward_out_frameIhlXadL_ZNS0_46nearest_neighbor_exact_bw_compute_source_indexEfiiEEEEvPKT_mmmmmmmmPS3_fff)
        /*047c*/ 	.word	0x0000001f


	//----- nvinfo : EIATTR_FRAME_SIZE
	.align		4
.L_219:
        /*0480*/ 	.byte	0x04, 0x11
        /*0482*/ 	.short	(.L_221 - .L_220)
	.align		4
.L_220:
        /*0484*/ 	.word	index@($__internal_2_$__cuda_sm20_rem_u64)
        /*0488*/ 	.word	0x00000000


	//----- nvinfo : EIATTR_FRAME_SIZE
	.align		4
.L_221:
        /*048c*/ 	.byte	0x04, 0x11
        /*048e*/ 	.short	(.L_223 - .L_222)
	.align		4
.L_222:
        /*0490*/ 	.word	index@($__internal_1_$__cuda_sm20_div_u64)
        /*0494*/ 	.word	0x00000000


	//----- nvinfo : EIATTR_FRAME_SIZE
	.align		4
.L_223:
        /*0498*/ 	.byte	0x04, 0x11
        /*049a*/ 	.short	(.L_225 - .L_224)
	.align		4
.L_224:
        /*049c*/ 	.word	index@($__internal_0_$__cuda_sm20_div_s64)
        /*04a0*/ 	.word	0x00000000


	//----- nvinfo : EIATTR_FRAME_SIZE
	.align		4
.L_225:
        /*04a4*/ 	.byte	0x04, 0x11
        /*04a6*/ 	.short	(.L_227 - .L_226)
	.align		4
.L_226:
        /*04a8*/ 	.word	index@(_ZN2at6native53_GLOBAL__N__069e5665_20_UpSampleNearest3d_cu_ab8a35b437upsample_nearest3d_backward_out_frameIhlXadL_ZNS0_46nearest_neighbor_exact_bw_compute_source_indexEfiiEEEEvPKT_mmmmmmmmPS3_fff)
        /*04ac*/ 	.word	0x00000000


	//----- nvinfo : EIATTR_MIN_STACK_SIZE
	.align		4
.L_227:
        /*04b0*/ 	.byte	0x04, 0x12
        /*04b2*/ 	.short	(.L_229 - .L_228)
	.align		4
.L_228:
        /*04b4*/ 	.word	index@(_ZN2at6native53_GLOBAL__N__069e5665_20_UpSampleNearest3d_cu_ab8a35b437upsample_nearest3d_backward_out_frameIhlXadL_ZNS0_46nearest_neighbor_exact_bw_compute_source_indexEfiiEEEEvPKT_mmmmmmmmPS3_fff)
        /*04b8*/ 	.word	0x00000000


	//----- nvinfo : EIATTR_MIN_STACK_SIZE
	.align		4
.L_229:
        /*04bc*/ 	.byte	0x04, 0x12
        /*04be*/ 	.short	(.L_231 - .L_230)
	.align		4
.L_230:
        /*04c0*/ 	.word	index@(_ZN2at6native53_GLOBAL__N__069e5665_20_UpSampleNearest3d_cu_ab8a35b437upsample_nearest3d_backward_out_frameIN3c108BFloat16EfXadL_ZNS0_46nearest_neighbor_exact_bw_compute_source_indexEfiiEEEEvPKT_mmmmmmmmPS5_fff)
        /*04c4*/ 	.word	0x00000000


	//----- nvinfo : EIATTR_MIN_STACK_SIZE
	.align		4
.L_231:
        /*04c8*/ 	.byte	0x04, 0x12
        /*04ca*/ 	.short	(.L_233 - .L_232)
	.align		4
.L_232:
        /*04cc*/ 	.word	index@(_ZN2at6native53_GLOBAL__N__069e5665_20_UpSampleNearest3d_cu_ab8a35b437upsample_nearest3d_backward_out_frameIN3c104HalfEfXadL_ZNS0_46nearest_neighbor_exact_bw_compute_source_indexEfiiEEEEvPKT_mmmmmmmmPS5_fff)
        /*04d0*/ 	.word	0x00000000


	//----- nvinfo : EIATTR_MIN_STACK_SIZE
	.align		4
.L_233:
        /*04d4*/ 	.byte	0x04, 0x12
        /*04d6*/ 	.short	(.L_235 - .L_234)
	.align		4
.L_234:
        /*04d8*/ 	.word	index@(_ZN2at6native53_GLOBAL__N__069e5665_20_UpSampleNearest3d_cu_ab8a35b437upsample_nearest3d_backward_out_frameIffXadL_ZNS0_46nearest_neighbor_exact_bw_compute_source_indexEfiiEEEEvPKT_mmmmmmmmPS3_fff)
        /*04dc*/ 	.word	0x00000000


	//----- nvinfo : EIATTR_MIN_STACK_SIZE
	.align		4
.L_235:
        /*04e0*/ 	.byte	0x04, 0x12
        /*04e2*/ 	.short	(.L_237 - .L_236)
	.align		4
.L_236:
        /*04e4*/ 	.word	index@(_ZN2at6native53_GLOBAL__N__069e5665_20_UpSampleNearest3d_cu_ab8a35b437upsample_nearest3d_backward_out_frameIddXadL_ZNS0_46nearest_neighbor_exact_bw_compute_source_indexEfiiEEEEvPKT_mmmmmmmmPS3_fff)
        /*04e8*/ 	.word	0x00000000


	//----- nvinfo : EIATTR_MIN_STACK_SIZE
	.align		4
.L_237:
        /*04ec*/ 	.byte	0x04, 0x12
        /*04ee*/ 	.short	(.L_239 - .L_238)
	.align		4
.L_238:
        /*04f0*/ 	.word	index@(_ZN2at6native53_GLOBAL__N__069e5665_20_UpSampleNearest3d_cu_ab8a35b437upsample_nearest3d_backward_out_frameIhlXadL_ZNS0_40nearest_neighbor_bw_compute_source_indexEfiiEEEEvPKT_mmmmmmmmPS3_fff)
        /*04f4*/ 	.word	0x00000000


	//----- nvinfo : EIATTR_MIN_STACK_SIZE
	.align		4
.L_239:
        /*04f8*/ 	.byte	0x04, 0x12
        /*04fa*/ 	.short	(.L_241 - .L_240)
	.align		4
.L_240:
        /*04fc*/ 	.word	index@(_ZN2at6native53_GLOBAL__N__069e5665_20_UpSampleNearest3d_cu_ab8a35b437upsample_nearest3d_backward_out_frameIN3c108BFloat16EfXadL_ZNS0_40nearest_neighbor_bw_compute_source_indexEfiiEEEEvPKT_mmmmmmmmPS5_fff)
        /*0500*/ 	.word	0x00000000


	//----- nvinfo : EIATTR_MIN_STACK_SIZE
	.align		4
.L_241:
        /*0504*/ 	.byte	0x04, 0x12
        /*0506*/ 	.short	(.L_243 - .L_242)
	.align		4
.L_242:
        /*0508*/ 	.word	index@(_ZN2at6native53_GLOBAL__N__069e5665_20_UpSampleNearest3d_cu_ab8a35b437upsample_nearest3d_backward_out_frameIN3c104HalfEfXadL_ZNS0_40nearest_neighbor_bw_compute_source_indexEfiiEEEEvPKT_mmmmmmmmPS5_fff)
        /*050c*/ 	.word	0x00000000


	//----- nvinfo : EIATTR_MIN_STACK_SIZE
	.align		4
.L_243:
        /*0510*/ 	.byte	0x04, 0x12
        /*0512*/ 	.short	(.L_245 - .L_244)
	.align		4
.L_244:
        /*0514*/ 	.word	index@(_ZN2at6native53_GLOBAL__N__069e5665_20_UpSampleNearest3d_cu_ab8a35b437upsample_nearest3d_backward_out_frameIffXadL_ZNS0_40nearest_neighbor_bw_compute_source_indexEfiiEEEEvPKT_mmmmmmmmPS3_fff)
        /*0518*/ 	.word	0x00000000


	//----- nvinfo : EIATTR_MIN_STACK_SIZE
	.align		4
.L_245:
        /*051c*/ 	.byte	0x04, 0x12
        /*051e*/ 	.short	(.L_247 - .L_246)
	.align		4
.L_246:
        /*0520*/ 	.word	index@(_ZN2at6native53_GLOBAL__N__069e5665_20_UpSampleNearest3d_cu_ab8a35b437upsample_nearest3d_backward_out_frameIddXadL_ZNS0_40nearest_neighbor_bw_compute_source_indexEfiiEEEEvPKT_mmmmmmmmPS3_fff)
        /*0524*/ 	.word	0x00000000


	//----- nvinfo : EIATTR_MIN_STACK_SIZE
	.align		4
.L_247:
        /*0528*/ 	.byte	0x04, 0x12
        /*052a*/ 	.short	(.L_249 - .L_248)
	.align		4
.L_248:
        /*052c*/ 	.word	index@(_ZN2at6native53_GLOBAL__N__069e5665_20_UpSampleNearest3d_cu_ab8a35b428upsample_nearest3d_out_frameIhXadL_ZNS0_43nearest_neighbor_exact_compute_source_indexEfiiEEEEvPKT_mmmmmmmmPS3_fff)
        /*0530*/ 	.word	0x00000000


	//----- nvinfo : EIATTR_MIN_STACK_SIZE
	.align		4
.L_249:
        /*0534*/ 	.byte	0x04, 0x12
        /*0536*/ 	.short	(.L_251 - .L_250)
	.align		4
.L_250:
        /*0538*/ 	.word	index@(_ZN2at6native53_GLOBAL__N__069e5665_20_UpSampleNearest3d_cu_ab8a35b428upsample_nearest3d_out_frameIN3c108BFloat16EXadL_ZNS0_43nearest_neighbor_exact_compute_source_indexEfiiEEEEvPKT_mmmmmmmmPS5_fff)
        /*053c*/ 	.word	0x00000000


	//----- nvinfo : EIATTR_MIN_STACK_SIZE
	.align		4
.L_251:
        /*0540*/ 	.byte	0x04, 0x12
        /*0542*/ 	.short	(.L_253 - .L_252)
	.align		4
.L_252:
        /*0544*/ 	.word	index@(_ZN2at6native53_GLOBAL__N__069e5665_20_UpSampleNearest3d_cu_ab8a35b428upsample_nearest3d_out_frameIN3c104HalfEXadL_ZNS0_43nearest_neighbor_exact_compute_source_indexEfiiEEEEvPKT_mmmmmmmmPS5_fff)
        /*0548*/ 	.word	0x00000000


	//----- nvinfo : EIATTR_MIN_STACK_SIZE
	.align		4
.L_253:
        /*054c*/ 	.byte	0x04, 0x12
        /*054e*/ 	.short	(.L_255 - .L_254)
	.align		4
.L_254:
        /*0550*/ 	.word	index@(_ZN2at6native53_GLOBAL__N__069e5665_20_UpSampleNearest3d_cu_ab8a35b428upsample_nearest3d_out_frameIfXadL_ZNS0_43nearest_neighbor_exact_compute_source_indexEfiiEEEEvPKT_mmmmmmmmPS3_fff)
        /*0554*/ 	.word	0x00000000


	//----- nvinfo : EIATTR_MIN_STACK_SIZE
	.align		4
.L_255:
        /*0558*/ 	.byte	0x04, 0x12
        /*055a*/ 	.short	(.L_257 - .L_256)
	.align		4
.L_256:
        /*055c*/ 	.word	index@(_ZN2at6native53_GLOBAL__N__069e5665_20_UpSampleNearest3d_cu_ab8a35b428upsample_nearest3d_out_frameIdXadL_ZNS0_43nearest_neighbor_exact_compute_source_indexEfiiEEEEvPKT_mmmmmmmmPS3_fff)
        /*0560*/ 	.word	0x00000000


	//----- nvinfo : EIATTR_MIN_STACK_SIZE
	.align		4
.L_257:
        /*0564*/ 	.byte	0x04, 0x12
        /*0566*/ 	.short	(.L_259 - .L_258)
	.align		4
.L_258:
        /*0568*/ 	.word	index@(_ZN2at6native53_GLOBAL__N__069e5665_20_UpSampleNearest3d_cu_ab8a35b428upsample_nearest3d_out_frameIhXadL_ZNS0_37nearest_neighbor_compute_source_indexEfiiEEEEvPKT_mmmmmmmmPS3_fff)
        /*056c*/ 	.word	0x00000000


	//----- nvinfo : EIATTR_MIN_STACK_SIZE
	.align		4
.L_259:
        /*0570*/ 	.byte	0x04, 0x12
        /*0572*/ 	.short	(.L_261 - .L_260)
	.align		4
.L_260:
        /*0574*/ 	.word	index@(_ZN2at6native53_GLOBAL__N__069e5665_20_UpSampleNearest3d_cu_ab8a35b428upsample_nearest3d_out_frameIN3c108BFloat16EXadL_ZNS0_37nearest_neighbor_compute_source_indexEfiiEEEEvPKT_mmmmmmmmPS5_fff)
        /*0578*/ 	.word	0x00000000


	//----- nvinfo : EIATTR_MIN_STACK_SIZE
	.align		4
.L_261:
        /*057c*/ 	.byte	0x04, 0x12
        /*057e*/ 	.short	(.L_263 - .L_262)
	.align		4
.L_262:
        /*0580*/ 	.word	index@(_ZN2at6native53_GLOBAL__N__069e5665_20_UpSampleNearest3d_cu_ab8a35b428upsample_nearest3d_out_frameIN3c104HalfEXadL_ZNS0_37nearest_neighbor_compute_source_indexEfiiEEEEvPKT_mmmmmmmmPS5_fff)
        /*0584*/ 	.word	0x00000000


	//----- nvinfo : EIATTR_MIN_STACK_SIZE
	.align		4
.L_263:
        /*0588*/ 	.byte	0x04, 0x12
        /*058a*/ 	.short	(.L_265 - .L_264)
	.align		4
.L_264:
        /*058c*/ 	.word	index@(_ZN2at6native53_GLOBAL__N__069e5665_20_UpSampleNearest3d_cu_ab8a35b428upsample_nearest3d_out_frameIfXadL_ZNS0_37nearest_neighbor_compute_source_indexEfiiEEEEvPKT_mmmmmmmmPS3_fff)
        /*0590*/ 	.word	0x00000000


	//----- nvinfo : EIATTR_MIN_STACK_SIZE
	.align		4
.L_265:
        /*0594*/ 	.byte	0x04, 0x12
        /*0596*/ 	.short	(.L_267 - .L_266)
	.align		4
.L_266:
        /*0598*/ 	.word	index@(_ZN2at6native53_GLOBAL__N__069e5665_20_UpSampleNearest3d_cu_ab8a35b428upsample_nearest3d_out_frameIdXadL_ZNS0_37nearest_neighbor_compute_source_indexEfiiEEEEvPKT_mmmmmmmmPS3_fff)
        /*059c*/ 	.word	0x00000000
.L_267:


//--------------------- .nv.compat                --------------------------
	.section	.nv.compat,"",@"SHT_CUDA_COMPAT_INFO"
	.align	4
        /*0000*/ 	.byte	0x02, 0x09, 0x01, 0x00, 0x02, 0x02, 0x01, 0x00, 0x02, 0x05, 0x05, 0x00, 0x03, 0x07, 0x01, 0x01
        /*0010*/ 	.byte	0x02, 0x03, 0x00, 0x00, 0x02, 0x06, 0x01, 0x00, 0x04, 0x0b, 0x08, 0x00, 0x01, 0x00, 0x00, 0x00
        /*0020*/ 	.byte	0x00, 0x00, 0x00, 0x00


//--------------------- .nv.info._ZN2at6native53_GLOBAL__N__069e5665_20_UpSampleNearest3d_cu_ab8a35b437upsample_nearest3d_backward_out_frameIhlXadL_ZNS0_46nearest_neighbor_exact_bw_compute_source_indexEfiiEEEEvPKT_mmmmmmmmPS3_fff --------------------------
	.section	.nv.info._ZN2at6native53_GLOBAL__N__069e5665_20_UpSampleNearest3d_cu_ab8a35b437upsample_nearest3d_backward_out_frameIhlXadL_ZNS0_46nearest_neighbor_exact_bw_compute_source_indexEfiiEEEEvPKT_mmmmmmmmPS3_fff,"",@"SHT_CUDA_INFO"
	.sectionflags	@""
	.align	4


	//----- nvinfo : EIATTR_CUDA_API_VERSION
	.align		4
        /*0000*/ 	.byte	0x04, 0x37
        /*0002*/ 	.short	(.L_269 - .L_268)
.L_268:
        /*0004*/ 	.word	0x00000082


	//----- nvinfo : EIATTR_KPARAM_INFO
	.align		4
.L_269:
        /*0008*/ 	.byte	0x04, 0x17
        /*000a*/ 	.short	(.L_271 - .L_270)
.L_270:
        /*000c*/ 	.word	0x00000000
        /*0010*/ 	.short	0x000c
        /*0012*/ 	.short	0x0058
        /*0014*/ 	.byte	0x00, 0xf0, 0x11, 0x00


	//----- nvinfo : EIATTR_KPARAM_INFO
	.align		4
.L_271:
        /*0018*/ 	.byte	0x04, 0x17
        /*001a*/ 	.short	(.L_273 - .L_272)
.L_272:
        /*001c*/ 	.word	0x00000000
        /*0020*/ 	.short	0x000b
        /*0022*/ 	.short	0x0054
        /*0024*/ 	.byte	0x00, 0xf0, 0x11, 0x00


	//----- nvinfo : EIATTR_KPARAM_INFO
	.align		4
.L_273:
        /*0028*/ 	.byte	0x04, 0x17
        /*002a*/ 	.short	(.L_275 - .L_274)
.L_274:
        /*002c*/ 	.word	0x00000000
        /*0030*/ 	.short	0x000a
        /*0032*/ 	.short	0x0050
        /*0034*/ 	.byte	0x00, 0xf0, 0x11, 0x00


	//----- nvinfo : EIATTR_KPARAM_INFO
	.align		4
.L_275:
        /*0038*/ 	.byte	0x04, 0x17
        /*003a*/ 	.short	(.L_277 - .L_276)
.L_276:
        /*003c*/ 	.word	0x00000000
        /*0040*/ 	.short	0x0009
        /*0042*/ 	.short	0x0048
        /*0044*/ 	.byte	0x00, 0xf5, 0x21, 0x00


	//----- nvinfo : EIATTR_KPARAM_INFO
	.align		4
.L_277:
        /*0048*/ 	.byte	0x04, 0x17
        /*004a*/ 	.short	(.L_279 - .L_278)
.L_278:
        /*004c*/ 	.word	0x00000000
        /*0050*/ 	.short	0x0008
        /*0052*/ 	.short	0x0040
        /*0054*/ 	.byte	0x00, 0xf0, 0x21, 0x00


	//----- nvinfo : EIATTR_KPARAM_INFO
	.align		4
.L_279:
        /*0058*/ 	.byte	0x04, 0x17
        /*005a*/ 	.short	(.L_281 - .L_280)
.L_280:
        /*005c*/ 	.word	0x00000000
        /*0060*/ 	.short	0x0007
        /*0062*/ 	.short	0x0038
        /*0064*/ 	.byte	0x00, 0xf0, 0x21, 0x00


	//----- nvinfo : EIATTR_KPARAM_INFO
	.align		4
.L_281:
        /*0068*/ 	.byte	0x04, 0x17
        /*006a*/ 	.short	(.L_283 - .L_282)
.L_282:
        /*006c*/ 	.word	0x00000000
        /*0070*/ 	.short	0x0006
        /*0072*/ 	.short	0x0030
        /*0074*/ 	.byte	0x00, 0xf0, 0x21, 0x00


	//----- nvinfo : EIATTR_KPARAM_INFO
	.align		4
.L_283:
        /*0078*/ 	.byte	0x04, 0x17
        /*007a*/ 	.short	(.L_285 - .L_284)
.L_284:
        /*007c*/ 	.word	0x00000000
        /*0080*/ 	.short	0x0005
        /*0082*/ 	.short	0x0028
        /*0084*/ 	.byte	0x00, 0xf0, 0x21, 0x00


	//----- nvinfo : EIATTR_KPARAM_INFO
	.align		4
.L_285:
        /*0088*/ 	.byte	0x04, 0x17
        /*008a*/ 	.short	(.L_287 - .L_286)
.L_286:
        /*008c*/ 	.word	0x00000000
        /*0090*/ 	.short	0x0004
        /*0092*/ 	.short	0x0020
        /*0094*/ 	.byte	0x00, 0xf0, 0x21, 0x00


	//----- nvinfo : EIATTR_KPARAM_INFO
	.align		4
.L_287:
        /*0098*/ 	.byte	0x04, 0x17
        /*009a*/ 	.short	(.L_289 - .L_288)
.L_288:
        /*009c*/ 	.word	0x00000000
        /*00a0*/ 	.short	0x0003
        /*00a2*/ 	.short	0x0018
        /*00a4*/ 	.byte	0x00, 0xf0, 0x21, 0x00


	//----- nvinfo : EIATTR_KPARAM_INFO
	.align		4
.L_289:
        /*00a8*/ 	.byte	0x04, 0x17
        /*00aa*/ 	.short	(.L_291 - .L_290)
.L_290:
        /*00ac*/ 	.word	0x00000000
        /*00b0*/ 	.short	0x0002
        /*00b2*/ 	.short	0x0010
        /*00b4*/ 	.byte	0x00, 0xf0, 0x21, 0x00


	//----- nvinfo : EIATTR_KPARAM_INFO
	.align		4
.L_291:
        /*00b8*/ 	.byte	0x04, 0x17
        /*00ba*/ 	.short	(.L_293 - .L_292)
.L_292:
        /*00bc*/ 	.word	0x00000000
        /*00c0*/ 	.short	0x0001
        /*00c2*/ 	.short	0x0008
        /*00c4*/ 	.byte	0x00, 0xf0, 0x21, 0x00


	//----- nvinfo : EIATTR_KPARAM_INFO
	.align		4
.L_293:
        /*00c8*/ 	.byte	0x04, 0x17
        /*00ca*/ 	.short	(.L_295 - .L_294)
.L_294:
        /*00cc*/ 	.word	0x00000000
        /*00d0*/ 	.short	0x0000
        /*00d2*/ 	.short	0x0000
        /*00d4*/ 	.byte	0x00, 0xf5, 0x21, 0x00


	//----- nvinfo : EIATTR_SPARSE_MMA_MASK
	.align		4
.L_295:
        /*00d8*/ 	.byte	0x03, 0x50
        /*00da*/ 	.short	0x0000


	//----- nvinfo : EIATTR_MAXREG_COUNT
	.align		4
        /*00dc*/ 	.byte	0x03, 0x1b
        /*00de*/ 	.short	0x0040


	//----- nvinfo : EIATTR_MERCURY_ISA_VERSION
	.align		4
        /*00e0*/ 	.byte	0x03, 0x5f
        /*00e2*/ 	.short	0x0101


	//----- nvinfo : EIATTR_VRC_CTA_INIT_COUNT
	.align		4
        /*00e4*/ 	.byte	0x02, 0x4a
	.zero		1
	.zero		1


	//----- nvinfo : EIATTR_EXIT_INSTR_OFFSETS
	.align		4
        /*00e8*/ 	.byte	0x04, 0x1c
        /*00ea*/ 	.short	(.L_297 - .L_296)


	//   ....[0]....
.L_296:
        /*00ec*/ 	.word	0x00000170


	//   ....[1]....
        /*00f0*/ 	.word	0x000011f0


	//   ....[2]....
        /*00f4*/ 	.word	0x00001ec0


	//----- nvinfo : EIATTR_MAX_THREADS
	.align		4
.L_297:
        /*00f8*/ 	.byte	0x04, 0x05
        /*00fa*/ 	.short	(.L_299 - .L_298)
.L_298:
        /*00fc*/ 	.word	0x00000400
        /*0100*/ 	.word	0x00000001
        /*0104*/ 	.word	0x00000001


	//----- nvinfo : EIATTR_CRS_STACK_SIZE
	.align		4
.L_299:
        /*0108*/ 	.byte	0x04, 0x1e
        /*010a*/ 	.short	(.L_301 - .L_300)
.L_300:
        /*010c*/ 	.word	0x00000000


	//----- nvinfo : EIATTR_CBANK_PARAM_SIZE
	.align		4
.L_301:
        /*0110*/ 	.byte	0x03, 0x19
        /*0112*/ 	.short	0x005c


	//----- nvinfo : EIATTR_PARAM_CBANK
	.align		4
        /*0114*/ 	.byte	0x04, 0x0a
        /*0116*/ 	.short	(.L_303 - .L_302)
	.align		4
.L_302:
        /*0118*/ 	.word	index@(.nv.constant0._ZN2at6native53_GLOBAL__N__069e5665_20_UpSampleNearest3d_cu_ab8a35b437upsample_nearest3d_backward_out_frameIhlXadL_ZNS0_46nearest_neighbor_exact_bw_compute_source_indexEfiiEEEEvPKT_mmmmmmmmPS3_fff)
        /*011c*/ 	.short	0x0380
        /*011e*/ 	.short	0x005c


	//----- nvinfo : EIATTR_SW_WAR
	.align		4
.L_303:
        /*0120*/ 	.byte	0x04, 0x36
        /*0122*/ 	.short	(.L_305 - .L_304)
.L_304:
        /*0124*/ 	.word	0x00000008
.L_305:


//--------------------- .nv.info._ZN2at6native53_GLOBAL__N__069e5665_20_UpSampleNearest3d_cu_ab8a35b437upsample_nearest3d_backward_out_frameIN3c108BFloat16EfXadL_ZNS0_46nearest_neighbor_exact_bw_compute_source_indexEfiiEEEEvPKT_mmmmmmmmPS5_fff --------------------------
	.section	.nv.info._ZN2at6native53_GLOBAL__N__069e5665_20_UpSampleNearest3d_cu_ab8a35b437upsample_nearest3d_backward_out_frameIN3c108BFloat16EfXadL_ZNS0_46nearest_neighbor_exact_bw_compute_source_indexEfiiEEEEvPKT_mmmmmmmmPS5_fff,"",@"SHT_CUDA_INFO"
	.sectionflags	@""
	.align	4


	//----- nvinfo : EIATTR_CUDA_API_VERSION
	.align		4
        /*0000*/ 	.byte	0x04, 0x37
        /*0002*/ 	.short	(.L_307 - .L_306)
.L_306:
        /*0004*/ 	.word	0x00000082


	//----- nvinfo : EIATTR_KPARAM_INFO
	.align		4
.L_307:
        /*0008*/ 	.byte	0x04, 0x17
        /*000a*/ 	.short	(.L_309 - .L_308)
.L_308:
        /*000c*/ 	.word	0x00000000
        /*0010*/ 	.short	0x000c
        /*0012*/ 	.short	0x0058
        /*0014*/ 	.byte	0x00, 0xf0, 0x11, 0x00


	//----- nvinfo : EIATTR_KPARAM_INFO
	.align		4
.L_309:
        /*0018*/ 	.byte	0x04, 0x17
        /*001a*/ 	.short	(.L_311 - .L_310)
.L_310:
        /*001c*/ 	.word	0x00000000
        /*0020*/ 	.short	0x000b
        /*0022*/ 	.short	0x0054
        /*0024*/ 	.byte	0x00, 0xf0, 0x11, 0x00


	//----- nvinfo : EIATTR_KPARAM_INFO
	.align		4
.L_311:
        /*0028*/ 	.byte	0x04, 0x17
        /*002a*/ 	.short	(.L_313 - .L_312)
.L_312:
        /*002c*/ 	.word	0x00000000
        /*0030*/ 	.short	0x000a
        /*0032*/ 	.short	0x0050
        /*0034*/ 	.byte	0x00, 0xf0, 0x11, 0x00


	//----- nvinfo : EIATTR_KPARAM_INFO
	.align		4
.L_313:
        /*0038*/ 	.byte	0x04, 0x17
        /*003a*/ 	.short	(.L_315 - .L_314)
.L_314:
        /*003c*/ 	.word	0x00000000
        /*0040*/ 	.short	0x0009
        /*0042*/ 	.short	0x0048
        /*0044*/ 	.byte	0x00, 0xf5, 0x21, 0x00


	//----- nvinfo : EIATTR_KPARAM_INFO
	.align		4
.L_315:
        /*0048*/ 	.byte	0x04, 0x17
        /*004a*/ 	.short	(.L_317 - .L_316)
.L_316:
        /*004c*/ 	.word	0x00000000
        /*0050*/ 	.short	0x0008
        /*0052*/ 	.short	0x0040
        /*0054*/ 	.byte	0x00, 0xf0, 0x21, 0x00


	//----- nvinfo : EIATTR_KPARAM_INFO
	.align		4
.L_317:
        /*0058*/ 	.byte	0x04, 0x17
        /*005a*/ 	.short	(.L_319 - .L_318)
.L_318:
        /*005c*/ 	.word	0x00000000
        /*0060*/ 	.short	0x0007
        /*0062*/ 	.short	0x0038
        /*0064*/ 	.byte	0x00, 0xf0, 0x21, 0x00


	//----- nvinfo : EIATTR_KPARAM_INFO
	.align		4
.L_319:
        /*0068*/ 	.byte	0x04, 0x17
        /*006a*/ 	.short	(.L_321 - .L_320)
.L_320:
        /*006c*/ 	.word	0x00000000
        /*0070*/ 	.short	0x0006
        /*0072*/ 	.short	0x0030
        /*0074*/ 	.byte	0x00, 0xf0, 0x21, 0x00


	//----- nvinfo : EIATTR_KPARAM_INFO
	.align		4
.L_321:
        /*0078*/ 	.byte	0x04, 0x17
        /*007a*/ 	.short	(.L_323 - .L_322)
.L_322:
        /*007c*/ 	.word	0x00000000
        /*0080*/ 	.short	0x0005
        /*0082*/ 	.short	0x0028
        /*0084*/ 	.byte	0x00, 0xf0, 0x21, 0x00


	//----- nvinfo : EIATTR_KPARAM_INFO
	.align		4
.L_323:
        /*0088*/ 	.byte	0x04, 0x17
        /*008a*/ 	.short	(.L_325 - .L_324)
.L_324:
        /*008c*/ 	.word	0x00000000
        /*0090*/ 	.short	0x0004
        /*0092*/ 	.short	0x0020
        /*0094*/ 	.byte	0x00, 0xf0, 0x21, 0x00


	//----- nvinfo : EIATTR_KPARAM_INFO
	.align		4
.L_325:
        /*0098*/ 	.byte	0x04, 0x17
        /*009a*/ 	.short	(.L_327 - .L_326)
.L_326:
        /*009c*/ 	.word	0x00000000
        /*00a0*/ 	.short	0x0003
        /*00a2*/ 	.short	0x0018
        /*00a4*/ 	.byte	0x00, 0xf0, 0x21, 0x00


	//----- nvinfo : EIATTR_KPARAM_INFO
	.align		4
.L_327:
        /*00a8*/ 	.byte	0x04, 0x17
        /*00aa*/ 	.short	(.L_329 - .L_328)
.L_328:
        /*00ac*/ 	.word	0x00000000
        /*00b0*/ 	.short	0x0002
        /*00b2*/ 	.short	0x0010
        /*00b4*/ 	.byte	0x00, 0xf0, 0x21, 0x00


	//----- nvinfo : EIATTR_KPARAM_INFO
	.align		4
.L_329:
        /*00b8*/ 	.byte	0x04, 0x17
        /*00ba*/ 	.short	(.L_331 - .L_330)
.L_330:
        /*00bc*/ 	.word	0x00000000
        /*00c0*/ 	.short	0x0001
        /*00c2*/ 	.short	0x0008
        /*00c4*/ 	.byte	0x00, 0xf0, 0x21, 0x00


	//----- nvinfo : EIATTR_KPARAM_INFO
	.align		4
.L_331:
        /*00c8*/ 	.byte	0x04, 0x17
        /*00ca*/ 	.short	(.L_333 - .L_332)
.L_332:
        /*00cc*/ 	.word	0x00000000
        /*00d0*/ 	.short	0x0000
        /*00d2*/ 	.short	0x0000
        /*00d4*/ 	.byte	0x00, 0xf5, 0x21, 0x00


	//----- nvinfo : EIATTR_SPARSE_MMA_MASK
	.align		4
.L_333:
        /*00d8*/ 	.byte	0x03, 0x50
        /*00da*/ 	.short	0x0000


	//----- nvinfo : EIATTR_MAXREG_COUNT
	.align		4
        /*00dc*/ 	.byte	0x03, 0x1b
        /*00de*/ 	.short	0x0040


	//----- nvinfo : EIATTR_MERCURY_ISA_VERSION
	.align		4
        /*00e0*/ 	.byte	0x03, 0x5f
        /*00e2*/ 	.short	0x0101


	//----- nvinfo : EIATTR_VRC_CTA_INIT_COUNT
	.align		4
        /*00e4*/ 	.byte	0x02, 0x4a
	.zero		1
	.zero		1


	//----- nvinfo : EIATTR_EXIT_INSTR_OFFSETS
	.align		4
        /*00e8*/ 	.byte	0x04, 0x1c
        /*00ea*/ 	.short	(.L_335 - .L_334)


	//   ....[0]....
.L_334:
        /*00ec*/ 	.word	0x00000170


	//   ....[1]....
        /*00f0*/ 	.word	0x00001200


	//   ....[2]....
        /*00f4*/ 	.word	0x00002220


	//----- nvinfo : EIATTR_MAX_THREADS
	.align		4
.L_335:
        /*00f8*/ 	.byte	0x04, 0x05
        /*00fa*/ 	.short	(.L_337 - .L_336)
.L_336:
        /*00fc*/ 	.word	0x00000400
        /*0100*/ 	.word	0x00000001
        /*0104*/ 	.word	0x00000001


	//----- nvinfo : EIATTR_CRS_STACK_SIZE
	.align		4
.L_337:
        /*0108*/ 	.byte	0x04, 0x1e
        /*010a*/ 	.short	(.L_339 - .L_338)
.L_338:
        /*010c*/ 	.word	0x00000000


	//----- nvinfo : EIATTR_CBANK_PARAM_SIZE
	.align		4
.L_339:
        /*0110*/ 	.byte	0x03, 0x19
        /*0112*/ 	.short	0x005c


	//----- nvinfo : EIATTR_PARAM_CBANK
	.align		4
        /*0114*/ 	.byte	0x04, 0x0a
        /*0116*/ 	.short	(.L_341 - .L_340)
	.align		4
.L_340:
        /*0118*/ 	.word	index@(.nv.constant0._ZN2at6native53_GLOBAL__N__069e5665_20_UpSampleNearest3d_cu_ab8a35b437upsample_nearest3d_backward_out_frameIN3c108BFloat16EfXadL_ZNS0_46nearest_neighbor_exact_bw_compute_source_indexEfiiEEEEvPKT_mmmmmmmmPS5_fff)
        /*011c*/ 	.short	0x0380
        /*011e*/ 	.short	0x005c


	//----- nvinfo : EIATTR_SW_WAR
	.align		4
.L_341:
        /*0120*/ 	.byte	0x04, 0x36
        /*0122*/ 	.short	(.L_343 - .L_342)
.L_342:
        /*0124*/ 	.word	0x00000008
.L_343:


//--------------------- .nv.info._ZN2at6native53_GLOBAL__N__069e5665_20_UpSampleNearest3d_cu_ab8a35b437upsample_nearest3d_backward_out_frameIN3c104HalfEfXadL_ZNS0_46nearest_neighbor_exact_bw_compute_source_indexEfiiEEEEvPKT_mmmmmmmmPS5_fff --------------------------
	.section	.nv.info._ZN2at6native53_GLOBAL__N__069e5665_20_UpSampleNearest3d_cu_ab8a35b437upsample_nearest3d_backward_out_frameIN3c104HalfEfXadL_ZNS0_46nearest_neighbor_exact_bw_compute_source_indexEfiiEEEEvPKT_mmmmmmmmPS5_fff,"",@"SHT_CUDA_INFO"
	.sectionflags	@""
	.align	4


	//----- nvinfo : EIATTR_CUDA_API_VERSION
	.align		4
        /*0000*/ 	.byte	0x04, 0x37
        /*0002*/ 	.short	(.L_345 - .L_344)
.L_344:
        /*0004*/ 	.word	0x00000082


	//----- nvinfo : EIATTR_KPARAM_INFO
	.align		4
.L_345:
        /*0008*/ 	.byte	0x04, 0x17
        /*000a*/ 	.short	(.L_347 - .L_346)
.L_346:
        /*000c*/ 	.word	0x00000000
        /*0010*/ 	.short	0x000c
        /*0012*/ 	.short	0x0058
        /*0014*/ 	.byte	0x00, 0xf0, 0x11, 0x00


	//----- nvinfo : EIATTR_KPARAM_INFO
	.align		4
.L_347:
        /*0018*/ 	.byte	0x04, 0x17
        /*001a*/ 	.short	(.L_349 - .L_348)
.L_348:
        /*001c*/ 	.word	0x00000000
        /*0020*/ 	.short	0x000b
        /*0022*/ 	.short	0x0054
        /*0024*/ 	.byte	0x00, 0xf0, 0x11, 0x00


	//----- nvinfo : EIATTR_KPARAM_INFO
	.align		4
.L_349:
        /*0028*/ 	.byte	0x04, 0x17
        /*002a*/ 	.short	(.L_351 - .L_350)
.L_350:
        /*002c*/ 	.word	0x00000000
        /*0030*/ 	.short	0x000a
        /*0032*/ 	.short	0x0050
        /*0034*/ 	.byte	0x00, 0xf0, 0x11, 0x00


	//----- nvinfo : EIATTR_KPARAM_INFO
	.align		4
.L_351:
        /*0038*/ 	.byte	0x04, 0x17
        /*003a*/ 	.short	(.L_353 - .L_352)
.L_352:
        /*003c*/ 	.word	0x00000000
        /*0040*/ 	.short	0x0009
        /*0042*/ 	.short	0x0048
        /*0044*/ 	.byte	0x00, 0xf5, 0x21, 0x00


	//----- nvinfo : EIATTR_KPARAM_INFO
	.align		4
.L_353:
        /*0048*/ 	.byte	0x04, 0x17
        /*004a*/ 	.short	(.L_355 - .L_354)
.L_354:
        /*004c*/ 	.word	0x00000000
        /*0050*/ 	.short	0x0008
        /*0052*/ 	.short	0x0040
        /*0054*/ 	.byte	0x00, 0xf0, 0x21, 0x00


	//----- nvinfo : EIATTR_KPARAM_INFO
	.align		4
.L_355:
        /*0058*/ 	.byte	0x04, 0x17
        /*005a*/ 	.short	(.L_357 - .L_356)
.L_356:
        /*005c*/ 	.word	0x00000000
        /*0060*/ 	.short	0x0007
        /*0062*/ 	.short	0x0038
        /*0064*/ 	.byte	0x00, 0xf0, 0x21, 0x00


	//----- nvinfo : EIATTR_KPARAM_INFO
	.align		4
.L_357:
        /*0068*/ 	.byte	0x04, 0x17
        /*006a*/ 	.short	(.L_359 - .L_358)
.L_358:
        /*006c*/ 	.word	0x00000000
        /*0070*/ 	.short	0x0006
        /*0072*/ 	.short	0x0030
        /*0074*/ 	.byte	0x00, 0xf0, 0x21, 0x00


	//----- nvinfo : EIATTR_KPARAM_INFO
	.align		4
.L_359:
        /*0078*/ 	.byte	0x04, 0x17
        /*007a*/ 	.short	(.L_361 - .L_360)
.L_360:
        /*007c*/ 	.word	0x00000000
        /*0080*/ 	.short	0x0005
        /*0082*/ 	.short	0x0028
        /*0084*/ 	.byte	0x00, 0xf0, 0x21, 0x00


	//----- nvinfo : EIATTR_KPARAM_INFO
	.align		4
.L_361:
        /*0088*/ 	.byte	0x04, 0x17
        /*008a*/ 	.short	(.L_363 - .L_362)
.L_362:
        /*008c*/ 	.word	0x00000000
        /*0090*/ 	.short	0x0004
        /*0092*/ 	.short	0x0020
        /*0094*/ 	.byte	0x00, 0xf0, 0x21, 0x00


	//----- nvinfo : EIATTR_KPARAM_INFO
	.align		4
.L_363:
        /*0098*/ 	.byte	0x04, 0x17
        /*009a*/ 	.short	(.L_365 - .L_364)
.L_364:
        /*009c*/ 	.word	0x00000000
        /*00a0*/ 	.short	0x0003
        /*00a2*/ 	.short	0x0018
        /*00a4*/ 	.byte	0x00, 0xf0, 0x21, 0x00


	//----- nvinfo : EIATTR_KPARAM_INFO
	.align		4
.L_365:
        /*00a8*/ 	.byte	0x04, 0x17
        /*00aa*/ 	.short	(.L_367 - .L_366)
.L_366:
        /*00ac*/ 	.word	0x00000000
        /*00b0*/ 	.short	0x0002
        /*00b2*/ 	.short	0x0010
        /*00b4*/ 	.byte	0x00, 0xf0, 0x21, 0x00


	//----- nvinfo : EIATTR_KPARAM_INFO
	.align		4
.L_367:
        /*00b8*/ 	.byte	0x04, 0x17
        /*00ba*/ 	.short	(.L_369 - .L_368)
.L_368:
        /*00bc*/ 	.word	0x00000000
        /*00c0*/ 	.short	0x0001
        /*00c2*/ 	.short	0x0008
        /*00c4*/ 	.byte	0x00, 0xf0, 0x21, 0x00


	//----- nvinfo : EIATTR_KPARAM_INFO
	.align		4
.L_369:
        /*00c8*/ 	.byte	0x04, 0x17
        /*00ca*/ 	.short	(.L_371 - .L_370)
.L_370:
        /*00cc*/ 	.word	0x00000000
        /*00d0*/ 	.short	0x0000
        /*00d2*/ 	.short	0x0000
        /*00d4*/ 	.byte	0x00, 0xf5, 0x21, 0x00


	//----- nvinfo : EIATTR_SPARSE_MMA_MASK
	.align		4
.L_371:
        /*00d8*/ 	.byte	0x03, 0x50
        /*00da*/ 	.short	0x0000


	//----- nvinfo : EIATTR_MAXREG_COUNT
	.align		4
        /*00dc*/ 	.byte	0x03, 0x1b
        /*00de*/ 	.short	0x0040


	//----- nvinfo : EIATTR_MERCURY_ISA_VERSION
	.align		4
        /*00e0*/ 	.byte	0x03, 0x5f
        /*00e2*/ 	.short	0x0101


	//----- nvinfo : EIATTR_VRC_CTA_INIT_COUNT
	.align		4
        /*00e4*/ 	.byte	0x02, 0x4a
	.zero		1
	.zero		1


	//----- nvinfo : EIATTR_EXIT_INSTR_OFFSETS
	.align		4
        /*00e8*/ 	.byte	0x04, 0x1c
        /*00ea*/ 	.short	(.L_373 - .L_372)


	//   ....[0]....
.L_372:
        /*00ec*/ 	.word	0x00000170


	//   ....[1]....
        /*00f0*/ 	.word	0x00001200


	//   ....[2]....
        /*00f4*/ 	.word	0x00002220


	//----- nvinfo : EIATTR_MAX_THREADS
	.align		4
.L_373:
        /*00f8*/ 	.byte	0x04, 0x05
        /*00fa*/ 	.short	(.L_375 - .L_374)
.L_374:
        /*00fc*/ 	.word	0x00000400
        /*0100*/ 	.word	0x00000001
        /*0104*/ 	.word	0x00000001


	//----- nvinfo : EIATTR_CRS_STACK_SIZE
	.align		4
.L_375:
        /*0108*/ 	.byte	0x04, 0x1e
        /*010a*/ 	.short	(.L_377 - .L_376)
.L_376:
        /*010c*/ 	.word	0x00000000


	//----- nvinfo : EIATTR_CBANK_PARAM_SIZE
	.align		4
.L_377:
        /*0110*/ 	.byte	0x03, 0x19
        /*0112*/ 	.short	0x005c


	//----- nvinfo : EIATTR_PARAM_CBANK
	.align		4
        /*0114*/ 	.byte	0x04, 0x0a
        /*0116*/ 	.short	(.L_379 - .L_378)
	.align		4
.L_378:
        /*0118*/ 	.word	index@(.nv.constant0._ZN2at6native53_GLOBAL__N__069e5665_20_UpSampleNearest3d_cu_ab8a35b437upsample_nearest3d_backward_out_frameIN3c104HalfEfXadL_ZNS0_46nearest_neighbor_exact_bw_compute_source_indexEfiiEEEEvPKT_mmmmmmmmPS5_fff)
        /*011c*/ 	.short	0x0380
        /*011e*/ 	.short	0x005c


	//----- nvinfo : EIATTR_SW_WAR
	.align		4
.L_379:
        /*0120*/ 	.byte	0x04, 0x36
        /*0122*/ 	.short	(.L_381 - .L_380)
.L_380:
        /*0124*/ 	.word	0x00000008
.L_381:


//--------------------- .nv.info._ZN2at6native53_GLOBAL__N__069e5665_20_UpSampleNearest3d_cu_ab8a35b437upsample_nearest3d_backward_out_frameIffXadL_ZNS0_46nearest_neighbor_exact_bw_compute_source_indexEfiiEEEEvPKT_mmmmmmmmPS3_fff --------------------------
	.section	.nv.info._ZN2at6native53_GLOBAL__N__069e5665_20_UpSampleNearest3d_cu_ab8a35b437upsample_nearest3d_backward_out_frameIffXadL_ZNS0_46nearest_neighbor_exact_bw_compute_source_indexEfiiEEEEvPKT_mmmmmmmmPS3_fff,"",@"SHT_CUDA_INFO"
	.sectionflags	@""
	.align	4


	//----- nvinfo : EIATTR_CUDA_API_VERSION
	.align		4
        /*0000*/ 	.byte	0x04, 0x37
        /*0002*/ 	.short	(.L_383 - .L_382)
.L_382:
        /*0004*/ 	.word	0x00000082


	//----- nvinfo : EIATTR_KPARAM_INFO
	.align		4
.L_383:
        /*0008*/ 	.byte	0x04, 0x17
        /*000a*/ 	.short	(.L_385 - .L_384)
.L_384:
        /*000c*/ 	.word	0x00000000
        /*0010*/ 	.short	0x000c
        /*0012*/ 	.short	0x0058
        /*0014*/ 	.byte	0x00, 0xf0, 0x11, 0x00


	//----- nvinfo : EIATTR_KPARAM_INFO
	.align		4
.L_385:
        /*0018*/ 	.byte	0x04, 0x17
        /*001a*/ 	.short	(.L_387 - .L_386)
.L_386:
        /*001c*/ 	.word	0x00000000
        /*0020*/ 	.short	0x000b
        /*0022*/ 	.short	0x0054
        /*0024*/ 	.byte	0x00, 0xf0, 0x11, 0x00


	//----- nvinfo : EIATTR_KPARAM_INFO
	.align		4
.L_387:
        /*0028*/ 	.byte	0x04, 0x17
        /*002a*/ 	.short	(.L_389 - .L_388)
.L_388:
        /*002c*/ 	.word	0x00000000
        /*0030*/ 	.short	0x000a
        /*0032*/ 	.short	0x0050
        /*0034*/ 	.byte	0x00, 0xf0, 0x11, 0x00


	//----- nvinfo : EIATTR_KPARAM_INFO
	.align		4
.L_389:
        /*0038*/ 	.byte	0x04, 0x17
        /*003a*/ 	.short	(.L_391 - .L_390)
.L_390:
        /*003c*/ 	.word	0x00000000
        /*0040*/ 	.short	0x0009
        /*0042*/ 	.short	0x0048
        /*0044*/ 	.byte	0x00, 0xf5, 0x21, 0x00


	//----- nvinfo : EIATTR_KPARAM_INFO
	.align		4
.L_391:
        /*0048*/ 	.byte	0x04, 0x17
        /*004a*/ 	.short	(.L_393 - .L_392)
.L_392:
        /*004c*/ 	.word	0x00000000
        /*0050*/ 	.short	0x0008
        /*0052*/ 	.short	0x0040
        /*0054*/ 	.byte	0x00, 0xf0, 0x21, 0x00


	//----- nvinfo : EIATTR_KPARAM_INFO
	.align		4
.L_393:
        /*0058*/ 	.byte	0x04, 0x17
        /*005a*/ 	.short	(.L_395 - .L_394)
.L_394:
        /*005c*/ 	.word	0x00000000
        /*0060*/ 	.short	0x0007
        /*0062*/ 	.short	0x0038
        /*0064*/ 	.byte	0x00, 0xf0, 0x21, 0x00


	//----- nvinfo : EIATTR_KPARAM_INFO
	.align		4
.L_395:
        /*0068*/ 	.byte	0x04, 0x17
        /*006a*/ 	.short	(.L_397 - .L_396)
.L_396:
        /*006c*/ 	.word	0x00000000
        /*0070*/ 	.short	0x0006
        /*0072*/ 	.short	0x0030
        /*0074*/ 	.byte	0x00, 0xf0, 0x21, 0x00


	//----- nvinfo : EIATTR_KPARAM_INFO
	.align		4
.L_397:
        /*0078*/ 	.byte	0x04, 0x17
        /*007a*/ 	.short	(.L_399 - .L_398)
.L_398:
        /*007c*/ 	.word	0x00000000
        /*0080*/ 	.short	0x0005
        /*0082*/ 	.short	0x0028
        /*0084*/ 	.byte	0x00, 0xf0, 0x21, 0x00


	//----- nvinfo : EIATTR_KPARAM_INFO
	.align		4
.L_399:
        /*0088*/ 	.byte	0x04, 0x17
        /*008a*/ 	.short	(.L_401 - .L_400)
.L_400:
        /*008c*/ 	.word	0x00000000
        /*0090*/ 	.short	0x0004
        /*0092*/ 	.short	0x0020
        /*0094*/ 	.byte	0x00, 0xf0, 0x21, 0x00


	//----- nvinfo : EIATTR_KPARAM_INFO
	.align		4
.L_401:
        /*0098*/ 	.byte	0x04, 0x17
        /*009a*/ 	.short	(.L_403 - .L_402)
.L_402:
        /*009c*/ 	.word	0x00000000
        /*00a0*/ 	.short	0x0003
        /*00a2*/ 	.short	0x0018
        /*00a4*/ 	.byte	0x00, 0xf0, 0x21, 0x00


	//----- nvinfo : EIATTR_KPARAM_INFO
	.align		4
.L_403:
        /*00a8*/ 	.byte	0x04, 0x17
        /*00aa*/ 	.short	(.L_405 - .L_404)
.L_404:
        /*00ac*/ 	.word	0x00000000
        /*00b0*/ 	.short	0x0002
        /*00b2*/ 	.short	0x0010
        /*00b4*/ 	.byte	0x00, 0xf0, 0x21, 0x00


	//----- nvinfo : EIATTR_KPARAM_INFO
	.align		4
.L_405:
        /*00b8*/ 	.byte	0x04, 0x17
        /*00ba*/ 	.short	(.L_407 - .L_406)
.L_406:
        /*00bc*/ 	.word	0x00000000
        /*00c0*/ 	.short	0x0001
        /*00c2*/ 	.short	0x0008
        /*00c4*/ 	.byte	0x00, 0xf0, 0x21, 0x00


	//----- nvinfo : EIATTR_KPARAM_INFO
	.align		4
.L_407:
        /*00c8*/ 	.byte	0x04, 0x17
        /*00ca*/ 	.short	(.L_409 - .L_408)
.L_408:
        /*00cc*/ 	.word	0x00000000
        /*00d0*/ 	.short	0x0000
        /*00d2*/ 	.short	0x0000
        /*00d4*/ 	.byte	0x00, 0xf5, 0x21, 0x00


	//----- nvinfo : EIATTR_SPARSE_MMA_MASK
	.align		4
.L_409:
        /*00d8*/ 	.byte	0x03, 0x50
        /*00da*/ 	.short	0x0000


	//----- nvinfo : EIATTR_MAXREG_COUNT
	.align		4
        /*00dc*/ 	.byte	0x03, 0x1b
        /*00de*/ 	.short	0x0040


	//----- nvinfo : EIATTR_MERCURY_ISA_VERSION
	.align		4
        /*00e0*/ 	.byte	0x03, 0x5f
        /*00e2*/ 	.short	0x0101


	//----- nvinfo : EIATTR_VRC_CTA_INIT_COUNT
	.align		4
        /*00e4*/ 	.byte	0x02, 0x4a
	.zero		1
	.zero		1


	//----- nvinfo : EIATTR_EXIT_INSTR_OFFSETS
	.align		4
        /*00e8*/ 	.byte	0x04, 0x1c
        /*00ea*/ 	.short	(.L_411 - .L_410)


	//   ....[0]....
.L_410:
        /*00ec*/ 	.word	0x00000170


	//   ....[1]....
        /*00f0*/ 	.word	0x00001200


	//   ....[2]....
        /*00f4*/ 	.word	0x00002020


	//----- nvinfo : EIATTR_MAX_THREADS
	.align		4
.L_411:
        /*00f8*/ 	.byte	0x04, 0x05
        /*00fa*/ 	.short	(.L_413 - .L_412)
.L_412:
        /*00fc*/ 	.word	0x00000400
        /*0100*/ 	.word	0x00000001
        /*0104*/ 	.word	0x00000001


	//----- nvinfo : EIATTR_CRS_STACK_SIZE
	.align		4
.L_413:
        /*0108*/ 	.byte	0x04, 0x1e
        /*010a*/ 	.short	(.L_415 - .L_414)
.L_414:
        /*010c*/ 	.word	0x00000000


	//----- nvinfo : EIATTR_CBANK_PARAM_SIZE
	.align		4
.L_415:
        /*0110*/ 	.byte	0x03, 0x19
        /*0112*/ 	.short	0x005c


	//----- nvinfo : EIATTR_PARAM_CBANK
	.align		4
        /*0114*/ 	.byte	0x04, 0x0a
        /*0116*/ 	.short	(.L_417 - .L_416)
	.align		4
.L_416:
        /*0118*/ 	.word	index@(.nv.constant0._ZN2at6native53_GLOBAL__N__069e5665_20_UpSampleNearest3d_cu_ab8a35b437upsample_nearest3d_backward_out_frameIffXadL_ZNS0_46nearest_neighbor_exact_bw_compute_source_indexEfiiEEEEvPKT_mmmmmmmmPS3_fff)
        /*011c*/ 	.short	0x0380
        /*011e*/ 	.short	0x005c


	//----- nvinfo : EIATTR_SW_WAR
	.align		4
.L_417:
        /*0120*/ 	.byte	0x04, 0x36
        /*0122*/ 	.short	(.L_419 - .L_418)
.L_418:
        /*0124*/ 	.word	0x00000008
.L_419:


//--------------------- .nv.info._ZN2at6native53_GLOBAL__N__069e5665_20_UpSampleNearest3d_cu_ab8a35b437upsample_nearest3d_backward_out_frameIddXadL_ZNS0_46nearest_neighbor_exact_bw_compute_source_indexEfiiEEEEvPKT_mmmmmmmmPS3_fff --------------------------
	.section	.nv.info._ZN2at6native53_GLOBAL__N__069e5665_20_UpSampleNearest3d_cu_ab8a35b437upsample_nearest3d_backward_out_frameIddXadL_ZNS0_46nearest_neighbor_exact_bw_compute_source_indexEfiiEEEEvPKT_mmmmmmmmPS3_fff,"",@"SHT_CUDA_INFO"
	.sectionflags	@""
	.align	4


	//----- nvinfo : EIATTR_CUDA_API_VERSION
	.align		4
        /*0000*/ 	.byte	0x04, 0x37
        /*0002*/ 	.short	(.L_421 - .L_420)
.L_420:
        /*0004*/ 	.word	0x00000082


	//----- nvinfo : EIATTR_KPARAM_INFO
	.align		4
.L_421:
        /*0008*/ 	.byte	0x04, 0x17
        /*000a*/ 	.short	(.L_423 - .L_422)
.L_422:
        /*000c*/ 	.word	0x00000000
        /*0010*/ 	.short	0x000c
        /*0012*/ 	.short	0x0058
        /*0014*/ 	.byte	0x00, 0xf0, 0x11, 0x00


	//----- nvinfo : EIATTR_KPARAM_INFO
	.align		4
.L_423:
        /*0018*/ 	.byte	0x04, 0x17
        /*001a*/ 	.short	(.L_425 - .L_424)
.L_424:
        /*001c*/ 	.word	0x00000000
        /*0020*/ 	.short	0x000b
        /*0022*/ 	.short	0x0054
        /*0024*/ 	.byte	0x00, 0xf0, 0x11, 0x00


	//----- nvinfo : EIATTR_KPARAM_INFO
	.align		4
.L_425:
        /*0028*/ 	.byte	0x04, 0x17
        /*002a*/ 	.short	(.L_427 - .L_426)
.L_426:
        /*002c*/ 	.word	0x00000000
        /*0030*/ 	.short	0x000a
        /*0032*/ 	.short	0x0050
        /*0034*/ 	.byte	0x00, 0xf0, 0x11, 0x00


	//----- nvinfo : EIATTR_KPARAM_INFO
	.align		4
.L_427:
        /*0038*/ 	.byte	0x04, 0x17
        /*003a*/ 	.short	(.L_429 - .L_428)
.L_428:
        /*003c*/ 	.word	0x00000000
        /*0040*/ 	.short	0x0009
        /*0042*/ 	.short	0x0048
        /*0044*/ 	.byte	0x00, 0xf5, 0x21, 0x00


	//----- nvinfo : EIATTR_KPARAM_INFO
	.align		4
.L_429:
        /*0048*/ 	.byte	0x04, 0x17
        /*004a*/ 	.short	(.L_431 - .L_430)
.L_430:
        /*004c*/ 	.word	0x00000000
        /*0050*/ 	.short	0x0008
        /*0052*/ 	.short	0x0040
        /*0054*/ 	.byte	0x00, 0xf0, 0x21, 0x00


	//----- nvinfo : EIATTR_KPARAM_INFO
	.align		4
.L_431:
        /*0058*/ 	.byte	0x04, 0x17
        /*005a*/ 	.short	(.L_433 - .L_432)
.L_432:
        /*005c*/ 	.word	0x00000000
        /*0060*/ 	.short	0x0007
        /*0062*/ 	.short	0x0038
        /*0064*/ 	.byte	0x00, 0xf0, 0x21, 0x00


	//----- nvinfo : EIATTR_KPARAM_INFO
	.align		4
.L_433:
        /*0068*/ 	.byte	0x04, 0x17
        /*006a*/ 	.short	(.L_435 - .L_434)
.L_434:
        /*006c*/ 	.word	0x00000000
        /*0070*/ 	.short	0x0006
        /*0072*/ 	.short	0x0030
        /*0074*/ 	.byte	0x00, 0xf0, 0x21, 0x00


	//----- nvinfo : EIATTR_KPARAM_INFO
	.align		4
.L_435:
        /*0078*/ 	.byte	0x04, 0x17
        /*007a*/ 	.short	(.L_437 - .L_436)
.L_436:
        /*007c*/ 	.word	0x00000000
        /*0080*/ 	.short	0x0005
        /*0082*/ 	.short	0x0028
        /*0084*/ 	.byte	0x00, 0xf0, 0x21, 0x00


	//----- nvinfo : EIATTR_KPARAM_INFO
	.align		4
.L_437:
        /*0088*/ 	.byte	0x04, 0x17
        /*008a*/ 	.short	(.L_439 - .L_438)
.L_438:
        /*008c*/ 	.word	0x00000000
        /*0090*/ 	.short	0x0004
        /*0092*/ 	.short	0x0020
        /*0094*/ 	.byte	0x00, 0xf0, 0x21, 0x00


	//----- nvinfo : EIATTR_KPARAM_INFO
	.align		4
.L_439:
        /*0098*/ 	.byte	0x04, 0x17
        /*009a*/ 	.short	(.L_441 - .L_440)
.L_440:
        /*009c*/ 	.word	0x00000000
        /*00a0*/ 	.short	0x0003
        /*00a2*/ 	.short	0x0018
        /*00a4*/ 	.byte	0x00, 0xf0, 0x21, 0x00


	//----- nvinfo : EIATTR_KPARAM_INFO
	.align		4
.L_441:
        /*00a8*/ 	.byte	0x04, 0x17
        /*00aa*/ 	.short	(.L_443 - .L_442)
.L_442:
        /*00ac*/ 	.word	0x00000000
        /*00b0*/ 	.short	0x0002
        /*00b2*/ 	.short	0x0010
        /*00b4*/ 	.byte	0x00, 0xf0, 0x21, 0x00


	//----- nvinfo : EIATTR_KPARAM_INFO
	.align		4
.L_443:
        /*00b8*/ 	.byte	0x04, 0x17
        /*00ba*/ 	.short	(.L_445 - .L_444)
.L_444:
        /*00bc*/ 	.word	0x00000000
        /*00c0*/ 	.short	0x0001
        /*00c2*/ 	.short	0x0008
        /*00c4*/ 	.byte	0x00, 0xf0, 0x21, 0x00


	//----- nvinfo : EIATTR_KPARAM_INFO
	.align		4
.L_445:
        /*00c8*/ 	.byte	0x04, 0x17
        /*00ca*/ 	.short	(.L_447 - .L_446)
.L_446:
        /*00cc*/ 	.word	0x00000000
        /*00d0*/ 	.short	0x0000
        /*00d2*/ 	.short	0x0000
        /*00d4*/ 	.byte	0x00, 0xf5, 0x21, 0x00


	//----- nvinfo : EIATTR_SPARSE_MMA_MASK
	.align		4
.L_447:
        /*00d8*/ 	.byte	0x03, 0x50
        /*00da*/ 	.short	0x0000


	//----- nvinfo : EIATTR_MAXREG_COUNT
	.align		4
        /*00dc*/ 	.byte	0x03, 0x1b
        /*00de*/ 	.short	0x0040


	//----- nvinfo : EIATTR_MERCURY_ISA_VERSION
	.align		4
        /*00e0*/ 	.byte	0x03, 0x5f
        /*00e2*/ 	.short	0x0101


	//----- nvinfo : EIATTR_VRC_CTA_INIT_COUNT
	.align		4
        /*00e4*/ 	.byte	0x02, 0x4a
	.zero		1
	.zero		1


	//----- nvinfo : EIATTR_EXIT_INSTR_OFFSETS
	.align		4
        /*00e8*/ 	.byte	0x04, 0x1c
        /*00ea*/ 	.short	(.L_449 - .L_448)


	//   ....[0]....
.L_448:
        /*00ec*/ 	.word	0x00000170


	//   ....[1]....
        /*00f0*/ 	.word	0x000011e0


	//   ....[2]....
        /*00f4*/ 	.word	0x00002000


	//----- nvinfo : EIATTR_MAX_THREADS
	.align		4
.L_449:
        /*00f8*/ 	.byte	0x04, 0x05
        /*00fa*/ 	.short	(.L_451 - .L_450)
.L_450:
        /*00fc*/ 	.word	0x00000400
        /*0100*/ 	.word	0x00000001
        /*0104*/ 	.word	0x00000001


	//----- nvinfo : EIATTR_CRS_STACK_SIZE
	.align		4
.L_451:
        /*0108*/ 	.byte	0x04, 0x1e
        /*010a*/ 	.short	(.L_453 - .L_452)
.L_452:
        /*010c*/ 	.word	0x00000000


	//----- nvinfo : EIATTR_CBANK_PARAM_SIZE
	.align		4
.L_453:
        /*0110*/ 	.byte	0x03, 0x19
        /*0112*/ 	.short	0x005c


	//----- nvinfo : EIATTR_PARAM_CBANK
	.align		4
        /*0114*/ 	.byte	0x04, 0x0a
        /*0116*/ 	.short	(.L_455 - .L_454)
	.align		4
.L_454:
        /*0118*/ 	.word	index@(.nv.constant0._ZN2at6native53_GLOBAL__N__069e5665_20_UpSampleNearest3d_cu_ab8a35b437upsample_nearest3d_backward_out_frameIddXadL_ZNS0_46nearest_neighbor_exact_bw_compute_source_indexEfiiEEEEvPKT_mmmmmmmmPS3_fff)
        /*011c*/ 	.short	0x0380
        /*011e*/ 	.short	0x005c


	//----- nvinfo : EIATTR_SW_WAR
	.align		4
.L_455:
        /*0120*/ 	.byte	0x04, 0x36
        /*0122*/ 	.short	(.L_457 - .L_456)
.L_456:
        /*0124*/ 	.word	0x00000008
.L_457:


//--------------------- .nv.info._ZN2at6native53_GLOBAL__N__069e5665_20_UpSampleNearest3d_cu_ab8a35b437upsample_nearest3d_backward_out_frameIhlXadL_ZNS0_40nearest_neighbor_bw_compute_source_indexEfiiEEEEvPKT_mmmmmmmmPS3_fff --------------------------
	.section	.nv.info._ZN2at6native53_GLOBAL__N__069e5665_20_UpSampleNearest3d_cu_ab8a35b437upsample_nearest3d_backward_out_frameIhlXadL_ZNS0_40nearest_neighbor_bw_compute_source_indexEfiiEEEEvPKT_mmmmmmmmPS3_fff,"",@"SHT_CUDA_INFO"
	.sectionflags	@""
	.align	4


	//----- nvinfo : EIATTR_CUDA_API_VERSION
	.align		4
        /*0000*/ 	.byte	0x04, 0x37
        /*0002*/ 	.short	(.L_459 - .L_458)
.L_458:
        /*0004*/ 	.word	0x00000082


	//----- nvinfo : EIATTR_KPARAM_INFO
	.align		4
.L_459:
        /*0008*/ 	.byte	0x04, 0x17
        /*000a*/ 	.short	(.L_461 - .L_460)
.L_460:
        /*000c*/ 	.word	0x00000000
        /*0010*/ 	.short	0x000c
        /*0012*/ 	.short	0x0058
        /*0014*/ 	.byte	0x00, 0xf0, 0x11, 0x00


	//----- nvinfo : EIATTR_KPARAM_INFO
	.align		4
.L_461:
        /*0018*/ 	.byte	0x04, 0x17
        /*001a*/ 	.short	(.L_463 - .L_462)
.L_462:
        /*001c*/ 	.word	0x00000000
        /*0020*/ 	.short	0x000b
        /*0022*/ 	.short	0x0054
        /*0024*/ 	.byte	0x00, 0xf0, 0x11, 0x00


	//----- nvinfo : EIATTR_KPARAM_INFO
	.align		4
.L_463:
        /*0028*/ 	.byte	0x04, 0x17
        /*002a*/ 	.short	(.L_465 - .L_464)
.L_464:
        /*002c*/ 	.word	0x00000000
        /*0030*/ 	.short	0x000a
        /*0032*/ 	.short	0x0050
        /*0034*/ 	.byte	0x00, 0xf0, 0x11, 0x00


	//----- nvinfo : EIATTR_KPARAM_INFO
	.align		4
.L_465:
        /*0038*/ 	.byte	0x04, 0x17
        /*003a*/ 	.short	(.L_467 - .L_466)
.L_466:
        /*003c*/ 	.word	0x00000000
        /*0040*/ 	.short	0x0009
        /*0042*/ 	.short	0x0048
        /*0044*/ 	.byte	0x00, 0xf5, 0x21, 0x00


	//----- nvinfo : EIATTR_KPARAM_INFO
	.align		4
.L_467:
        /*0048*/ 	.byte	0x04, 0x17
        /*004a*/ 	.short	(.L_469 - .L_468)
.L_468:
        /*004c*/ 	.word	0x00000000
        /*0050*/ 	.short	0x0008
        /*0052*/ 	.short	0x0040
        /*0054*/ 	.byte	0x00, 0xf0, 0x21, 0x00


	//----- nvinfo : EIATTR_KPARAM_INFO
	.align		4
.L_469:
        /*0058*/ 	.byte	0x04, 0x17
        /*005a*/ 	.short	(.L_471 - .L_470)
.L_470:
        /*005c*/ 	.word	0x00000000
        /*0060*/ 	.short	0x0007
        /*0062*/ 	.short	0x0038
        /*0064*/ 	.byte	0x00, 0xf0, 0x21, 0x00


	//----- nvinfo : EIATTR_KPARAM_INFO
	.align		4
.L_471:
        /*0068*/ 	.byte	0x04, 0x17
        /*006a*/ 	.short	(.L_473 - .L_472)
.L_472:
        /*006c*/ 	.word	0x00000000
        /*0070*/ 	.short	0x0006
        /*0072*/ 	.short	0x0030
        /*0074*/ 	.byte	0x00, 0xf0, 0x21, 0x00


	//----- nvinfo : EIATTR_KPARAM_INFO
	.align		4
.L_473:
        /*0078*/ 	.byte	0x04, 0x17
        /*007a*/ 	.short	(.L_475 - .L_474)
.L_474:
        /*007c*/ 	.word	0x00000000
        /*0080*/ 	.short	0x0005
        /*0082*/ 	.short	0x0028
        /*0084*/ 	.byte	0x00, 0xf0, 0x21, 0x00


	//----- nvinfo : EIATTR_KPARAM_INFO
	.align		4
.L_475:
        /*0088*/ 	.byte	0x04, 0x17
        /*008a*/ 	.short	(.L_477 - .L_476)
.L_476:
        /*008c*/ 	.word	0x00000000
        /*0090*/ 	.short	0x0004
        /*0092*/ 	.short	0x0020
        /*0094*/ 	.byte	0x00, 0xf0, 0x21, 0x00


	//----- nvinfo : EIATTR_KPARAM_INFO
	.align		4
.L_477:
        /*0098*/ 	.byte	0x04, 0x17
        /*009a*/ 	.short	(.L_479 - .L_478)
.L_478:
        /*009c*/ 	.word	0x00000000
        /*00a0*/ 	.short	0x0003
        /*00a2*/ 	.short	0x0018
        /*00a4*/ 	.byte	0x00, 0xf0, 0x21, 0x00


	//----- nvinfo : EIATTR_KPARAM_INFO
	.align		4
.L_479:
        /*00a8*/ 	.byte	0x04, 0x17
        /*00aa*/ 	.short	(.L_481 - .L_480)
.L_480:
        /*00ac*/ 	.word	0x00000000
        /*00b0*/ 	.short	0x0002
        /*00b2*/ 	.short	0x0010
        /*00b4*/ 	.byte	0x00, 0xf0, 0x21, 0x00


	//----- nvinfo : EIATTR_KPARAM_INFO
	.align		4
.L_481:
        /*00b8*/ 	.byte	0x04, 0x17
        /*00ba*/ 	.short	(.L_483 - .L_482)
.L_482:
        /*00bc*/ 	.word	0x00000000
        /*00c0*/ 	.short	0x0001
        /*00c2*/ 	.short	0x0008
        /*00c4*/ 	.byte	0x00, 0xf0, 0x21, 0x00


	//----- nvinfo : EIATTR_KPARAM_INFO
	.align		4
.L_483:
        /*00c8*/ 	.byte	0x04, 0x17
        /*00ca*/ 	.short	(.L_485 - .L_484)
.L_484:
        /*00cc*/ 	.word	0x00000000
        /*00d0*/ 	.short	0x0000
        /*00d2*/ 	.short	0x0000
        /*00d4*/ 	.byte	0x00, 0xf5, 0x21, 0x00


	//----- nvinfo : EIATTR_SPARSE_MMA_MASK
	.align		4
.L_485:
        /*00d8*/ 	.byte	0x03, 0x50
        /*00da*/ 	.short	0x0000


	//----- nvinfo : EIATTR_MAXREG_COUNT
	.align		4
        /*00dc*/ 	.byte	0x03, 0x1b
        /*00de*/ 	.short	0x0040


	//----- nvinfo : EIATTR_MERCURY_ISA_VERSION
	.align		4
        /*00e0*/ 	.byte	0x03, 0x5f
        /*00e2*/ 	.short	0x0101


	//----- nvinfo : EIATTR_VRC_CTA_INIT_COUNT
	.align		4
        /*00e4*/ 	.byte	0x02, 0x4a
	.zero		1
	.zero		1


	//----- nvinfo : EIATTR_EXIT_INSTR_OFFSETS
	.align		4
        /*00e8*/ 	.byte	0x04, 0x1c
        /*00ea*/ 	.short	(.L_487 - .L_486)


	//   ....[0]....
.L_486:
        /*00ec*/ 	.word	0x00000170


	//   ....[1]....
        /*00f0*/ 	.word	0x000011f0


	//   ....[2]....
        /*00f4*/ 	.word	0x00001ec0


	//----- nvinfo : EIATTR_MAX_THREADS
	.align		4
.L_487:
        /*00f8*/ 	.byte	0x04, 0x05
        /*00fa*/ 	.short	(.L_489 - .L_488)
.L_488:
        /*00fc*/ 	.word	0x00000400
        /*0100*/ 	.word	0x00000001
        /*0104*/ 	.word	0x00000001


	//----- nvinfo : EIATTR_CRS_STACK_SIZE
	.align		4
.L_489:
        /*0108*/ 	.byte	0x04, 0x1e
        /*010a*/ 	.short	(.L_491 - .L_490)
.L_490:
        /*010c*/ 	.word	0x00000000


	//----- nvinfo : EIATTR_CBANK_PARAM_SIZE
	.align		4
.L_491:
        /*0110*/ 	.byte	0x03, 0x19
        /*0112*/ 	.short	0x005c


	//----- nvinfo : EIATTR_PARAM_CBANK
	.align		4
        /*0114*/ 	.byte	0x04, 0x0a
        /*0116*/ 	.short	(.L_493 - .L_492)
	.align		4
.L_492:
        /*0118*/ 	.word	index@(.nv.constant0._ZN2at6native53_GLOBAL__N__069e5665_20_UpSampleNearest3d_cu_ab8a35b437upsample_nearest3d_backward_out_frameIhlXadL_ZNS0_40nearest_neighbor_bw_compute_source_indexEfiiEEEEvPKT_mmmmmmmmPS3_fff)
        /*011c*/ 	.short	0x0380
        /*011e*/ 	.short	0x005c


	//----- nvinfo : EIATTR_SW_WAR
	.align		4
.L_493:
        /*0120*/ 	.byte	0x04, 0x36
        /*0122*/ 	.short	(.L_495 - .L_494)
.L_494:
        /*0124*/ 	.word	0x00000008
.L_495:


//--------------------- .nv.info._ZN2at6native53_GLOBAL__N__069e5665_20_UpSampleNearest3d_cu_ab8a35b437upsample_nearest3d_backward_out_frameIN3c108BFloat16EfXadL_ZNS0_40nearest_neighbor_bw_compute_source_indexEfiiEEEEvPKT_mmmmmmmmPS5_fff --------------------------
	.section	.nv.info._ZN2at6native53_GLOBAL__N__069e5665_20_UpSampleNearest3d_cu_ab8a35b437upsample_nearest3d_backward_out_frameIN3c108BFloat16EfXadL_ZNS0_40nearest_neighbor_bw_compute_source_indexEfiiEEEEvPKT_mmmmmmmmPS5_fff,"",@"SHT_CUDA_INFO"
	.sectionflags	@""
	.align	4


	//----- nvinfo : EIATTR_CUDA_API_VERSION
	.align		4
        /*0000*/ 	.byte	0x04, 0x37
        /*0002*/ 	.short	(.L_497 - .L_496)
.L_496:
        /*0004*/ 	.word	0x00000082


	//----- nvinfo : EIATTR_KPARAM_INFO
	.align		4
.L_497:
        /*0008*/ 	.byte	0x04, 0x17
        /*000a*/ 	.short	(.L_499 - .L_498)
.L_498:
        /*000c*/ 	.word	0x00000000
        /*0010*/ 	.short	0x000c
        /*0012*/ 	.short	0x0058
        /*0014*/ 	.byte	0x00, 0xf0, 0x11, 0x00


	//----- nvinfo : EIATTR_KPARAM_INFO
	.align		4
.L_499:
        /*0018*/ 	.byte	0x04, 0x17
        /*001a*/ 	.short	(.L_501 - .L_500)
.L_500:
        /*001c*/ 	.word	0x00000000
        /*0020*/ 	.short	0x000b
        /*0022*/ 	.short	0x0054
        /*0024*/ 	.byte	0x00, 0xf0, 0x11, 0x00


	//----- nvinfo : EIATTR_KPARAM_INFO
	.align		4
.L_501:
        /*0028*/ 	.byte	0x04, 0x17
        /*002a*/ 	.short	(.L_503 - .L_502)
.L_502:
        /*002c*/ 	.word	0x00000000
        /*0030*/ 	.short	0x000a
        /*0032*/ 	.short	0x0050
        /*0034*/ 	.byte	0x00, 0xf0, 0x11, 0x00


	//----- nvinfo : EIATTR_KPARAM_INFO
	.align		4
.L_503:
        /*0038*/ 	.byte	0x04, 0x17
        /*003a*/ 	.short	(.L_505 - .L_504)
.L_504:
        /*003c*/ 	.word	0x00000000
        /*0040*/ 	.short	0x0009
        /*0042*/ 	.short	0x0048
        /*0044*/ 	.byte	0x00, 0xf5, 0x21, 0x00


	//----- nvinfo : EIATTR_KPARAM_INFO
	.align		4
.L_505:
        /*0048*/ 	.byte	0x04, 0x17
        /*004a*/ 	.short	(.L_507 - .L_506)
.L_506:
        /*004c*/ 	.word	0x00000000
        /*0050*/ 	.short	0x0008
        /*0052*/ 	.short	0x0040
        /*0054*/ 	.byte	0x00, 0xf0, 0x21, 0x00


	//----- nvinfo : EIATTR_KPARAM_INFO
	.align		4
.L_507:
        /*0058*/ 	.byte	0x04, 0x17
        /*005a*/ 	.short	(.L_509 - .L_508)
.L_508:
        /*005c*/ 	.word	0x00000000
        /*0060*/ 	.short	0x0007
        /*0062*/ 	.short	0x0038
        /*0064*/ 	.byte	0x00, 0xf0, 0x21, 0x00


	//----- nvinfo : EIATTR_KPARAM_INFO
	.align		4
.L_509:
        /*0068*/ 	.byte	0x04, 0x17
        /*006a*/ 	.short	(.L_511 - .L_510)
.L_510:
        /*006c*/ 	.word	0x00000000
        /*0070*/ 	.short	0x0006
        /*0072*/ 	.short	0x0030
        /*0074*/ 	.byte	0x00, 0xf0, 0x21, 0x00


	//----- nvinfo : EIATTR_KPARAM_INFO
	.align		4
.L_511:
        /*0078*/ 	.byte	0x04, 0x17
        /*007a*/ 	.short	(.L_513 - .L_512)
.L_512:
        /*007c*/ 	.word	0x00000000
        /*0080*/ 	.short	0x0005
        /*0082*/ 	.short	0x0028
        /*0084*/ 	.byte	0x00, 0xf0, 0x21, 0x00


	//----- nvinfo : EIATTR_KPARAM_INFO
	.align		4
.L_513:
        /*0088*/ 	.byte	0x04, 0x17
        /*008a*/ 	.short	(.L_515 - .L_514)
.L_514:
        /*008c*/ 	.word	0x00000000
        /*0090*/ 	.short	0x0004
        /*0092*/ 	.short	0x0020
        /*0094*/ 	.byte	0x00, 0xf0, 0x21, 0x00


	//----- nvinfo : EIATTR_KPARAM_INFO
	.align		4
.L_515:
        /*0098*/ 	.byte	0x04, 0x17
        /*009a*/ 	.short	(.L_517 - .L_516)
.L_516:
        /*009c*/ 	.word	0x00000000
        /*00a0*/ 	.short	0x0003
        /*00a2*/ 	.short	0x0018
        /*00a4*/ 	.byte	0x00, 0xf0, 0x21, 0x00


	//----- nvinfo : EIATTR_KPARAM_INFO
	.align		4
.L_517:
        /*00a8*/ 	.byte	0x04, 0x17
        /*00aa*/ 	.short	(.L_519 - .L_518)
.L_518:
        /*00ac*/ 	.word	0x00000000
        /*00b0*/ 	.short	0x0002
        /*00b2*/ 	.short	0x0010
        /*00b4*/ 	.byte	0x00, 0xf0, 0x21, 0x00


	//----- nvinfo : EIATTR_KPARAM_INFO
	.align		4
.L_519:
        /*00b8*/ 	.byte	0x04, 0x17
        /*00ba*/ 	.short	(.L_521 - .L_520)
.L_520:
        /*00bc*/ 	.word	0x00000000
        /*00c0*/ 	.short	0x0001
        /*00c2*/ 	.short	0x0008
        /*00c4*/ 	.byte	0x00, 0xf0, 0x21, 0x00


	//----- nvinfo : EIATTR_KPARAM_INFO
	.align		4
.L_521:
        /*00c8*/ 	.byte	0x04, 0x17
        /*00ca*/ 	.short	(.L_523 - .L_522)
.L_522:
        /*00cc*/ 	.word	0x00000000
        /*00d0*/ 	.short	0x0000
        /*00d2*/ 	.short	0x0000
        /*00d4*/ 	.byte	0x00, 0xf5, 0x21, 0x00


	//----- nvinfo : EIATTR_SPARSE_MMA_MASK
	.align		4
.L_523:
        /*00d8*/ 	.byte	0x03, 0x50
        /*00da*/ 	.short	0x0000


	//----- nvinfo : EIATTR_MAXREG_COUNT
	.align		4
        /*00dc*/ 	.byte	0x03, 0x1b
        /*00de*/ 	.short	0x0040


	//----- nvinfo : EIATTR_MERCURY_ISA_VERSION
	.align		4
        /*00e0*/ 	.byte	0x03, 0x5f
        /*00e2*/ 	.short	0x0101


	//----- nvinfo : EIATTR_VRC_CTA_INIT_COUNT
	.align		4
        /*00e4*/ 	.byte	0x02, 0x4a
	.zero		1
	.zero		1


	//----- nvinfo : EIATTR_EXIT_INSTR_OFFSETS
	.align		4
        /*00e8*/ 	.byte	0x04, 0x1c
        /*00ea*/ 	.short	(.L_525 - .L_524)


	//   ....[0]....
.L_524:
        /*00ec*/ 	.word	0x00000170


	//   ....[1]....
        /*00f0*/ 	.word	0x00001200


	//   ....[2]....
        /*00f4*/ 	.word	0x00002220


	//----- nvinfo : EIATTR_MAX_THREADS
	.align		4
.L_525:
        /*00f8*/ 	.byte	0x04, 0x05
        /*00fa*/ 	.short	(.L_527 - .L_526)
.L_526:
        /*00fc*/ 	.word	0x00000400
        /*0100*/ 	.word	0x00000001
        /*0104*/ 	.word	0x00000001


	//----- nvinfo : EIATTR_CRS_STACK_SIZE
	.align		4
.L_527:
        /*0108*/ 	.byte	0x04, 0x1e
        /*010a*/ 	.short	(.L_529 - .L_528)
.L_528:
        /*010c*/ 	.word	0x00000000


	//----- nvinfo : EIATTR_CBANK_PARAM_SIZE
	.align		4
.L_529:
        /*0110*/ 	.byte	0x03, 0x19
        /*0112*/ 	.short	0x005c


	//----- nvinfo : EIATTR_PARAM_CBANK
	.align		4
        /*0114*/ 	.byte	0x04, 0x0a
        /*0116*/ 	.short	(.L_531 - .L_530)
	.align		4
.L_530:
        /*0118*/ 	.word	index@(.nv.constant0._ZN2at6native53_GLOBAL__N__069e5665_20_UpSampleNearest3d_cu_ab8a35b437upsample_nearest3d_backward_out_frameIN3c108BFloat16EfXadL_ZNS0_40nearest_neighbor_bw_compute_source_indexEfiiEEEEvPKT_mmmmmmmmPS5_fff)
        /*011c*/ 	.short	0x0380
        /*011e*/ 	.short	0x005c


	//----- nvinfo : EIATTR_SW_WAR
	.align		4
.L_531:
        /*0120*/ 	.byte	0x04, 0x36
        /*0122*/ 	.short	(.L_533 - .L_532)
.L_532:
        /*0124*/ 	.word	0x00000008
.L_533:


//--------------------- .nv.info._ZN2at6native53_GLOBAL__N__069e5665_20_UpSampleNearest3d_cu_ab8a35b437upsample_nearest3d_backward_out_frameIN3c104HalfEfXadL_ZNS0_40nearest_neighbor_bw_compute_source_indexEfiiEEEEvPKT_mmmmmmmmPS5_fff --------------------------
	.section	.nv.info._ZN2at6native53_GLOBAL__N__069e5665_20_UpSampleNearest3d_cu_ab8a35b437upsample_nearest3d_backward_out_frameIN3c104HalfEfXadL_ZNS0_40nearest_neighbor_bw_compute_source_indexEfiiEEEEvPKT_mmmmmmmmPS5_fff,"",@"SHT_CUDA_INFO"
	.sectionflags	@""
	.align	4


	//----- nvinfo : EIATTR_CUDA_API_VERSION
	.align		4
        /*0000*/ 	.byte	0x04, 0x37
        /*0002*/ 	.short	(.L_535 - .L_534)
.L_534:
        /*0004*/ 	.word	0x00000082


	//----- nvinfo : EIATTR_KPARAM_INFO
	.align		4
.L_535:
        /*0008*/ 	.byte	0x04, 0x17
        /*000a*/ 	.short	(.L_537 - .L_536)
.L_536:
        /*000c*/ 	.word	0x00000000
        /*0010*/ 	.short	0x000c
        /*0012*/ 	.short	0x0058
        /*0014*/ 	.byte	0x00, 0xf0, 0x11, 0x00


	//----- nvinfo : EIATTR_KPARAM_INFO
	.align		4
.L_537:
        /*0018*/ 	.byte	0x04, 0x17
        /*001a*/ 	.short	(.L_539 - .L_538)
.L_538:
        /*001c*/ 	.word	0x00000000
        /*0020*/ 	.short	0x000b
        /*0022*/ 	.short	0x0054
        /*0024*/ 	.byte	0x00, 0xf0, 0x11, 0x00


	//----- nvinfo : EIATTR_KPARAM_INFO
	.align		4
.L_539:
        /*0028*/ 	.byte	0x04, 0x17
        /*002a*/ 	.short	(.L_541 - .L_540)
.L_540:
        /*002c*/ 	.word	0x00000000
        /*0030*/ 	.short	0x000a
        /*0032*/ 	.short	0x0050
        /*0034*/ 	.byte	0x00, 0xf0, 0x11, 0x00


	//----- nvinfo : EIATTR_KPARAM_INFO
	.align		4
.L_541:
        /*0038*/ 	.byte	0x04, 0x17
        /*003a*/ 	.short	(.L_543 - .L_542)
.L_542:
        /*003c*/ 	.word	0x00000000
        /*0040*/ 	.short	0x0009
        /*0042*/ 	.short	0x0048
        /*0044*/ 	.byte	0x00, 0xf5, 0x21, 0x00


	//----- nvinfo : EIATTR_KPARAM_INFO
	.align		4
.L_543:
        /*0048*/ 	.byte	0x04, 0x17
        /*004a*/ 	.short	(.L_545 - .L_544)
.L_544:
        /*004c*/ 	.word	0x00000000
        /*0050*/ 	.short	0x0008
        /*0052*/ 	.short	0x0040
        /*0054*/ 	.byte	0x00, 0xf0, 0x21, 0x00


	//----- nvinfo : EIATTR_KPARAM_INFO
	.align		4
.L_545:
        /*0058*/ 	.byte	0x04, 0x17
        /*005a*/ 	.short	(.L_547 - .L_546)
.L_546:
        /*005c*/ 	.word	0x00000000
        /*0060*/ 	.short	0x0007
        /*0062*/ 	.short	0x0038
        /*0064*/ 	.byte	0x00, 0xf0, 0x21, 0x00


	//----- nvinfo : EIATTR_KPARAM_INFO
	.align		4
.L_547:
        /*0068*/ 	.byte	0x04, 0x17
        /*006a*/ 	.short	(.L_549 - .L_548)
.L_548:
        /*006c*/ 	.word	0x00000000
        /*0070*/ 	.short	0x0006
        /*0072*/ 	.short	0x0030
        /*0074*/ 	.byte	0x00, 0xf0, 0x21, 0x00


	//----- nvinfo : EIATTR_KPARAM_INFO
	.align		4
.L_549:
        /*0078*/ 	.byte	0x04, 0x17
        /*007a*/ 	.short	(.L_551 - .L_550)
.L_550:
        /*007c*/ 	.word	0x00000000
        /*0080*/ 	.short	0x0005
        /*0082*/ 	.short	0x0028
        /*0084*/ 	.byte	0x00, 0xf0, 0x21, 0x00


	//----- nvinfo : EIATTR_KPARAM_INFO
	.align		4
.L_551:
        /*0088*/ 	.byte	0x04, 0x17
        /*008a*/ 	.short	(.L_553 - .L_552)
.L_552:
        /*008c*/ 	.word	0x00000000
        /*0090*/ 	.short	0x0004
        /*0092*/ 	.short	0x0020
        /*0094*/ 	.byte	0x00, 0xf0, 0x21, 0x00


	//----- nvinfo : EIATTR_KPARAM_INFO
	.align		4
.L_553:
        /*0098*/ 	.byte	0x04, 0x17
        /*009a*/ 	.short	(.L_555 - .L_554)
.L_554:
        /*009c*/ 	.word	0x00000000
        /*00a0*/ 	.short	0x0003
        /*00a2*/ 	.short	0x0018
        /*00a4*/ 	.byte	0x00, 0xf0, 0x21, 0x00


	//----- nvinfo : EIATTR_KPARAM_INFO
	.align		4
.L_555:
        /*00a8*/ 	.byte	0x04, 0x17
        /*00aa*/ 	.short	(.L_557 - .L_556)
.L_556:
        /*00ac*/ 	.word	0x00000000
        /*00b0*/ 	.short	0x0002
        /*00b2*/ 	.short	0x0010
        /*00b4*/ 	.byte	0x00, 0xf0, 0x21, 0x00


	//----- nvinfo : EIATTR_KPARAM_INFO
	.align		4
.L_557:
        /*00b8*/ 	.byte	0x04, 0x17
        /*00ba*/ 	.short	(.L_559 - .L_558)
.L_558:
        /*00bc*/ 	.word	0x00000000
        /*00c0*/ 	.short	0x0001
        /*00c2*/ 	.short	0x0008
        /*00c4*/ 	.byte	0x00, 0xf0, 0x21, 0x00


	//----- nvinfo : EIATTR_KPARAM_INFO
	.align		4
.L_559:
        /*00c8*/ 	.byte	0x04, 0x17
        /*00ca*/ 	.short	(.L_561 - .L_560)
.L_560:
        /*00cc*/ 	.word	0x00000000
        /*00d0*/ 	.short	0x0000
        /*00d2*/ 	.short	0x0000
        /*00d4*/ 	.byte	0x00, 0xf5, 0x21, 0x00


	//----- nvinfo : EIATTR_SPARSE_MMA_MASK
	.align		4
.L_561:
        /*00d8*/ 	.byte	0x03, 0x50
        /*00da*/ 	.short	0x0000


	//----- nvinfo : EIATTR_MAXREG_COUNT
	.align		4
        /*00dc*/ 	.byte	0x03, 0x1b
        /*00de*/ 	.short	0x0040


	//----- nvinfo : EIATTR_MERCURY_ISA_VERSION
	.align		4
        /*00e0*/ 	.byte	0x03, 0x5f
        /*00e2*/ 	.short	0x0101


	//----- nvinfo : EIATTR_VRC_CTA_INIT_COUNT
	.align		4
        /*00e4*/ 	.byte	0x02, 0x4a
	.zero		1
	.zero		1


	//----- nvinfo : EIATTR_EXIT_INSTR_OFFSETS
	.align		4
        /*00e8*/ 	.byte	0x04, 0x1c
        /*00ea*/ 	.short	(.L_563 - .L_562)


	//   ....[0]....
.L_562:
        /*00ec*/ 	.word	0x00000170


	//   ....[1]....
        /*00f0*/ 	.word	0x00001200


	//   ....[2]....
        /*00f4*/ 	.word	0x00002220


	//----- nvinfo : EIATTR_MAX_THREADS
	.align		4
.L_563:
        /*00f8*/ 	.byte	0x04, 0x05
        /*00fa*/ 	.short	(.L_565 - .L_564)
.L_564:
        /*00fc*/ 	.word	0x00000400
        /*0100*/ 	.word	0x00000001
        /*0104*/ 	.word	0x00000001


	//----- nvinfo : EIATTR_CRS_STACK_SIZE
	.align		4
.L_565:
        /*0108*/ 	.byte	0x04, 0x1e
        /*010a*/ 	.short	(.L_567 - .L_566)
.L_566:
        /*010c*/ 	.word	0x00000000


	//----- nvinfo : EIATTR_CBANK_PARAM_SIZE
	.align		4
.L_567:
        /*0110*/ 	.byte	0x03, 0x19
        /*0112*/ 	.short	0x005c


	//----- nvinfo : EIATTR_PARAM_CBANK
	.align		4
        /*0114*/ 	.byte	0x04, 0x0a
        /*0116*/ 	.short	(.L_569 - .L_568)
	.align		4
.L_568:
        /*0118*/ 	.word	index@(.nv.constant0._ZN2at6native53_GLOBAL__N__069e5665_20_UpSampleNearest3d_cu_ab8a35b437upsample_nearest3d_backward_out_frameIN3c104HalfEfXadL_ZNS0_40nearest_neighbor_bw_compute_source_indexEfiiEEEEvPKT_mmmmmmmmPS5_fff)
        /*011c*/ 	.short	0x0380
        /*011e*/ 	.short	0x005c


	//----- nvinfo : EIATTR_SW_WAR
	.align		4
.L_569:
        /*0120*/ 	.byte	0x04, 0x36
        /*0122*/ 	.short	(.L_571 - .L_570)
.L_570:
        /*0124*/ 	.word	0x00000008
.L_571:


//--------------------- .nv.info._ZN2at6native53_GLOBAL__N__069e5665_20_UpSampleNearest3d_cu_ab8a35b437upsample_nearest3d_backward_out_frameIffXadL_ZNS0_40nearest_neighbor_bw_compute_source_indexEfiiEEEEvPKT_mmmmmmmmPS3_fff --------------------------
	.section	.nv.info._ZN2at6native53_GLOBAL__N__069e5665_20_UpSampleNearest3d_cu_ab8a35b437upsample_nearest3d_backward_out_frameIffXadL_ZNS0_40nearest_neighbor_bw_compute_source_indexEfiiEEEEvPKT_mmmmmmmmPS3_fff,"",@"SHT_CUDA_INFO"
	.sectionflags	@""
	.align	4


	//----- nvinfo : EIATTR_CUDA_API_VERSION
	.align		4
        /*0000*/ 	.byte	0x04, 0x37
        /*0002*/ 	.short	(.L_573 - .L_572)
.L_572:
        /*0004*/ 	.word	0x00000082


	//----- nvinfo : EIATTR_KPARAM_INFO
	.align		4
.L_573:
        /*0008*/ 	.byte	0x04, 0x17
        /*000a*/ 	.short	(.L_575 - .L_574)
.L_574:
        /*000c*/ 	.word	0x00000000
        /*0010*/ 	.short	0x000c
        /*0012*/ 	.short	0x0058
        /*0014*/ 	.byte	0x00, 0xf0, 0x11, 0x00


	//----- nvinfo : EIATTR_KPARAM_INFO
	.align		4
.L_575:
        /*0018*/ 	.byte	0x04, 0x17
        /*001a*/ 	.short	(.L_577 - .L_576)
.L_576:
        /*001c*/ 	.word	0x00000000
        /*0020*/ 	.short	0x000b
        /*0022*/ 	.short	0x0054
        /*0024*/ 	.byte	0x00, 0xf0, 0x11, 0x00


	//----- nvinfo : EIATTR_KPARAM_INFO
	.align		4
.L_577:
        /*0028*/ 	.byte	0x04, 0x17
        /*002a*/ 	.short	(.L_579 - .L_578)
.L_578:
        /*002c*/ 	.word	0x00000000
        /*0030*/ 	.short	0x000a
        /*0032*/ 	.short	0x0050
        /*0034*/ 	.byte	0x00, 0xf0, 0x11, 0x00


	//----- nvinfo : EIATTR_KPARAM_INFO
	.align		4
.L_579:
        /*0038*/ 	.byte	0x04, 0x17
        /*003a*/ 	.short	(.L_581 - .L_580)
.L_580:
        /*003c*/ 	.word	0x00000000
        /*0040*/ 	.short	0x0009
        /*0042*/ 	.short	0x0048
        /*0044*/ 	.byte	0x00, 0xf5, 0x21, 0x00


	//----- nvinfo : EIATTR_KPARAM_INFO
	.align		4
.L_581:
        /*0048*/ 	.byte	0x04, 0x17
        /*004a*/ 	.short	(.L_583 - .L_582)
.L_582:
        /*004c*/ 	.word	0x00000000
        /*0050*/ 	.short	0x0008
        /*0052*/ 	.short	0x0040
        /*0054*/ 	.byte	0x00, 0xf0, 0x21, 0x00


	//----- nvinfo : EIATTR_KPARAM_INFO
	.align		4
.L_583:
        /*0058*/ 	.byte	0x04, 0x17
        /*005a*/ 	.short	(.L_585 - .L_584)
.L_584:
        /*005c*/ 	.word	0x00000000
        /*0060*/ 	.short	0x0007
        /*0062*/ 	.short	0x0038
        /*0064*/ 	.byte	0x00, 0xf0, 0x21, 0x00


	//----- nvinfo : EIATTR_KPARAM_INFO
	.align		4
.L_585:
        /*0068*/ 	.byte	0x04, 0x17
        /*006a*/ 	.short	(.L_587 - .L_586)
.L_586:
        /*006c*/ 	.word	0x00000000
        /*0070*/ 	.short	0x0006
        /*0072*/ 	.short	0x0030
        /*0074*/ 	.byte	0x00, 0xf0, 0x21, 0x00


	//----- nvinfo : EIATTR_KPARAM_INFO
	.align		4
.L_587:
        /*0078*/ 	.byte	0x04, 0x17
        /*007a*/ 	.short	(.L_589 - .L_588)
.L_588:
        /*007c*/ 	.word	0x00000000
        /*0080*/ 	.short	0x0005
        /*0082*/ 	.short	0x0028
        /*0084*/ 	.byte	0x00, 0xf0, 0x21, 0x00


	//----- nvinfo : EIATTR_KPARAM_INFO
	.align		4
.L_589:
        /*0088*/ 	.byte	0x04, 0x17
        /*008a*/ 	.short	(.L_591 - .L_590)
.L_590:
        /*008c*/ 	.word	0x00000000
        /*0090*/ 	.short	0x0004
        /*0092*/ 	.short	0x0020
        /*0094*/ 	.byte	0x00, 0xf0, 0x21, 0x00


	//----- nvinfo : EIATTR_KPARAM_INFO
	.align		4
.L_591:
        /*0098*/ 	.byte	0x04, 0x17
        /*009a*/ 	.short	(.L_593 - .L_592)
.L_592:
        /*009c*/ 	.word	0x00000000
        /*00a0*/ 	.short	0x0003
        /*00a2*/ 	.short	0x0018
        /*00a4*/ 	.byte	0x00, 0xf0, 0x21, 0x00


	//----- nvinfo : EIATTR_KPARAM_INFO
	.align		4
.L_593:
        /*00a8*/ 	.byte	0x04, 0x17
        /*00aa*/ 	.short	(.L_595 - .L_594)
.L_594:
        /*00ac*/ 	.word	0x00000000
        /*00b0*/ 	.short	0x0002
        /*00b2*/ 	.short	0x0010
        /*00b4*/ 	.byte	0x00, 0xf0, 0x21, 0x00


	//----- nvinfo : EIATTR_KPARAM_INFO
	.align		4
.L_595:
        /*00b8*/ 	.byte	0x04, 0x17
        /*00ba*/ 	.short	(.L_597 - .L_596)
.L_596:
        /*00bc*/ 	.word	0x00000000
        /*00c0*/ 	.short	0x0001
        /*00c2*/ 	.short	0x0008
        /*00c4*/ 	.byte	0x00, 0xf0, 0x21, 0x00


	//----- nvinfo : EIATTR_KPARAM_INFO
	.align		4
.L_597:
        /*00c8*/ 	.byte	0x04, 0x17
        /*00ca*/ 	.short	(.L_599 - .L_598)
.L_598:
        /*00cc*/ 	.word	0x00000000
        /*00d0*/ 	.short	0x0000
        /*00d2*/ 	.short	0x0000
        /*00d4*/ 	.byte	0x00, 0xf5, 0x21, 0x00


	//----- nvinfo : EIATTR_SPARSE_MMA_MASK
	.align		4
.L_599:
        /*00d8*/ 	.byte	0x03, 0x50
        /*00da*/ 	.short	0x0000


	//----- nvinfo : EIATTR_MAXREG_COUNT
	.align		4
        /*00dc*/ 	.byte	0x03, 0x1b
        /*00de*/ 	.short	0x0040


	//----- nvinfo : EIATTR_MERCURY_ISA_VERSION
	.align		4
        /*00e0*/ 	.byte	0x03, 0x5f
        /*00e2*/ 	.short	0x0101


	//----- nvinfo : EIATTR_VRC_CTA_INIT_COUNT
	.align		4
        /*00e4*/ 	.byte	0x02, 0x4a
	.zero		1
	.zero		1


	//----- nvinfo : EIATTR_EXIT_INSTR_OFFSETS
	.align		4
        /*00e8*/ 	.byte	0x04, 0x1c
        /*00ea*/ 	.short	(.L_601 - .L_600)


	//   ....[0]....
.L_600:
        /*00ec*/ 	.word	0x00000170


	//   ....[1]....
        /*00f0*/ 	.word	0x00001200


	//   ....[2]....
        /*00f4*/ 	.word	0x00002020


	//----- nvinfo : EIATTR_MAX_THREADS
	.align		4
.L_601:
        /*00f8*/ 	.byte	0x04, 0x05
        /*00fa*/ 	.short	(.L_603 - .L_602)
.L_602:
        /*00fc*/ 	.word	0x00000400
        /*0100*/ 	.word	0x00000001
        /*0104*/ 	.word	0x00000001


	//----- nvinfo : EIATTR_CRS_STACK_SIZE
	.align		4
.L_603:
        /*0108*/ 	.byte	0x04, 0x1e
        /*010a*/ 	.short	(.L_605 - .L_604)
.L_604:
        /*010c*/ 	.word	0x00000000


	//----- nvinfo : EIATTR_CBANK_PARAM_SIZE
	.align		4
.L_605:
        /*0110*/ 	.byte	0x03, 0x19
        /*0112*/ 	.short	0x005c


	//----- nvinfo : EIATTR_PARAM_CBANK
	.align		4
        /*0114*/ 	.byte	0x04, 0x0a
        /*0116*/ 	.short	(.L_607 - .L_606)
	.align		4
.L_606:
        /*0118*/ 	.word	index@(.nv.constant0._ZN2at6native53_GLOBAL__N__069e5665_20_UpSampleNearest3d_cu_ab8a35b437upsample_nearest3d_backward_out_frameIffXadL_ZNS0_40nearest_neighbor_bw_compute_source_indexEfiiEEEEvPKT_mmmmmmmmPS3_fff)
        /*011c*/ 	.short	0x0380
        /*011e*/ 	.short	0x005c


	//----- nvinfo : EIATTR_SW_WAR
	.align		4
.L_607:
        /*0120*/ 	.byte	0x04, 0x36
        /*0122*/ 	.short	(.L_609 - .L_608)
.L_608:
        /*0124*/ 	.word	0x00000008
.L_609:


//--------------------- .nv.info._ZN2at6native53_GLOBAL__N__069e5665_20_UpSampleNearest3d_cu_ab8a35b437upsample_nearest3d_backward_out_frameIddXadL_ZNS0_40nearest_neighbor_bw_compute_source_indexEfiiEEEEvPKT_mmmmmmmmPS3_fff --------------------------
	.section	.nv.info._ZN2at6native53_GLOBAL__N__069e5665_20_UpSampleNearest3d_cu_ab8a35b437upsample_nearest3d_backward_out_frameIddXadL_ZNS0_40nearest_neighbor_bw_compute_source_indexEfiiEEEEvPKT_mmmmmmmmPS3_fff,"",@"SHT_CUDA_INFO"
	.sectionflags	@""
	.align	4


	//----- nvinfo : EIATTR_CUDA_API_VERSION
	.align		4
        /*0000*/ 	.byte	0x04, 0x37
        /*0002*/ 	.short	(.L_611 - .L_610)
.L_610:
        /*0004*/ 	.word	0x00000082


	//----- nvinfo : EIATTR_KPARAM_INFO
	.align		4
.L_611:
        /*0008*/ 	.byte	0x04, 0x17
        /*000a*/ 	.short	(.L_613 - .L_612)
.L_612:
        /*000c*/ 	.word	0x00000000
        /*0010*/ 	.short	0x000c
        /*0012*/ 	.short	0x0058
        /*0014*/ 	.byte	0x00, 0xf0, 0x11, 0x00


	//----- nvinfo : EIATTR_KPARAM_INFO
	.align		4
.L_613:
        /*0018*/ 	.byte	0x04, 0x17
        /*001a*/ 	.short	(.L_615 - .L_614)
.L_614:
        /*001c*/ 	.word	0x00000000
        /*0020*/ 	.short	0x000b
        /*0022*/ 	.short	0x0054
        /*0024*/ 	.byte	0x00, 0xf0, 0x11, 0x00


	//----- nvinfo : EIATTR_KPARAM_INFO
	.align		4
.L_615:
        /*0028*/ 	.byte	0x04, 0x17
        /*002a*/ 	.short	(.L_617 - .L_616)
.L_616:
        /*002c*/ 	.word	0x00000000
        /*0030*/ 	.short	0x000a
        /*0032*/ 	.short	0x0050
        /*0034*/ 	.byte	0x00, 0xf0, 0x11, 0x00


	//----- nvinfo : EIATTR_KPARAM_INFO
	.align		4
.L_617:
        /*0038*/ 	.byte	0x04, 0x17
        /*003a*/ 	.short	(.L_619 - .L_618)
.L_618:
        /*003c*/ 	.word	0x00000000
        /*0040*/ 	.short	0x0009
        /*0042*/ 	.short	0x0048
        /*0044*/ 	.byte	0x00, 0xf5, 0x21, 0x00


	//----- nvinfo : EIATTR_KPARAM_INFO
	.align		4
.L_619:
        /*0048*/ 	.byte	0x04, 0x17
        /*004a*/ 	.short	(.L_621 - .L_620)
.L_620:
        /*004c*/ 	.word	0x00000000
        /*0050*/ 	.short	0x0008
        /*0052*/ 	.short	0x0040
        /*0054*/ 	.byte	0x00, 0xf0, 0x21, 0x00


	//----- nvinfo : EIATTR_KPARAM_INFO
	.align		4
.L_621:
        /*0058*/ 	.byte	0x04, 0x17
        /*005a*/ 	.short	(.L_623 - .L_622)
.L_622:
        /*005c*/ 	.word	0x00000000
        /*0060*/ 	.short	0x0007
        /*0062*/ 	.short	0x0038
        /*0064*/ 	.byte	0x00, 0xf0, 0x21, 0x00


	//----- nvinfo : EIATTR_KPARAM_INFO
	.align		4
.L_623:
        /*0068*/ 	.byte	0x04, 0x17
        /*006a*/ 	.short	(.L_625 - .L_624)
.L_624:
        /*006c*/ 	.word	0x00000000
        /*0070*/ 	.short	0x0006
        /*0072*/ 	.short	0x0030
        /*0074*/ 	.byte	0x00, 0xf0, 0x21, 0x00


	//----- nvinfo : EIATTR_KPARAM_INFO
	.align		4
.L_625:
        /*0078*/ 	.byte	0x04, 0x17
        /*007a*/ 	.short	(.L_627 - .L_626)
.L_626:
        /*007c*/ 	.word	0x00000000
        /*0080*/ 	.short	0x0005
        /*0082*/ 	.short	0x0028
        /*0084*/ 	.byte	0x00, 0xf0, 0x21, 0x00


	//----- nvinfo : EIATTR_KPARAM_INFO
	.align		4
.L_627:
        /*0088*/ 	.byte	0x04, 0x17
        /*008a*/ 	.short	(.L_629 - .L_628)
.L_628:
        /*008c*/ 	.word	0x00000000
        /*0090*/ 	.short	0x0004
        /*0092*/ 	.short	0x0020
        /*0094*/ 	.byte	0x00, 0xf0, 0x21, 0x00


	//----- nvinfo : EIATTR_KPARAM_INFO
	.align		4
.L_629:
        /*0098*/ 	.byte	0x04, 0x17
        /*009a*/ 	.short	(.L_631 - .L_630)
.L_630:
        /*009c*/ 	.word	0x00000000
        /*00a0*/ 	.short	0x0003
        /*00a2*/ 	.short	0x0018
        /*00a4*/ 	.byte	0x00, 0xf0, 0x21, 0x00


	//----- nvinfo : EIATTR_KPARAM_INFO
	.align		4
.L_631:
        /*00a8*/ 	.byte	0x04, 0x17
        /*00aa*/ 	.short	(.L_633 - .L_632)
.L_632:
        /*00ac*/ 	.word	0x00000000
        /*00b0*/ 	.short	0x0002
        /*00b2*/ 	.short	0x0010
        /*00b4*/ 	.byte	0x00, 0xf0, 0x21, 0x00


	//----- nvinfo : EIATTR_KPARAM_INFO
	.align		4
.L_633:
        /*00b8*/ 	.byte	0x04, 0x17
        /*00ba*/ 	.short	(.L_635 - .L_634)
.L_634:
        /*00bc*/ 	.word	0x00000000
        /*00c0*/ 	.short	0x0001
        /*00c2*/ 	.short	0x0008
        /*00c4*/ 	.byte	0x00, 0xf0, 0x21, 0x00


	//----- nvinfo : EIATTR_KPARAM_INFO
	.align		4
.L_635:
        /*00c8*/ 	.byte	0x04, 0x17
        /*00ca*/ 	.short	(.L_637 - .L_636)
.L_636:
        /*00cc*/ 	.word	0x00000000
        /*00d0*/ 	.short	0x0000
        /*00d2*/ 	.short	0x0000
        /*00d4*/ 	.byte	0x00, 0xf5, 0x21, 0x00


	//----- nvinfo : EIATTR_SPARSE_MMA_MASK
	.align		4
.L_637:
        /*00d8*/ 	.byte	0x03, 0x50
        /*00da*/ 	.short	0x0000


	//----- nvinfo : EIATTR_MAXREG_COUNT
	.align		4
        /*00dc*/ 	.byte	0x03, 0x1b
        /*00de*/ 	.short	0x0040


	//----- nvinfo : EIATTR_MERCURY_ISA_VERSION
	.align		4
        /*00e0*/ 	.byte	0x03, 0x5f
        /*00e2*/ 	.short	0x0101


	//----- nvinfo : EIATTR_VRC_CTA_INIT_COUNT
	.align		4
        /*00e4*/ 	.byte	0x02, 0x4a
	.zero		1
	.zero		1


	//----- nvinfo : EIATTR_EXIT_INSTR_OFFSETS
	.align		4
        /*00e8*/ 	.byte	0x04, 0x1c
        /*00ea*/ 	.short	(.L_639 - .L_638)


	//   ....[0]....
.L_638:
        /*00ec*/ 	.word	0x00000170


	//   ....[1]....
        /*00f0*/ 	.word	0x000011e0


	//   ....[2]....
        /*00f4*/ 	.word	0x00002000


	//----- nvinfo : EIATTR_MAX_THREADS
	.align		4
.L_639:
        /*00f8*/ 	.byte	0x04, 0x05
        /*00fa*/ 	.short	(.L_641 - .L_640)
.L_640:
        /*00fc*/ 	.word	0x00000400
        /*0100*/ 	.word	0x00000001
        /*0104*/ 	.word	0x00000001


	//----- nvinfo : EIATTR_CRS_STACK_SIZE
	.align		4
.L_641:
        /*0108*/ 	.byte	0x04, 0x1e
        /*010a*/ 	.short	(.L_643 - .L_642)
.L_642:
        /*010c*/ 	.word	0x00000000


	//----- nvinfo : EIATTR_CBANK_PARAM_SIZE
	.align		4
.L_643:
        /*0110*/ 	.byte	0x03, 0x19
        /*0112*/ 	.short	0x005c


	//----- nvinfo : EIATTR_PARAM_CBANK
	.align		4
        /*0114*/ 	.byte	0x04, 0x0a
        /*0116*/ 	.short	(.L_645 - .L_644)
	.align		4
.L_644:
        /*0118*/ 	.word	index@(.nv.constant0._ZN2at6native53_GLOBAL__N__069e5665_20_UpSampleNearest3d_cu_ab8a35b437upsample_nearest3d_backward_out_frameIddXadL_ZNS0_40nearest_neighbor_bw_compute_source_indexEfiiEEEEvPKT_mmmmmmmmPS3_fff)
        /*011c*/ 	.short	0x0380
        /*011e*/ 	.short	0x005c


	//----- nvinfo : EIATTR_SW_WAR
	.align		4
.L_645:
        /*0120*/ 	.byte	0x04, 0x36
        /*0122*/ 	.short	(.L_647 - .L_646)
.L_646:
        /*0124*/ 	.word	0x00000008
.L_647:


//--------------------- .nv.info._ZN2at6native53_GLOBAL__N__069e5665_20_UpSampleNearest3d_cu_ab8a35b428upsample_nearest3d_out_frameIhXadL_ZNS0_43nearest_neighbor_exact_compute_source_indexEfiiEEEEvPKT_mmmmmmmmPS3_fff --------------------------
	.section	.nv.info._ZN2at6native53_GLOBAL__N__069e5665_20_UpSampleNearest3d_cu_ab8a35b428upsample_nearest3d_out_frameIhXadL_ZNS0_43nearest_neighbor_exact_compute_source_indexEfiiEEEEvPKT_mmmmmmmmPS3_fff,"",@"SHT_CUDA_INFO"
	.sectionflags	@""
	.align	4


	//----- nvinfo : EIATTR_CUDA_API_VERSION
	.align		4
        /*0000*/ 	.byte	0x04, 0x37
        /*0002*/ 	.short	(.L_649 - .L_648)
.L_648:
        /*0004*/ 	.word	0x00000082


	//----- nvinfo : EIATTR_KPARAM_INFO
	.align		4
.L_649:
        /*0008*/ 	.byte	0x04, 0x17
        /*000a*/ 	.short	(.L_651 - .L_650)
.L_650:
        /*000c*/ 	.word	0x00000000
        /*0010*/ 	.short	0x000c
        /*0012*/ 	.short	0x0058
        /*0014*/ 	.byte	0x00, 0xf0, 0x11, 0x00


	//----- nvinfo : EIATTR_KPARAM_INFO
	.align		4
.L_651:
        /*0018*/ 	.byte	0x04, 0x17
        /*001a*/ 	.short	(.L_653 - .L_652)
.L_652:
        /*001c*/ 	.word	0x00000000
        /*0020*/ 	.short	0x000b
        /*0022*/ 	.short	0x0054
        /*0024*/ 	.byte	0x00, 0xf0, 0x11, 0x00


	//----- nvinfo : EIATTR_KPARAM_INFO
	.align		4
.L_653:
        /*0028*/ 	.byte	0x04, 0x17
        /*002a*/ 	.short	(.L_655 - .L_654)
.L_654:
        /*002c*/ 	.word	0x00000000
        /*0030*/ 	.short	0x000a
        /*0032*/ 	.short	0x0050
        /*0034*/ 	.byte	0x00, 0xf0, 0x11, 0x00


	//----- nvinfo : EIATTR_KPARAM_INFO
	.align		4
.L_655:
        /*0038*/ 	.byte	0x04, 0x17
        /*003a*/ 	.short	(.L_657 - .L_656)
.L_656:
        /*003c*/ 	.word	0x00000000
        /*0040*/ 	.short	0x0009
        /*0042*/ 	.short	0x0048
        /*0044*/ 	.byte	0x00, 0xf5, 0x21, 0x00


	//----- nvinfo : EIATTR_KPARAM_INFO
	.align		4
.L_657:
        /*0048*/ 	.byte	0x04, 0x17
        /*004a*/ 	.short	(.L_659 - .L_658)
.L_658:
        /*004c*/ 	.word	0x00000000
        /*0050*/ 	.short	0x0008
        /*0052*/ 	.short	0x0040
        /*0054*/ 	.byte	0x00, 0xf0, 0x21, 0x00


	//----- nvinfo : EIATTR_KPARAM_INFO
	.align		4
.L_659:
        /*0058*/ 	.byte	0x04, 0x17
        /*005a*/ 	.short	(.L_661 - .L_660)
.L_660:
        /*005c*/ 	.word	0x00000000
        /*0060*/ 	.short	0x0007
        /*0062*/ 	.short	0x0038
        /*0064*/ 	.byte	0x00, 0xf0, 0x21, 0x00


	//----- nvinfo : EIATTR_KPARAM_INFO
	.align		4
.L_661:
        /*0068*/ 	.byte	0x04, 0x17
        /*006a*/ 	.short	(.L_663 - .L_662)
.L_662:
        /*006c*/ 	.word	0x00000000
        /*0070*/ 	.short	0x0006
        /*0072*/ 	.short	0x0030
        /*0074*/ 	.byte	0x00, 0xf0, 0x21, 0x00


	//----- nvinfo : EIATTR_KPARAM_INFO
	.align		4
.L_663:
        /*0078*/ 	.byte	0x04, 0x17
        /*007a*/ 	.short	(.L_665 - .L_664)
.L_664:
        /*007c*/ 	.word	0x00000000
        /*0080*/ 	.short	0x0005
        /*0082*/ 	.short	0x0028
        /*0084*/ 	.byte	0x00, 0xf0, 0x21, 0x00


	//----- nvinfo : EIATTR_KPARAM_INFO
	.align		4
.L_665:
        /*0088*/ 	.byte	0x04, 0x17
        /*008a*/ 	.short	(.L_667 - .L_666)
.L_666:
        /*008c*/ 	.word	0x00000000
        /*0090*/ 	.short	0x0004
        /*0092*/ 	.short	0x0020
        /*0094*/ 	.byte	0x00, 0xf0, 0x21, 0x00


	//----- nvinfo : EIATTR_KPARAM_INFO
	.align		4
.L_667:
        /*0098*/ 	.byte	0x04, 0x17
        /*009a*/ 	.short	(.L_669 - .L_668)
.L_668:
        /*009c*/ 	.word	0x00000000
        /*00a0*/ 	.short	0x0003
        /*00a2*/ 	.short	0x0018
        /*00a4*/ 	.byte	0x00, 0xf0, 0x21, 0x00


	//----- nvinfo : EIATTR_KPARAM_INFO
	.align		4
.L_669:
        /*00a8*/ 	.byte	0x04, 0x17
        /*00aa*/ 	.short	(.L_671 - .L_670)
.L_670:
        /*00ac*/ 	.word	0x00000000
        /*00b0*/ 	.short	0x0002
        /*00b2*/ 	.short	0x0010
        /*00b4*/ 	.byte	0x00, 0xf0, 0x21, 0x00


	//----- nvinfo : EIATTR_KPARAM_INFO
	.align		4
.L_671:
        /*00b8*/ 	.byte	0x04, 0x17
        /*00ba*/ 	.short	(.L_673 - .L_672)
.L_672:
        /*00bc*/ 	.word	0x00000000
        /*00c0*/ 	.short	0x0001
        /*00c2*/ 	.short	0x0008
        /*00c4*/ 	.byte	0x00, 0xf0, 0x21, 0x00


	//----- nvinfo : EIATTR_KPARAM_INFO
	.align		4
.L_673:
        /*00c8*/ 	.byte	0x04, 0x17
        /*00ca*/ 	.short	(.L_675 - .L_674)
.L_674:
        /*00cc*/ 	.word	0x00000000
        /*00d0*/ 	.short	0x0000
        /*00d2*/ 	.short	0x0000
        /*00d4*/ 	.byte	0x00, 0xf5, 0x21, 0x00


	//----- nvinfo : EIATTR_SPARSE_MMA_MASK
	.align		4
.L_675:
        /*00d8*/ 	.byte	0x03, 0x50
        /*00da*/ 	.short	0x0000


	//----- nvinfo : EIATTR_MAXREG_COUNT
	.align		4
        /*00dc*/ 	.byte	0x03, 0x1b
        /*00de*/ 	.short	0x0040


	//----- nvinfo : EIATTR_MERCURY_ISA_VERSION
	.align		4
        /*00e0*/ 	.byte	0x03, 0x5f
        /*00e2*/ 	.short	0x0101


	//----- nvinfo : EIATTR_VRC_CTA_INIT_COUNT
	.align		4
        /*00e4*/ 	.byte	0x02, 0x4a
	.zero		1
	.zero		1


	//----- nvinfo : EIATTR_EXIT_INSTR_OFFSETS
	.align		4
        /*00e8*/ 	.byte	0x04, 0x1c
        /*00ea*/ 	.short	(.L_677 - .L_676)


	//   ....[0]....
.L_676:
        /*00ec*/ 	.word	0x00000170


	//   ....[1]....
        /*00f0*/ 	.word	0x000012c0


	//   ....[2]....
        /*00f4*/ 	.word	0x00002420


	//   ....[3]....
        /*00f8*/ 	.word	0x00002590


	//----- nvinfo : EIATTR_MAX_THREADS
	.align		4
.L_677:
        /*00fc*/ 	.byte	0x04, 0x05
        /*00fe*/ 	.short	(.L_679 - .L_678)
.L_678:
        /*0100*/ 	.word	0x00000400
        /*0104*/ 	.word	0x00000001
        /*0108*/ 	.word	0x00000001


	//----- nvinfo : EIATTR_CRS_STACK_SIZE
	.align		4
.L_679:
        /*010c*/ 	.byte	0x04, 0x1e
        /*010e*/ 	.short	(.L_681 - .L_680)
.L_680:
        /*0110*/ 	.word	0x00000000


	//----- nvinfo : EIATTR_CBANK_PARAM_SIZE
	.align		4
.L_681:
        /*0114*/ 	.byte	0x03, 0x19
        /*0116*/ 	.short	0x005c


	//----- nvinfo : EIATTR_PARAM_CBANK
	.align		4
        /*0118*/ 	.byte	0x04, 0x0a
        /*011a*/ 	.short	(.L_683 - .L_682)
	.align		4
.L_682:
        /*011c*/ 	.word	index@(.nv.constant0._ZN2at6native53_GLOBAL__N__069e5665_20_UpSampleNearest3d_cu_ab8a35b428upsample_nearest3d_out_frameIhXadL_ZNS0_43nearest_neighbor_exact_compute_source_indexEfiiEEEEvPKT_mmmmmmmmPS3_fff)
        /*0120*/ 	.short	0x0380
        /*0122*/ 	.short	0x005c


	//----- nvinfo : EIATTR_SW_WAR
	.align		4
.L_683:
        /*0124*/ 	.byte	0x04, 0x36
        /*0126*/ 	.short	(.L_685 - .L_684)
.L_684:
        /*0128*/ 	.word	0x00000008
.L_685:


//--------------------- .nv.info._ZN2at6native53_GLOBAL__N__069e5665_20_UpSampleNearest3d_cu_ab8a35b428upsample_nearest3d_out_frameIN3c108BFloat16EXadL_ZNS0_43nearest_neighbor_exact_compute_source_indexEfiiEEEEvPKT_mmmmmmmmPS5_fff --------------------------
	.section	.nv.info._ZN2at6native53_GLOBAL__N__069e5665_20_UpSampleNearest3d_cu_ab8a35b428upsample_nearest3d_out_frameIN3c108BFloat16EXadL_ZNS0_43nearest_neighbor_exact_compute_source_indexEfiiEEEEvPKT_mmmmmmmmPS5_fff,"",@"SHT_CUDA_INFO"
	.sectionflags	@""
	.align	4


	//----- nvinfo : EIATTR_CUDA_API_VERSION
	.align		4
        /*0000*/ 	.byte	0x04, 0x37
        /*0002*/ 	.short	(.L_687 - .L_686)
.L_686:
        /*0004*/ 	.word	0x00000082


	//----- nvinfo : EIATTR_KPARAM_INFO
	.align		4
.L_687:
        /*0008*/ 	.byte	0x04, 0x17
        /*000a*/ 	.short	(.L_689 - .L_688)
.L_688:
        /*000c*/ 	.word	0x00000000
        /*0010*/ 	.short	0x000c
        /*0012*/ 	.short	0x0058
        /*0014*/ 	.byte	0x00, 0xf0, 0x11, 0x00


	//----- nvinfo : EIATTR_KPARAM_INFO
	.align		4
.L_689:
        /*0018*/ 	.byte	0x04, 0x17
        /*001a*/ 	.short	(.L_691 - .L_690)
.L_690:
        /*001c*/ 	.word	0x00000000
        /*0020*/ 	.short	0x000b
        /*0022*/ 	.short	0x0054
        /*0024*/ 	.byte	0x00, 0xf0, 0x11, 0x00


	//----- nvinfo : EIATTR_KPARAM_INFO
	.align		4
.L_691:
        /*0028*/ 	.byte	0x04, 0x17
        /*002a*/ 	.short	(.L_693 - .L_692)
.L_692:
        /*002c*/ 	.word	0x00000000
        /*0030*/ 	.short	0x000a
        /*0032*/ 	.short	0x0050
        /*0034*/ 	.byte	0x00, 0xf0, 0x11, 0x00


	//----- nvinfo : EIATTR_KPARAM_INFO
	.align		4
.L_693:
        /*0038*/ 	.byte	0x04, 0x17
        /*003a*/ 	.short	(.L_695 - .L_694)
.L_694:
        /*003c*/ 	.word	0x00000000
        /*0040*/ 	.short	0x0009
        /*0042*/ 	.short	0x0048
        /*0044*/ 	.byte	0x00, 0xf5, 0x21, 0x00


	//----- nvinfo : EIATTR_KPARAM_INFO
	.align		4
.L_695:
        /*0048*/ 	.byte	0x04, 0x17
        /*004a*/ 	.short	(.L_697 - .L_696)
.L_696:
        /*004c*/ 	.word	0x00000000
        /*0050*/ 	.short	0x0008
        /*0052*/ 	.short	0x0040
        /*0054*/ 	.byte	0x00, 0xf0, 0x21, 0x00


	//----- nvinfo : EIATTR_KPARAM_INFO
	.align		4
.L_697:
        /*0058*/ 	.byte	0x04, 0x17
        /*005a*/ 	.short	(.L_699 - .L_698)
.L_698:
        /*005c*/ 	.word	0x00000000
        /*0060*/ 	.short	0x0007
        /*0062*/ 	.short	0x0038
        /*0064*/ 	.byte	0x00, 0xf0, 0x21, 0x00


	//----- nvinfo : EIATTR_KPARAM_INFO
	.align		4
.L_699:
        /*0068*/ 	.byte	0x04, 0x17
        /*006a*/ 	.short	(.L_701 - .L_700)
.L_700:
        /*006c*/ 	.word	0x00000000
        /*0070*/ 	.short	0x0006
        /*0072*/ 	.short	0x0030
        /*0074*/ 	.byte	0x00, 0xf0, 0x21, 0x00


	//----- nvinfo : EIATTR_KPARAM_INFO
	.align		4
.L_701:
        /*0078*/ 	.byte	0x04, 0x17
        /*007a*/ 	.short	(.L_703 - .L_702)
.L_702:
        /*007c*/ 	.word	0x00000000
        /*0080*/ 	.short	0x0005
        /*0082*/ 	.short	0x0028
        /*0084*/ 	.byte	0x00, 0xf0, 0x21, 0x00


	//----- nvinfo : EIATTR_KPARAM_INFO
	.align		4
.L_703:
        /*0088*/ 	.byte	0x04, 0x17
        /*008a*/ 	.short	(.L_705 - .L_704)
.L_704:
        /*008c*/ 	.word	0x00000000
        /*0090*/ 	.short	0x0004
        /*0092*/ 	.short	0x0020
        /*0094*/ 	.byte	0x00, 0xf0, 0x21, 0x00


	//----- nvinfo : EIATTR_KPARAM_INFO
	.align		4
.L_705:
        /*0098*/ 	.byte	0x04, 0x17
        /*009a*/ 	.short	(.L_707 - .L_706)
.L_706:
        /*009c*/ 	.word	0x00000000
        /*00a0*/ 	.short	0x0003
        /*00a2*/ 	.short	0x0018
        /*00a4*/ 	.byte	0x00, 0xf0, 0x21, 0x00


	//----- nvinfo : EIATTR_KPARAM_INFO
	.align		4
.L_707:
        /*00a8*/ 	.byte	0x04, 0x17
        /*00aa*/ 	.short	(.L_709 - .L_708)
.L_708:
        /*00ac*/ 	.word	0x00000000
        /*00b0*/ 	.short	0x0002
        /*00b2*/ 	.short	0x0010
        /*00b4*/ 	.byte	0x00, 0xf0, 0x21, 0x00


	//----- nvinfo : EIATTR_KPARAM_INFO
	.align		4
.L_709:
        /*00b8*/ 	.byte	0x04, 0x17
        /*00ba*/ 	.short	(.L_711 - .L_710)
.L_710:
        /*00bc*/ 	.word	0x00000000
        /*00c0*/ 	.short	0x0001
        /*00c2*/ 	.short	0x0008
        /*00c4*/ 	.byte	0x00, 0xf0, 0x21, 0x00


	//----- nvinfo : EIATTR_KPARAM_INFO
	.align		4
.L_711:
        /*00c8*/ 	.byte	0x04, 0x17
        /*00ca*/ 	.short	(.L_713 - .L_712)
.L_712:
        /*00cc*/ 	.word	0x00000000
        /*00d0*/ 	.short	0x0000
        /*00d2*/ 	.short	0x0000
        /*00d4*/ 	.byte	0x00, 0xf5, 0x21, 0x00


	//----- nvinfo : EIATTR_SPARSE_MMA_MASK
	.align		4
.L_713:
        /*00d8*/ 	.byte	0x03, 0x50
        /*00da*/ 	.short	0x0000


	//----- nvinfo : EIATTR_MAXREG_COUNT
	.align		4
        /*00dc*/ 	.byte	0x03, 0x1b
        /*00de*/ 	.short	0x0040


	//----- nvinfo : EIATTR_MERCURY_ISA_VERSION
	.align		4
        /*00e0*/ 	.byte	0x03, 0x5f
        /*00e2*/ 	.short	0x0101


	//----- nvinfo : EIATTR_VRC_CTA_INIT_COUNT
	.align		4
        /*00e4*/ 	.byte	0x02, 0x4a
	.zero		1
	.zero		1


	//----- nvinfo : EIATTR_EXIT_INSTR_OFFSETS
	.align		4
        /*00e8*/ 	.byte	0x04, 0x1c
        /*00ea*/ 	.short	(.L_715 - .L_714)


	//   ....[0]....
.L_714:
        /*00ec*/ 	.word	0x00000170


	//   ....[1]....
        /*00f0*/ 	.word	0x00001370


	//   ....[2]....
        /*00f4*/ 	.word	0x000027f0


	//   ....[3]....
        /*00f8*/ 	.word	0x00002b60


	//----- nvinfo : EIATTR_MAX_THREADS
	.align		4
.L_715:
        /*00fc*/ 	.byte	0x04, 0x05
        /*00fe*/ 	.short	(.L_717 - .L_716)
.L_716:
        /*0100*/ 	.word	0x00000400
        /*0104*/ 	.word	0x00000001
        /*0108*/ 	.word	0x00000001


	//----- nvinfo : EIATTR_CRS_STACK_SIZE
	.align		4
.L_717:
        /*010c*/ 	.byte	0x04, 0x1e
        /*010e*/ 	.short	(.L_719 - .L_718)
.L_718:
        /*0110*/ 	.word	0x00000000


	//----- nvinfo : EIATTR_CBANK_PARAM_SIZE
	.align		4
.L_719:
        /*0114*/ 	.byte	0x03, 0x19
        /*0116*/ 	.short	0x005c


	//----- nvinfo : EIATTR_PARAM_CBANK
	.align		4
        /*0118*/ 	.byte	0x04, 0x0a
        /*011a*/ 	.short	(.L_721 - .L_720)
	.align		4
.L_720:
        /*011c*/ 	.word	index@(.nv.constant0._ZN2at6native53_GLOBAL__N__069e5665_20_UpSampleNearest3d_cu_ab8a35b428upsample_nearest3d_out_frameIN3c108BFloat16EXadL_ZNS0_43nearest_neighbor_exact_compute_source_indexEfiiEEEEvPKT_mmmmmmmmPS5_fff)
        /*0120*/ 	.short	0x0380
        /*0122*/ 	.short	0x005c


	//----- nvinfo : EIATTR_SW_WAR
	.align		4
.L_721:
        /*0124*/ 	.byte	0x04, 0x36
        /*0126*/ 	.short	(.L_723 - .L_722)
.L_722:
        /*0128*/ 	.word	0x00000008
.L_723:


//--------------------- .nv.info._ZN2at6native53_GLOBAL__N__069e5665_20_UpSampleNearest3d_cu_ab8a35b428upsample_nearest3d_out_frameIN3c104HalfEXadL_ZNS0_43nearest_neighbor_exact_compute_source_indexEfiiEEEEvPKT_mmmmmmmmPS5_fff --------------------------
	.section	.nv.info._ZN2at6native53_GLOBAL__N__069e5665_20_UpSampleNearest3d_cu_ab8a35b428upsample_nearest3d_out_frameIN3c104HalfEXadL_ZNS0_43nearest_neighbor_exact_compute_source_indexEfiiEEEEvPKT_mmmmmmmmPS5_fff,"",@"SHT_CUDA_INFO"
	.sectionflags	@""
	.align	4


	//----- nvinfo : EIATTR_CUDA_API_VERSION
	.align		4
        /*0000*/ 	.byte	0x04, 0x37
        /*0002*/ 	.short	(.L_725 - .L_724)
.L_724:
        /*0004*/ 	.word	0x00000082


	//----- nvinfo : EIATTR_KPARAM_INFO
	.align		4
.L_725:
        /*0008*/ 	.byte	0x04, 0x17
        /*000a*/ 	.short	(.L_727 - .L_726)
.L_726:
        /*000c*/ 	.word	0x00000000
        /*0010*/ 	.short	0x000c
        /*0012*/ 	.short	0x0058
        /*0014*/ 	.byte	0x00, 0xf0, 0x11, 0x00


	//----- nvinfo : EIATTR_KPARAM_INFO
	.align		4
.L_727:
        /*0018*/ 	.byte	0x04, 0x17
        /*001a*/ 	.short	(.L_729 - .L_728)
.L_728:
        /*001c*/ 	.word	0x00000000
        /*0020*/ 	.short	0x000b
        /*0022*/ 	.short	0x0054
        /*0024*/ 	.byte	0x00, 0xf0, 0x11, 0x00


	//----- nvinfo : EIATTR_KPARAM_INFO
	.align		4
.L_729:
        /*0028*/ 	.byte	0x04, 0x17
        /*002a*/ 	.short	(.L_731 - .L_730)
.L_730:
        /*002c*/ 	.word	0x00000000
        /*0030*/ 	.short	0x000a
        /*0032*/ 	.short	0x0050
        /*0034*/ 	.byte	0x00, 0xf0, 0x11, 0x00


	//----- nvinfo : EIATTR_KPARAM_INFO
	.align		4
.L_731:
        /*0038*/ 	.byte	0x04, 0x17
        /*003a*/ 	.short	(.L_733 - .L_732)
.L_732:
        /*003c*/ 	.word	0x00000000
        /*0040*/ 	.short	0x0009
        /*0042*/ 	.short	0x0048
        /*0044*/ 	.byte	0x00, 0xf5, 0x21, 0x00


	//----- nvinfo : EIATTR_KPARAM_INFO
	.align		4
.L_733:
        /*0048*/ 	.byte	0x04, 0x17
        /*004a*/ 	.short	(.L_735 - .L_734)
.L_734:
        /*004c*/ 	.word	0x00000000
        /*0050*/ 	.short	0x0008
        /*0052*/ 	.short	0x0040
        /*0054*/ 	.byte	0x00, 0xf0, 0x21, 0x00


	//----- nvinfo : EIATTR_KPARAM_INFO
	.align		4
.L_735:
        /*0058*/ 	.byte	0x04, 0x17
        /*005a*/ 	.short	(.L_737 - .L_736)
.L_736:
        /*005c*/ 	.word	0x00000000
        /*0060*/ 	.short	0x0007
        /*0062*/ 	.short	0x0038
        /*0064*/ 	.byte	0x00, 0xf0, 0x21, 0x00


	//----- nvinfo : EIATTR_KPARAM_INFO
	.align		4
.L_737:
        /*0068*/ 	.byte	0x04, 0x17
        /*006a*/ 	.short	(.L_739 - .L_738)
.L_738:
        /*006c*/ 	.word	0x00000000
        /*0070*/ 	.short	0x0006
        /*0072*/ 	.short	0x0030
        /*0074*/ 	.byte	0x00, 0xf0, 0x21, 0x00


	//----- nvinfo : EIATTR_KPARAM_INFO
	.align		4
.L_739:
        /*0078*/ 	.byte	0x04, 0x17
        /*007a*/ 	.short	(.L_741 - .L_740)
.L_740:
        /*007c*/ 	.word	0x00000000
        /*0080*/ 	.short	0x0005
        /*0082*/ 	.short	0x0028
        /*0084*/ 	.byte	0x00, 0xf0, 0x21, 0x00


	//----- nvinfo : EIATTR_KPARAM_INFO
	.align		4
.L_741:
        /*0088*/ 	.byte	0x04, 0x17
        /*008a*/ 	.short	(.L_743 - .L_742)
.L_742:
        /*008c*/ 	.word	0x00000000
        /*0090*/ 	.short	0x0004
        /*0092*/ 	.short	0x0020
        /*0094*/ 	.byte	0x00, 0xf0, 0x21, 0x00


	//----- nvinfo : EIATTR_KPARAM_INFO
	.align		4
.L_743:
        /*0098*/ 	.byte	0x04, 0x17
        /*009a*/ 	.short	(.L_745 - .L_744)
.L_744:
        /*009c*/ 	.word	0x00000000
        /*00a0*/ 	.short	0x0003
        /*00a2*/ 	.short	0x0018
        /*00a4*/ 	.byte	0x00, 0xf0, 0x21, 0x00


	//----- nvinfo : EIATTR_KPARAM_INFO
	.align		4
.L_745:
        /*00a8*/ 	.byte	0x04, 0x17
        /*00aa*/ 	.short	(.L_747 - .L_746)
.L_746:
        /*00ac*/ 	.word	0x00000000
        /*00b0*/ 	.short	0x0002
        /*00b2*/ 	.short	0x0010
        /*00b4*/ 	.byte	0x00, 0xf0, 0x21, 0x00


	//----- nvinfo : EIATTR_KPARAM_INFO
	.align		4
.L_747:
        /*00b8*/ 	.byte	0x04, 0x17
        /*00ba*/ 	.short	(.L_749 - .L_748)
.L_748:
        /*00bc*/ 	.word	0x00000000
        /*00c0*/ 	.short	0x0001
        /*00c2*/ 	.short	0x0008
        /*00c4*/ 	.byte	0x00, 0xf0, 0x21, 0x00


	//----- nvinfo : EIATTR_KPARAM_INFO
	.align		4
.L_749:
        /*00c8*/ 	.byte	0x04, 0x17
        /*00ca*/ 	.short	(.L_751 - .L_750)
.L_750:
        /*00cc*/ 	.word	0x00000000
        /*00d0*/ 	.short	0x0000
        /*00d2*/ 	.short	0x0000
        /*00d4*/ 	.byte	0x00, 0xf5, 0x21, 0x00


	//----- nvinfo : EIATTR_SPARSE_MMA_MASK
	.align		4
.L_751:
        /*00d8*/ 	.byte	0x03, 0x50
        /*00da*/ 	.short	0x0000


	//----- nvinfo : EIATTR_MAXREG_COUNT
	.align		4
        /*00dc*/ 	.byte	0x03, 0x1b
        /*00de*/ 	.short	0x0040


	//----- nvinfo : EIATTR_MERCURY_ISA_VERSION
	.align		4
        /*00e0*/ 	.byte	0x03, 0x5f
        /*00e2*/ 	.short	0x0101


	//----- nvinfo : EIATTR_VRC_CTA_INIT_COUNT
	.align		4
        /*00e4*/ 	.byte	0x02, 0x4a
	.zero		1
	.zero		1


	//----- nvinfo : EIATTR_EXIT_INSTR_OFFSETS
	.align		4
        /*00e8*/ 	.byte	0x04, 0x1c
        /*00ea*/ 	.short	(.L_753 - .L_752)


	//   ....[0]....
.L_752:
        /*00ec*/ 	.word	0x00000170


	//   ....[1]....
        /*00f0*/ 	.word	0x00001370


	//   ....[2]....
        /*00f4*/ 	.word	0x000027f0


	//   ....[3]....
        /*00f8*/ 	.word	0x00002b60


	//----- nvinfo : EIATTR_MAX_THREADS
	.align		4
.L_753:
        /*00fc*/ 	.byte	0x04, 0x05
        /*00fe*/ 	.short	(.L_755 - .L_754)
.L_754:
        /*0100*/ 	.word	0x00000400
        /*0104*/ 	.word	0x00000001
        /*0108*/ 	.word	0x00000001


	//----- nvinfo : EIATTR_CRS_STACK_SIZE
	.align		4
.L_755:
        /*010c*/ 	.byte	0x04, 0x1e
        /*010e*/ 	.short	(.L_757 - .L_756)
.L_756:
        /*0110*/ 	.word	0x00000000


	//----- nvinfo : EIATTR_CBANK_PARAM_SIZE
	.align		4
.L_757:
        /*0114*/ 	.byte	0x03, 0x19
        /*0116*/ 	.short	0x005c


	//----- nvinfo : EIATTR_PARAM_CBANK
	.align		4
        /*0118*/ 	.byte	0x04, 0x0a
        /*011a*/ 	.short	(.L_759 - .L_758)
	.align		4
.L_758:
        /*011c*/ 	.word	index@(.nv.constant0._ZN2at6native53_GLOBAL__N__069e5665_20_UpSampleNearest3d_cu_ab8a35b428upsample_nearest3d_out_frameIN3c104HalfEXadL_ZNS0_43nearest_neighbor_exact_compute_source_indexEfiiEEEEvPKT_mmmmmmmmPS5_fff)
        /*0120*/ 	.short	0x0380
        /*0122*/ 	.short	0x005c


	//----- nvinfo : EIATTR_SW_WAR
	.align		4
.L_759:
        /*0124*/ 	.byte	0x04, 0x36
        /*0126*/ 	.short	(.L_761 - .L_760)
.L_760:
        /*0128*/ 	.word	0x00000008
.L_761:


//--------------------- .nv.info._ZN2at6native53_GLOBAL__N__069e5665_20_UpSampleNearest3d_cu_ab8a35b428upsample_nearest3d_out_frameIfXadL_ZNS0_43nearest_neighbor_exact_compute_source_indexEfiiEEEEvPKT_mmmmmmmmPS3_fff --------------------------
	.section	.nv.info._ZN2at6native53_GLOBAL__N__069e5665_20_UpSampleNearest3d_cu_ab8a35b428upsample_nearest3d_out_frameIfXadL_ZNS0_43nearest_neighbor_exact_compute_source_indexEfiiEEEEvPKT_mmmmmmmmPS3_fff,"",@"SHT_CUDA_INFO"
	.sectionflags	@""
	.align	4


	//----- nvinfo : EIATTR_CUDA_API_VERSION
	.align		4
        /*0000*/ 	.byte	0x04, 0x37
        /*0002*/ 	.short	(.L_763 - .L_762)
.L_762:
        /*0004*/ 	.word	0x00000082


	//----- nvinfo : EIATTR_KPARAM_INFO
	.align		4
.L_763:
        /*0008*/ 	.byte	0x04, 0x17
        /*000a*/ 	.short	(.L_765 - .L_764)
.L_764:
        /*000c*/ 	.word	0x00000000
        /*0010*/ 	.short	0x000c
        /*0012*/ 	.short	0x0058
        /*0014*/ 	.byte	0x00, 0xf0, 0x11, 0x00


	//----- nvinfo : EIATTR_KPARAM_INFO
	.align		4
.L_765:
        /*0018*/ 	.byte	0x04, 0x17
        /*001a*/ 	.short	(.L_767 - .L_766)
.L_766:
        /*001c*/ 	.word	0x00000000
        /*0020*/ 	.short	0x000b
        /*0022*/ 	.short	0x0054
        /*0024*/ 	.byte	0x00, 0xf0, 0x11, 0x00


	//----- nvinfo : EIATTR_KPARAM_INFO
	.align		4
.L_767:
        /*0028*/ 	.byte	0x04, 0x17
        /*002a*/ 	.short	(.L_769 - .L_768)
.L_768:
        /*002c*/ 	.word	0x00000000
        /*0030*/ 	.short	0x000a
        /*0032*/ 	.short	0x0050
        /*0034*/ 	.byte	0x00, 0xf0, 0x11, 0x00


	//----- nvinfo : EIATTR_KPARAM_INFO
	.align		4
.L_769:
        /*0038*/ 	.byte	0x04, 0x17
        /*003a*/ 	.short	(.L_771 - .L_770)
.L_770:
        /*003c*/ 	.word	0x00000000
        /*0040*/ 	.short	0x0009
        /*0042*/ 	.short	0x0048
        /*0044*/ 	.byte	0x00, 0xf5, 0x21, 0x00


	//----- nvinfo : EIATTR_KPARAM_INFO
	.align		4
.L_771:
        /*0048*/ 	.byte	0x04, 0x17
        /*004a*/ 	.short	(.L_773 - .L_772)
.L_772:
        /*004c*/ 	.word	0x00000000
        /*0050*/ 	.short	0x0008
        /*0052*/ 	.short	0x0040
        /*0054*/ 	.byte	0x00, 0xf0, 0x21, 0x00


	//----- nvinfo : EIATTR_KPARAM_INFO
	.align		4
.L_773:
        /*0058*/ 	.byte	0x04, 0x17
        /*005a*/ 	.short	(.L_775 - .L_774)
.L_774:
        /*005c*/ 	.word	0x00000000
        /*0060*/ 	.short	0x0007
        /*0062*/ 	.short	0x0038
        /*0064*/ 	.byte	0x00, 0xf0, 0x21, 0x00


	//----- nvinfo : EIATTR_KPARAM_INFO
	.align		4
.L_775:
        /*0068*/ 	.byte	0x04, 0x17
        /*006a*/ 	.short	(.L_777 - .L_776)
.L_776:
        /*006c*/ 	.word	0x00000000
        /*0070*/ 	.short	0x0006
        /*0072*/ 	.short	0x0030
        /*0074*/ 	.byte	0x00, 0xf0, 0x21, 0x00


	//----- nvinfo : EIATTR_KPARAM_INFO
	.align		4
.L_777:
        /*0078*/ 	.byte	0x04, 0x17
        /*007a*/ 	.short	(.L_779 - .L_778)
.L_778:
        /*007c*/ 	.word	0x00000000
        /*0080*/ 	.short	0x0005
        /*0082*/ 	.short	0x0028
        /*0084*/ 	.byte	0x00, 0xf0, 0x21, 0x00


	//----- nvinfo : EIATTR_KPARAM_INFO
	.align		4
.L_779:
        /*0088*/ 	.byte	0x04, 0x17
        /*008a*/ 	.short	(.L_781 - .L_780)
.L_780:
        /*008c*/ 	.word	0x00000000
        /*0090*/ 	.short	0x0004
        /*0092*/ 	.short	0x0020
        /*0094*/ 	.byte	0x00, 0xf0, 0x21, 0x00


	//----- nvinfo : EIATTR_KPARAM_INFO
	.align		4
.L_781:
        /*0098*/ 	.byte	0x04, 0x17
        /*009a*/ 	.short	(.L_783 - .L_782)
.L_782:
        /*009c*/ 	.word	0x00000000
        /*00a0*/ 	.short	0x0003
        /*00a2*/ 	.short	0x0018
        /*00a4*/ 	.byte	0x00, 0xf0, 0x21, 0x00


	//----- nvinfo : EIATTR_KPARAM_INFO
	.align		4
.L_783:
        /*00a8*/ 	.byte	0x04, 0x17
        /*00aa*/ 	.short	(.L_785 - .L_784)
.L_784:
        /*00ac*/ 	.word	0x00000000
        /*00b0*/ 	.short	0x0002
        /*00b2*/ 	.short	0x0010
        /*00b4*/ 	.byte	0x00, 0xf0, 0x21, 0x00


	//----- nvinfo : EIATTR_KPARAM_INFO
	.align		4
.L_785:
        /*00b8*/ 	.byte	0x04, 0x17
        /*00ba*/ 	.short	(.L_787 - .L_786)
.L_786:
        /*00bc*/ 	.word	0x00000000
        /*00c0*/ 	.short	0x0001
        /*00c2*/ 	.short	0x0008
        /*00c4*/ 	.byte	0x00, 0xf0, 0x21, 0x00


	//----- nvinfo : EIATTR_KPARAM_INFO
	.align		4
.L_787:
        /*00c8*/ 	.byte	0x04, 0x17
        /*00ca*/ 	.short	(.L_789 - .L_788)
.L_788:
        /*00cc*/ 	.word	0x00000000
        /*00d0*/ 	.short	0x0000
        /*00d2*/ 	.short	0x0000
        /*00d4*/ 	.byte	0x00, 0xf5, 0x21, 0x00


	//----- nvinfo : EIATTR_SPARSE_MMA_MASK
	.align		4
.L_789:
        /*00d8*/ 	.byte	0x03, 0x50
        /*00da*/ 	.short	0x0000


	//----- nvinfo : EIATTR_MAXREG_COUNT
	.align		4
        /*00dc*/ 	.byte	0x03, 0x1b
        /*00de*/ 	.short	0x0040


	//----- nvinfo : EIATTR_MERCURY_ISA_VERSION
	.align		4
        /*00e0*/ 	.byte	0x03, 0x5f
        /*00e2*/ 	.short	0x0101


	//----- nvinfo : EIATTR_VRC_CTA_INIT_COUNT
	.align		4
        /*00e4*/ 	.byte	0x02, 0x4a
	.zero		1
	.zero		1


	//----- nvinfo : EIATTR_EXIT_INSTR_OFFSETS
	.align		4
        /*00e8*/ 	.byte	0x04, 0x1c
        /*00ea*/ 	.short	(.L_791 - .L_790)


	//   ....[0]....
.L_790:
        /*00ec*/ 	.word	0x00000170


	//   ....[1]....
        /*00f0*/ 	.word	0x00001390


	//   ....[2]....
        /*00f4*/ 	.word	0x000027c0


	//   ....[3]....
        /*00f8*/ 	.word	0x00002b30


	//----- nvinfo : EIATTR_MAX_THREADS
	.align		4
.L_791:
        /*00fc*/ 	.byte	0x04, 0x05
        /*00fe*/ 	.short	(.L_793 - .L_792)
.L_792:
        /*0100*/ 	.word	0x00000400
        /*0104*/ 	.word	0x00000001
        /*0108*/ 	.word	0x00000001


	//----- nvinfo : EIATTR_CRS_STACK_SIZE
	.align		4
.L_793:
        /*010c*/ 	.byte	0x04, 0x1e
        /*010e*/ 	.short	(.L_795 - .L_794)
.L_794:
        /*0110*/ 	.word	0x00000000


	//----- nvinfo : EIATTR_CBANK_PARAM_SIZE
	.align		4
.L_795:
        /*0114*/ 	.byte	0x03, 0x19
        /*0116*/ 	.short	0x005c


	//----- nvinfo : EIATTR_PARAM_CBANK
	.align		4
        /*0118*/ 	.byte	0x04, 0x0a
        /*011a*/ 	.short	(.L_797 - .L_796)
	.align		4
.L_796:
        /*011c*/ 	.word	index@(.nv.constant0._ZN2at6native53_GLOBAL__N__069e5665_20_UpSampleNearest3d_cu_ab8a35b428upsample_nearest3d_out_frameIfXadL_ZNS0_43nearest_neighbor_exact_compute_source_indexEfiiEEEEvPKT_mmmmmmmmPS3_fff)
        /*0120*/ 	.short	0x0380
        /*0122*/ 	.short	0x005c


	//----- nvinfo : EIATTR_SW_WAR
	.align		4
.L_797:
        /*0124*/ 	.byte	0x04, 0x36
        /*0126*/ 	.short	(.L_799 - .L_798)
.L_798:
        /*0128*/ 	.word	0x00000008
.L_799:


//--------------------- .nv.info._ZN2at6native53_GLOBAL__N__069e5665_20_UpSampleNearest3d_cu_ab8a35b428upsample_nearest3d_out_frameIdXadL_ZNS0_43nearest_neighbor_exact_compute_source_indexEfiiEEEEvPKT_mmmmmmmmPS3_fff --------------------------
	.section	.nv.info._ZN2at6native53_GLOBAL__N__069e5665_20_UpSampleNearest3d_cu_ab8a35b428upsample_nearest3d_out_frameIdXadL_ZNS0_43nearest_neighbor_exact_compute_source_indexEfiiEEEEvPKT_mmmmmmmmPS3_fff,"",@"SHT_CUDA_INFO"
	.sectionflags	@""
	.align	4


	//----- nvinfo : EIATTR_CUDA_API_VERSION
	.align		4
        /*0000*/ 	.byte	0x04, 0x37
        /*0002*/ 	.short	(.L_801 - .L_800)
.L_800:
        /*0004*/ 	.word	0x00000082


	//----- nvinfo : EIATTR_KPARAM_INFO
	.align		4
.L_801:
        /*0008*/ 	.byte	0x04, 0x17
        /*000a*/ 	.short	(.L_803 - .L_802)
.L_802:
        /*000c*/ 	.word	0x00000000
        /*0010*/ 	.short	0x000c
        /*0012*/ 	.short	0x0058
        /*0014*/ 	.byte	0x00, 0xf0, 0x11, 0x00


	//----- nvinfo : EIATTR_KPARAM_INFO
	.align		4
.L_803:
        /*0018*/ 	.byte	0x04, 0x17
        /*001a*/ 	.short	(.L_805 - .L_804)
.L_804:
        /*001c*/ 	.word	0x00000000
        /*0020*/ 	.short	0x000b
        /*0022*/ 	.short	0x0054
        /*0024*/ 	.byte	0x00, 0xf0, 0x11, 0x00


	//----- nvinfo : EIATTR_KPARAM_INFO
	.align		4
.L_805:
        /*0028*/ 	.byte	0x04, 0x17
        /*002a*/ 	.short	(.L_807 - .L_806)
.L_806:
        /*002c*/ 	.word	0x00000000
        /*0030*/ 	.short	0x000a
        /*0032*/ 	.short	0x0050
        /*0034*/ 	.byte	0x00, 0xf0, 0x11, 0x00


	//----- nvinfo : EIATTR_KPARAM_INFO
	.align		4
.L_807:
        /*0038*/ 	.byte	0x04, 0x17
        /*003a*/ 	.short	(.L_809 - .L_808)
.L_808:
        /*003c*/ 	.word	0x00000000
        /*0040*/ 	.short	0x0009
        /*0042*/ 	.short	0x0048
        /*0044*/ 	.byte	0x00, 0xf5, 0x21, 0x00


	//----- nvinfo : EIATTR_KPARAM_INFO
	.align		4
.L_809:
        /*0048*/ 	.byte	0x04, 0x17
        /*004a*/ 	.short	(.L_811 - .L_810)
.L_810:
        /*004c*/ 	.word	0x00000000
        /*0050*/ 	.short	0x0008
        /*0052*/ 	.short	0x0040
        /*0054*/ 	.byte	0x00, 0xf0, 0x21, 0x00


	//----- nvinfo : EIATTR_KPARAM_INFO
	.align		4
.L_811:
        /*0058*/ 	.byte	0x04, 0x17
        /*005a*/ 	.short	(.L_813 - .L_812)
.L_812:
        /*005c*/ 	.word	0x00000000
        /*0060*/ 	.short	0x0007
        /*0062*/ 	.short	0x0038
        /*0064*/ 	.byte	0x00, 0xf0, 0x21, 0x00


	//----- nvinfo : EIATTR_KPARAM_INFO
	.align		4
.L_813:
        /*0068*/ 	.byte	0x04, 0x17
        /*006a*/ 	.short	(.L_815 - .L_814)
.L_814:
        /*006c*/ 	.word	0x00000000
        /*0070*/ 	.short	0x0006
        /*0072*/ 	.short	0x0030
        /*0074*/ 	.byte	0x00, 0xf0, 0x21, 0x00


	//----- nvinfo : EIATTR_KPARAM_INFO
	.align		4
.L_815:
        /*0078*/ 	.byte	0x04, 0x17
        /*007a*/ 	.short	(.L_817 - .L_816)
.L_816:
        /*007c*/ 	.word	0x00000000
        /*0080*/ 	.short	0x0005
        /*0082*/ 	.short	0x0028
        /*0084*/ 	.byte	0x00, 0xf0, 0x21, 0x00


	//----- nvinfo : EIATTR_KPARAM_INFO
	.align		4
.L_817:
        /*0088*/ 	.byte	0x04, 0x17
        /*008a*/ 	.short	(.L_819 - .L_818)
.L_818:
        /*008c*/ 	.word	0x00000000
        /*0090*/ 	.short	0x0004
        /*0092*/ 	.short	0x0020
        /*0094*/ 	.byte	0x00, 0xf0, 0x21, 0x00


	//----- nvinfo : EIATTR_KPARAM_INFO
	.align		4
.L_819:
        /*0098*/ 	.byte	0x04, 0x17
        /*009a*/ 	.short	(.L_821 - .L_820)
.L_820:
        /*009c*/ 	.word	0x00000000
        /*00a0*/ 	.short	0x0003
        /*00a2*/ 	.short	0x0018
        /*00a4*/ 	.byte	0x00, 0xf0, 0x21, 0x00


	//----- nvinfo : EIATTR_KPARAM_INFO
	.align		4
.L_821:
        /*00a8*/ 	.byte	0x04, 0x17
        /*00aa*/ 	.short	(.L_823 - .L_822)
.L_822:
        /*00ac*/ 	.word	0x00000000
        /*00b0*/ 	.short	0x0002
        /*00b2*/ 	.short	0x0010
        /*00b4*/ 	.byte	0x00, 0xf0, 0x21, 0x00


	//----- nvinfo : EIATTR_KPARAM_INFO
	.align		4
.L_823:
        /*00b8*/ 	.byte	0x04, 0x17
        /*00ba*/ 	.short	(.L_825 - .L_824)
.L_824:
        /*00bc*/ 	.word	0x00000000
        /*00c0*/ 	.short	0x0001
        /*00c2*/ 	.short	0x0008
        /*00c4*/ 	.byte	0x00, 0xf0, 0x21, 0x00


	//----- nvinfo : EIATTR_KPARAM_INFO
	.align		4
.L_825:
        /*00c8*/ 	.byte	0x04, 0x17
        /*00ca*/ 	.short	(.L_827 - .L_826)
.L_826:
        /*00cc*/ 	.word	0x00000000
        /*00d0*/ 	.short	0x0000
        /*00d2*/ 	.short	0x0000
        /*00d4*/ 	.byte	0x00, 0xf5, 0x21, 0x00


	//----- nvinfo : EIATTR_SPARSE_MMA_MASK
	.align		4
.L_827:
        /*00d8*/ 	.byte	0x03, 0x50
        /*00da*/ 	.short	0x0000


	//----- nvinfo : EIATTR_MAXREG_COUNT
	.align		4
        /*00dc*/ 	.byte	0x03, 0x1b
        /*00de*/ 	.short	0x0040


	//----- nvinfo : EIATTR_MERCURY_ISA_VERSION
	.align		4
        /*00e0*/ 	.byte	0x03, 0x5f
        /*00e2*/ 	.short	0x0101


	//----- nvinfo : EIATTR_VRC_CTA_INIT_COUNT
	.align		4
        /*00e4*/ 	.byte	0x02, 0x4a
	.zero		1
	.zero		1


	//----- nvinfo : EIATTR_EXIT_INSTR_OFFSETS
	.align		4
        /*00e8*/ 	.byte	0x04, 0x1c
        /*00ea*/ 	.short	(.L_829 - .L_828)


	//   ....[0]....
.L_828:
        /*00ec*/ 	.word	0x00000170


	//   ....[1]....
        /*00f0*/ 	.word	0x000013f0


	//   ....[2]....
        /*00f4*/ 	.word	0x00002a90


	//   ....[3]....
        /*00f8*/ 	.word	0x00002e00


	//----- nvinfo : EIATTR_MAX_THREADS
	.align		4
.L_829:
        /*00fc*/ 	.byte	0x04, 0x05
        /*00fe*/ 	.short	(.L_831 - .L_830)
.L_830:
        /*0100*/ 	.word	0x00000400
        /*0104*/ 	.word	0x00000001
        /*0108*/ 	.word	0x00000001


	//----- nvinfo : EIATTR_CRS_STACK_SIZE
	.align		4
.L_831:
        /*010c*/ 	.byte	0x04, 0x1e
        /*010e*/ 	.short	(.L_833 - .L_832)
.L_832:
        /*0110*/ 	.word	0x00000000


	//----- nvinfo : EIATTR_CBANK_PARAM_SIZE
	.align		4
.L_833:
        /*0114*/ 	.byte	0x03, 0x19
        /*0116*/ 	.short	0x005c


	//----- nvinfo : EIATTR_PARAM_CBANK
	.align		4
        /*0118*/ 	.byte	0x04, 0x0a
        /*011a*/ 	.short	(.L_835 - .L_834)
	.align		4
.L_834:
        /*011c*/ 	.word	index@(.nv.constant0._ZN2at6native53_GLOBAL__N__069e5665_20_UpSampleNearest3d_cu_ab8a35b428upsample_nearest3d_out_frameIdXadL_ZNS0_43nearest_neighbor_exact_compute_source_indexEfiiEEEEvPKT_mmmmmmmmPS3_fff)
        /*0120*/ 	.short	0x0380
        /*0122*/ 	.short	0x005c


	//----- nvinfo : EIATTR_SW_WAR
	.align		4
.L_835:
        /*0124*/ 	.byte	0x04, 0x36
        /*0126*/ 	.short	(.L_837 - .L_836)
.L_836:
        /*0128*/ 	.word	0x00000008
.L_837:


//--------------------- .nv.info._ZN2at6native53_GLOBAL__N__069e5665_20_UpSampleNearest3d_cu_ab8a35b428upsample_nearest3d_out_frameIhXadL_ZNS0_37nearest_neighbor_compute_source_indexEfiiEEEEvPKT_mmmmmmmmPS3_fff --------------------------
	.section	.nv.info._ZN2at6native53_GLOBAL__N__069e5665_20_UpSampleNearest3d_cu_ab8a35b428upsample_nearest3d_out_frameIhXadL_ZNS0_37nearest_neighbor_compute_source_indexEfiiEEEEvPKT_mmmmmmmmPS3_fff,"",@"SHT_CUDA_INFO"
	.sectionflags	@""
	.align	4


	//----- nvinfo : EIATTR_CUDA_API_VERSION
	.align		4
        /*0000*/ 	.byte	0x04, 0x37
        /*0002*/ 	.short	(.L_839 - .L_838)
.L_838:
        /*0004*/ 	.word	0x00000082


	//----- nvinfo : EIATTR_KPARAM_INFO
	.align		4
.L_839:
        /*0008*/ 	.byte	0x04, 0x17
        /*000a*/ 	.short	(.L_841 - .L_840)
.L_840:
        /*000c*/ 	.word	0x00000000
        /*0010*/ 	.short	0x000c
        /*0012*/ 	.short	0x0058
        /*0014*/ 	.byte	0x00, 0xf0, 0x11, 0x00


	//----- nvinfo : EIATTR_KPARAM_INFO
	.align		4
.L_841:
        /*0018*/ 	.byte	0x04, 0x17
        /*001a*/ 	.short	(.L_843 - .L_842)
.L_842:
        /*001c*/ 	.word	0x00000000
        /*0020*/ 	.short	0x000b
        /*0022*/ 	.short	0x0054
        /*0024*/ 	.byte	0x00, 0xf0, 0x11, 0x00


	//----- nvinfo : EIATTR_KPARAM_INFO
	.align		4
.L_843:
        /*0028*/ 	.byte	0x04, 0x17
        /*002a*/ 	.short	(.L_845 - .L_844)
.L_844:
        /*002c*/ 	.word	0x00000000
        /*0030*/ 	.short	0x000a
        /*0032*/ 	.short	0x0050
        /*0034*/ 	.byte	0x00, 0xf0, 0x11, 0x00


	//----- nvinfo : EIATTR_KPARAM_INFO
	.align		4
.L_845:
        /*0038*/ 	.byte	0x04, 0x17
        /*003a*/ 	.short	(.L_847 - .L_846)
.L_846:
        /*003c*/ 	.word	0x00000000
        /*0040*/ 	.short	0x0009
        /*0042*/ 	.short	0x0048
        /*0044*/ 	.byte	0x00, 0xf5, 0x21, 0x00


	//----- nvinfo : EIATTR_KPARAM_INFO
	.align		4
.L_847:
        /*0048*/ 	.byte	0x04, 0x17
        /*004a*/ 	.short	(.L_849 - .L_848)
.L_848:
        /*004c*/ 	.word	0x00000000
        /*0050*/ 	.short	0x0008
        /*0052*/ 	.short	0x0040
        /*0054*/ 	.byte	0x00, 0xf0, 0x21, 0x00


	//----- nvinfo : EIATTR_KPARAM_INFO
	.align		4
.L_849:
        /*0058*/ 	.byte	0x04, 0x17
        /*005a*/ 	.short	(.L_851 - .L_850)
.L_850:
        /*005c*/ 	.word	0x00000000
        /*0060*/ 	.short	0x0007
        /*0062*/ 	.short	0x0038
        /*0064*/ 	.byte	0x00, 0xf0, 0x21, 0x00


	//----- nvinfo : EIATTR_KPARAM_INFO
	.align		4
.L_851:
        /*0068*/ 	.byte	0x04, 0x17
        /*006a*/ 	.short	(.L_853 - .L_852)
.L_852:
        /*006c*/ 	.word	0x00000000
        /*0070*/ 	.short	0x0006
        /*0072*/ 	.short	0x0030
        /*0074*/ 	.byte	0x00, 0xf0, 0x21, 0x00


	//----- nvinfo : EIATTR_KPARAM_INFO
	.align		4
.L_853:
        /*0078*/ 	.byte	0x04, 0x17
        /*007a*/ 	.short	(.L_855 - .L_854)
.L_854:
        /*007c*/ 	.word	0x00000000
        /*0080*/ 	.short	0x0005
        /*0082*/ 	.short	0x0028
        /*0084*/ 	.byte	0x00, 0xf0, 0x21, 0x00


	//----- nvinfo : EIATTR_KPARAM_INFO
	.align		4
.L_855:
        /*0088*/ 	.byte	0x04, 0x17
        /*008a*/ 	.short	(.L_857 - .L_856)
.L_856:
        /*008c*/ 	.word	0x00000000
        /*0090*/ 	.short	0x0004
        /*0092*/ 	.short	0x0020
        /*0094*/ 	.byte	0x00, 0xf0, 0x21, 0x00


	//----- nvinfo : EIATTR_KPARAM_INFO
	.align		4
.L_857:
        /*0098*/ 	.byte	0x04, 0x17
        /*009a*/ 	.short	(.L_859 - .L_858)
.L_858:
        /*009c*/ 	.word	0x00000000
        /*00a0*/ 	.short	0x0003
        /*00a2*/ 	.short	0x0018
        /*00a4*/ 	.byte	0x00, 0xf0, 0x21, 0x00


	//----- nvinfo : EIATTR_KPARAM_INFO
	.align		4
.L_859:
        /*00a8*/ 	.byte	0x04, 0x17
        /*00aa*/ 	.short	(.L_861 - .L_860)
.L_860:
        /*00ac*/ 	.word	0x00000000
        /*00b0*/ 	.short	0x0002
        /*00b2*/ 	.short	0x0010
        /*00b4*/ 	.byte	0x00, 0xf0, 0x21, 0x00


	//----- nvinfo : EIATTR_KPARAM_INFO
	.align		4
.L_861:
        /*00b8*/ 	.byte	0x04, 0x17
        /*00ba*/ 	.short	(.L_863 - .L_862)
.L_862:
        /*00bc*/ 	.word	0x00000000
        /*00c0*/ 	.short	0x0001
        /*00c2*/ 	.short	0x0008
        /*00c4*/ 	.byte	0x00, 0xf0, 0x21, 0x00


	//----- nvinfo : EIATTR_KPARAM_INFO
	.align		4
.L_863:
        /*00c8*/ 	.byte	0x04, 0x17
        /*00ca*/ 	.short	(.L_865 - .L_864)
.L_864:
        /*00cc*/ 	.word	0x00000000
        /*00d0*/ 	.short	0x0000
        /*00d2*/ 	.short	0x0000
        /*00d4*/ 	.byte	0x00, 0xf5, 0x21, 0x00


	//----- nvinfo : EIATTR_SPARSE_MMA_MASK
	.align		4
.L_865:
        /*00d8*/ 	.byte	0x03, 0x50
        /*00da*/ 	.short	0x0000


	//----- nvinfo : EIATTR_MAXREG_COUNT
	.align		4
        /*00dc*/ 	.byte	0x03, 0x1b
        /*00de*/ 	.short	0x0040


	//----- nvinfo : EIATTR_MERCURY_ISA_VERSION
	.align		4
        /*00e0*/ 	.byte	0x03, 0x5f
        /*00e2*/ 	.short	0x0101


	//----- nvinfo : EIATTR_VRC_CTA_INIT_COUNT
	.align		4
        /*00e4*/ 	.byte	0x02, 0x4a
	.zero		1
	.zero		1


	//----- nvinfo : EIATTR_EXIT_INSTR_OFFSETS
	.align		4
        /*00e8*/ 	.byte	0x04, 0x1c
        /*00ea*/ 	.short	(.L_867 - .L_866)


	//   ....[0]....
.L_866:
        /*00ec*/ 	.word	0x00000170


	//   ....[1]....
        /*00f0*/ 	.word	0x000012a0


	//   ....[2]....
        /*00f4*/ 	.word	0x000023f0


	//   ....[3]....
        /*00f8*/ 	.word	0x00002560


	//----- nvinfo : EIATTR_MAX_THREADS
	.align		4
.L_867:
        /*00fc*/ 	.byte	0x04, 0x05
        /*00fe*/ 	.short	(.L_869 - .L_868)
.L_868:
        /*0100*/ 	.word	0x00000400
        /*0104*/ 	.word	0x00000001
        /*0108*/ 	.word	0x00000001


	//----- nvinfo : EIATTR_CRS_STACK_SIZE
	.align		4
.L_869:
        /*010c*/ 	.byte	0x04, 0x1e
        /*010e*/ 	.short	(.L_871 - .L_870)
.L_870:
        /*0110*/ 	.word	0x00000000


	//----- nvinfo : EIATTR_CBANK_PARAM_SIZE
	.align		4
.L_871:
        /*0114*/ 	.byte	0x03, 0x19
        /*0116*/ 	.short	0x005c


	//----- nvinfo : EIATTR_PARAM_CBANK
	.align		4
        /*0118*/ 	.byte	0x04, 0x0a
        /*011a*/ 	.short	(.L_873 - .L_872)
	.align		4
.L_872:
        /*011c*/ 	.word	index@(.nv.constant0._ZN2at6native53_GLOBAL__N__069e5665_20_UpSampleNearest3d_cu_ab8a35b428upsample_nearest3d_out_frameIhXadL_ZNS0_37nearest_neighbor_compute_source_indexEfiiEEEEvPKT_mmmmmmmmPS3_fff)
        /*0120*/ 	.short	0x0380
        /*0122*/ 	.short	0x005c


	//----- nvinfo : EIATTR_SW_WAR
	.align		4
.L_873:
        /*0124*/ 	.byte	0x04, 0x36
        /*0126*/ 	.short	(.L_875 - .L_874)
.L_874:
        /*0128*/ 	.word	0x00000008
.L_875:


//--------------------- .nv.info._ZN2at6native53_GLOBAL__N__069e5665_20_UpSampleNearest3d_cu_ab8a35b428upsample_nearest3d_out_frameIN3c108BFloat16EXadL_ZNS0_37nearest_neighbor_compute_source_indexEfiiEEEEvPKT_mmmmmmmmPS5_fff --------------------------
	.section	.nv.info._ZN2at6native53_GLOBAL__N__069e5665_20_UpSampleNearest3d_cu_ab8a35b428upsample_nearest3d_out_frameIN3c108BFloat16EXadL_ZNS0_37nearest_neighbor_compute_source_indexEfiiEEEEvPKT_mmmmmmmmPS5_fff,"",@"SHT_CUDA_INFO"
	.sectionflags	@""
	.align	4


	//----- nvinfo : EIATTR_CUDA_API_VERSION
	.align		4
        /*0000*/ 	.byte	0x04, 0x37
        /*0002*/ 	.short	(.L_877 - .L_876)
.L_876:
        /*0004*/ 	.word	0x00000082


	//----- nvinfo : EIATTR_KPARAM_INFO
	.align		4
.L_877:
        /*0008*/ 	.byte	0x04, 0x17
        /*000a*/ 	.short	(.L_879 - .L_878)
.L_878:
        /*000c*/ 	.word	0x00000000
        /*0010*/ 	.short	0x000c
        /*0012*/ 	.short	0x0058
        /*0014*/ 	.byte	0x00, 0xf0, 0x11, 0x00


	//----- nvinfo : EIATTR_KPARAM_INFO
	.align		4
.L_879:
        /*0018*/ 	.byte	0x04, 0x17
        /*001a*/ 	.short	(.L_881 - .L_880)
.L_880:
        /*001c*/ 	.word	0x00000000
        /*0020*/ 	.short	0x000b
        /*0022*/ 	.short	0x0054
        /*0024*/ 	.byte	0x00, 0xf0, 0x11, 0x00


	//----- nvinfo : EIATTR_KPARAM_INFO
	.align		4
.L_881:
        /*0028*/ 	.byte	0x04, 0x17
        /*002a*/ 	.short	(.L_883 - .L_882)
.L_882:
        /*002c*/ 	.word	0x00000000
        /*0030*/ 	.short	0x000a
        /*0032*/ 	.short	0x0050
        /*0034*/ 	.byte	0x00, 0xf0, 0x11, 0x00


	//----- nvinfo : EIATTR_KPARAM_INFO
	.align		4
.L_883:
        /*0038*/ 	.byte	0x04, 0x17
        /*003a*/ 	.short	(.L_885 - .L_884)
.L_884:
        /*003c*/ 	.word	0x00000000
        /*0040*/ 	.short	0x0009
        /*0042*/ 	.short	0x0048
        /*0044*/ 	.byte	0x00, 0xf5, 0x21, 0x00


	//----- nvinfo : EIATTR_KPARAM_INFO
	.align		4
.L_885:
        /*0048*/ 	.byte	0x04, 0x17
        /*004a*/ 	.short	(.L_887 - .L_886)
.L_886:
        /*004c*/ 	.word	0x00000000
        /*0050*/ 	.short	0x0008
        /*0052*/ 	.short	0x0040
        /*0054*/ 	.byte	0x00, 0xf0, 0x21, 0x00


	//----- nvinfo : EIATTR_KPARAM_INFO
	.align		4
.L_887:
        /*0058*/ 	.byte	0x04, 0x17
        /*005a*/ 	.short	(.L_889 - .L_888)
.L_888:
        /*005c*/ 	.word	0x00000000
        /*0060*/ 	.short	0x0007
        /*0062*/ 	.short	0x0038
        /*0064*/ 	.byte	0x00, 0xf0, 0x21, 0x00


	//----- nvinfo : EIATTR_KPARAM_INFO
	.align		4
.L_889:
        /*0068*/ 	.byte	0x04, 0x17
        /*006a*/ 	.short	(.L_891 - .L_890)
.L_890:
        /*006c*/ 	.word	0x00000000
        /*0070*/ 	.short	0x0006
        /*0072*/ 	.short	0x0030
        /*0074*/ 	.byte	0x00, 0xf0, 0x21, 0x00


	//----- nvinfo : EIATTR_KPARAM_INFO
	.align		4
.L_891:
        /*0078*/ 	.byte	0x04, 0x17
        /*007a*/ 	.short	(.L_893 - .L_892)
.L_892:
        /*007c*/ 	.word	0x00000000
        /*0080*/ 	.short	0x0005
        /*0082*/ 	.short	0x0028
        /*0084*/ 	.byte	0x00, 0xf0, 0x21, 0x00


	//----- nvinfo : EIATTR_KPARAM_INFO
	.align		4
.L_893:
        /*0088*/ 	.byte	0x04, 0x17
        /*008a*/ 	.short	(.L_895 - .L_894)
.L_894:
        /*008c*/ 	.word	0x00000000
        /*0090*/ 	.short	0x0004
        /*0092*/ 	.short	0x0020
        /*0094*/ 	.byte	0x00, 0xf0, 0x21, 0x00


	//----- nvinfo : EIATTR_KPARAM_INFO
	.align		4
.L_895:
        /*0098*/ 	.byte	0x04, 0x17
        /*009a*/ 	.short	(.L_897 - .L_896)
.L_896:
        /*009c*/ 	.word	0x00000000
        /*00a0*/ 	.short	0x0003
        /*00a2*/ 	.short	0x0018
        /*00a4*/ 	.byte	0x00, 0xf0, 0x21, 0x00


	//----- nvinfo : EIATTR_KPARAM_INFO
	.align		4
.L_897:
        /*00a8*/ 	.byte	0x04, 0x17
        /*00aa*/ 	.short	(.L_899 - .L_898)
.L_898:
        /*00ac*/ 	.word	0x00000000
        /*00b0*/ 	.short	0x0002
        /*00b2*/ 	.short	0x0010
        /*00b4*/ 	.byte	0x00, 0xf0, 0x21, 0x00


	//----- nvinfo : EIATTR_KPARAM_INFO
	.align		4
.L_899:
        /*00b8*/ 	.byte	0x04, 0x17
        /*00ba*/ 	.short	(.L_901 - .L_900)
.L_900:
        /*00bc*/ 	.word	0x00000000
        /*00c0*/ 	.short	0x0001
        /*00c2*/ 	.short	0x0008
        /*00c4*/ 	.byte	0x00, 0xf0, 0x21, 0x00


	//----- nvinfo : EIATTR_KPARAM_INFO
	.align		4
.L_901:
        /*00c8*/ 	.byte	0x04, 0x17
        /*00ca*/ 	.short	(.L_903 - .L_902)
.L_902:
        /*00cc*/ 	.word	0x00000000
        /*00d0*/ 	.short	0x0000
        /*00d2*/ 	.short	0x0000
        /*00d4*/ 	.byte	0x00, 0xf5, 0x21, 0x00


	//----- nvinfo : EIATTR_SPARSE_MMA_MASK
	.align		4
.L_903:
        /*00d8*/ 	.byte	0x03, 0x50
        /*00da*/ 	.short	0x0000


	//----- nvinfo : EIATTR_MAXREG_COUNT
	.align		4
        /*00dc*/ 	.byte	0x03, 0x1b
        /*00de*/ 	.short	0x0040


	//----- nvinfo : EIATTR_MERCURY_ISA_VERSION
	.align		4
        /*00e0*/ 	.byte	0x03, 0x5f
        /*00e2*/ 	.short	0x0101


	//----- nvinfo : EIATTR_VRC_CTA_INIT_COUNT
	.align		4
        /*00e4*/ 	.byte	0x02, 0x4a
	.zero		1
	.zero		1


	//----- nvinfo : EIATTR_EXIT_INSTR_OFFSETS
	.align		4
        /*00e8*/ 	.byte	0x04, 0x1c
        /*00ea*/ 	.short	(.L_905 - .L_904)


	//   ....[0]....
.L_904:
        /*00ec*/ 	.word	0x00000170


	//   ....[1]....
        /*00f0*/ 	.word	0x00001340


	//   ....[2]....
        /*00f4*/ 	.word	0x000027c0


	//   ....[3]....
        /*00f8*/ 	.word	0x00002b30


	//----- nvinfo : EIATTR_MAX_THREADS
	.align		4
.L_905:
        /*00fc*/ 	.byte	0x04, 0x05
        /*00fe*/ 	.short	(.L_907 - .L_906)
.L_906:
        /*0100*/ 	.word	0x00000400
        /*0104*/ 	.word	0x00000001
        /*0108*/ 	.word	0x00000001


	//----- nvinfo : EIATTR_CRS_STACK_SIZE
	.align		4
.L_907:
        /*010c*/ 	.byte	0x04, 0x1e
        /*010e*/ 	.short	(.L_909 - .L_908)
.L_908:
        /*0110*/ 	.word	0x00000000


	//----- nvinfo : EIATTR_CBANK_PARAM_SIZE
	.align		4
.L_909:
        /*0114*/ 	.byte	0x03, 0x19
        /*0116*/ 	.short	0x005c


	//----- nvinfo : EIATTR_PARAM_CBANK
	.align		4
        /*0118*/ 	.byte	0x04, 0x0a
        /*011a*/ 	.short	(.L_911 - .L_910)
	.align		4
.L_910:
        /*011c*/ 	.word	index@(.nv.constant0._ZN2at6native53_GLOBAL__N__069e5665_20_UpSampleNearest3d_cu_ab8a35b428upsample_nearest3d_out_frameIN3c108BFloat16EXadL_ZNS0_37nearest_neighbor_compute_source_indexEfiiEEEEvPKT_mmmmmmmmPS5_fff)
        /*0120*/ 	.short	0x0380
        /*0122*/ 	.short	0x005c


	//----- nvinfo : EIATTR_SW_WAR
	.align		4
.L_911:
        /*0124*/ 	.byte	0x04, 0x36
        /*0126*/ 	.short	(.L_913 - .L_912)
.L_912:
        /*0128*/ 	.word	0x00000008
.L_913:


//--------------------- .nv.info._ZN2at6native53_GLOBAL__N__069e5665_20_UpSampleNearest3d_cu_ab8a35b428upsample_nearest3d_out_frameIN3c104HalfEXadL_ZNS0_37nearest_neighbor_compute_source_indexEfiiEEEEvPKT_mmmmmmmmPS5_fff --------------------------
	.section	.nv.info._ZN2at6native53_GLOBAL__N__069e5665_20_UpSampleNearest3d_cu_ab8a35b428upsample_nearest3d_out_frameIN3c104HalfEXadL_ZNS0_37nearest_neighbor_compute_source_indexEfiiEEEEvPKT_mmmmmmmmPS5_fff,"",@"SHT_CUDA_INFO"
	.sectionflags	@""
	.align	4


	//----- nvinfo : EIATTR_CUDA_API_VERSION
	.align		4
        /*0000*/ 	.byte	0x04, 0x37
        /*0002*/ 	.short	(.L_915 - .L_914)
.L_914:
        /*0004*/ 	.word	0x00000082


	//----- nvinfo : EIATTR_KPARAM_INFO
	.align		4
.L_915:
        /*0008*/ 	.byte	0x04, 0x17
        /*000a*/ 	.short	(.L_917 - .L_916)
.L_916:
        /*000c*/ 	.word	0x00000000
        /*0010*/ 	.short	0x000c
        /*0012*/ 	.short	0x0058
        /*0014*/ 	.byte	0x00, 0xf0, 0x11, 0x00


	//----- nvinfo : EIATTR_KPARAM_INFO
	.align		4
.L_917:
        /*0018*/ 	.byte	0x04, 0x17
        /*001a*/ 	.short	(.L_919 - .L_918)
.L_918:
        /*001c*/ 	.word	0x00000000
        /*0020*/ 	.short	0x000b
        /*0022*/ 	.short	0x0054
        /*0024*/ 	.byte	0x00, 0xf0, 0x11, 0x00


	//----- nvinfo : EIATTR_KPARAM_INFO
	.align		4
.L_919:
        /*0028*/ 	.byte	0x04, 0x17
        /*002a*/ 	.short	(.L_921 - .L_920)
.L_920:
        /*002c*/ 	.word	0x00000000
        /*0030*/ 	.short	0x000a
        /*0032*/ 	.short	0x0050
        /*0034*/ 	.byte	0x00, 0xf0, 0x11, 0x00


	//----- nvinfo : EIATTR_KPARAM_INFO
	.align		4
.L_921:
        /*0038*/ 	.byte	0x04, 0x17
        /*003a*/ 	.short	(.L_923 - .L_922)
.L_922:
        /*003c*/ 	.word	0x00000000
        /*0040*/ 	.short	0x0009
        /*0042*/ 	.short	0x0048
        /*0044*/ 	.byte	0x00, 0xf5, 0x21, 0x00


	//----- nvinfo : EIATTR_KPARAM_INFO
	.align		4
.L_923:
        /*0048*/ 	.byte	0x04, 0x17
        /*004a*/ 	.short	(.L_925 - .L_924)
.L_924:
        /*004c*/ 	.word	0x00000000
        /*0050*/ 	.short	0x0008
        /*0052*/ 	.short	0x0040
        /*0054*/ 	.byte	0x00, 0xf0, 0x21, 0x00


	//----- nvinfo : EIATTR_KPARAM_INFO
	.align		4
.L_925:
        /*0058*/ 	.byte	0x04, 0x17
        /*005a*/ 	.short	(.L_927 - .L_926)
.L_926:
        /*005c*/ 	.word	0x00000000
        /*0060*/ 	.short	0x0007
        /*0062*/ 	.short	0x0038
        /*0064*/ 	.byte	0x00, 0xf0, 0x21, 0x00


	//----- nvinfo : EIATTR_KPARAM_INFO
	.align		4
.L_927:
        /*0068*/ 	.byte	0x04, 0x17
        /*006a*/ 	.short	(.L_929 - .L_928)
.L_928:
        /*006c*/ 	.word	0x00000000
        /*0070*/ 	.short	0x0006
        /*0072*/ 	.short	0x0030
        /*0074*/ 	.byte	0x00, 0xf0, 0x21, 0x00


	//----- nvinfo : EIATTR_KPARAM_INFO
	.align		4
.L_929:
        /*0078*/ 	.byte	0x04, 0x17
        /*007a*/ 	.short	(.L_931 - .L_930)
.L_930:
        /*007c*/ 	.word	0x00000000
        /*0080*/ 	.short	0x0005
        /*0082*/ 	.short	0x0028
        /*0084*/ 	.byte	0x00, 0xf0, 0x21, 0x00


	//----- nvinfo : EIATTR_KPARAM_INFO
	.align		4
.L_931:
        /*0088*/ 	.byte	0x04, 0x17
        /*008a*/ 	.short	(.L_933 - .L_932)
.L_932:
        /*008c*/ 	.word	0x00000000
        /*0090*/ 	.short	0x0004
        /*0092*/ 	.short	0x0020
        /*0094*/ 	.byte	0x00, 0xf0, 0x21, 0x00


	//----- nvinfo : EIATTR_KPARAM_INFO
	.align		4
.L_933:
        /*0098*/ 	.byte	0x04, 0x17
        /*009a*/ 	.short	(.L_935 - .L_934)
.L_934:
        /*009c*/ 	.word	0x00000000
        /*00a0*/ 	.short	0x0003
        /*00a2*/ 	.short	0x0018
        /*00a4*/ 	.byte	0x00, 0xf0, 0x21, 0x00


	//----- nvinfo : EIATTR_KPARAM_INFO
	.align		4
.L_935:
        /*00a8*/ 	.byte	0x04, 0x17
        /*00aa*/ 	.short	(.L_937 - .L_936)
.L_936:
        /*00ac*/ 	.word	0x00000000
        /*00b0*/ 	.short	0x0002
        /*00b2*/ 	.short	0x0010
        /*00b4*/ 	.byte	0x00, 0xf0, 0x21, 0x00


	//----- nvinfo : EIATTR_KPARAM_INFO
	.align		4
.L_937:
        /*00b8*/ 	.byte	0x04, 0x17
        /*00ba*/ 	.short	(.L_939 - .L_938)
.L_938:
        /*00bc*/ 	.word	0x00000000
        /*00c0*/ 	.short	0x0001
        /*00c2*/ 	.short	0x0008
        /*00c4*/ 	.byte	0x00, 0xf0, 0x21, 0x00


	//----- nvinfo : EIATTR_KPARAM_INFO
	.align		4
.L_939:
        /*00c8*/ 	.byte	0x04, 0x17
        /*00ca*/ 	.short	(.L_941 - .L_940)
.L_940:
        /*00cc*/ 	.word	0x00000000
        /*00d0*/ 	.short	0x0000
        /*00d2*/ 	.short	0x0000
        /*00d4*/ 	.byte	0x00, 0xf5, 0x21, 0x00


	//----- nvinfo : EIATTR_SPARSE_MMA_MASK
	.align		4
.L_941:
        /*00d8*/ 	.byte	0x03, 0x50
        /*00da*/ 	.short	0x0000


	//----- nvinfo : EIATTR_MAXREG_COUNT
	.align		4
        /*00dc*/ 	.byte	0x03, 0x1b
        /*00de*/ 	.short	0x0040


	//----- nvinfo : EIATTR_MERCURY_ISA_VERSION
	.align		4
        /*00e0*/ 	.byte	0x03, 0x5f
        /*00e2*/ 	.short	0x0101


	//----- nvinfo : EIATTR_VRC_CTA_INIT_COUNT
	.align		4
        /*00e4*/ 	.byte	0x02, 0x4a
	.zero		1
	.zero		1


	//----- nvinfo : EIATTR_EXIT_INSTR_OFFSETS
	.align		4
        /*00e8*/ 	.byte	0x04, 0x1c
        /*00ea*/ 	.short	(.L_943 - .L_942)


	//   ....[0]....
.L_942:
        /*00ec*/ 	.word	0x00000170


	//   ....[1]....
        /*00f0*/ 	.word	0x00001340


	//   ....[2]....
        /*00f4*/ 	.word	0x000027c0


	//   ....[3]....
        /*00f8*/ 	.word	0x00002b30


	//----- nvinfo : EIATTR_MAX_THREADS
	.align		4
.L_943:
        /*00fc*/ 	.byte	0x04, 0x05
        /*00fe*/ 	.short	(.L_945 - .L_944)
.L_944:
        /*0100*/ 	.word	0x00000400
        /*0104*/ 	.word	0x00000001
        /*0108*/ 	.word	0x00000001


	//----- nvinfo : EIATTR_CRS_STACK_SIZE
	.align		4
.L_945:
        /*010c*/ 	.byte	0x04, 0x1e
        /*010e*/ 	.short	(.L_947 - .L_946)
.L_946:
        /*0110*/ 	.word	0x00000000


	//----- nvinfo : EIATTR_CBANK_PARAM_SIZE
	.align		4
.L_947:
        /*0114*/ 	.byte	0x03, 0x19
        /*0116*/ 	.short	0x005c


	//----- nvinfo : EIATTR_PARAM_CBANK
	.align		4
        /*0118*/ 	.byte	0x04, 0x0a
        /*011a*/ 	.short	(.L_949 - .L_948)
	.align		4
.L_948:
        /*011c*/ 	.word	index@(.nv.constant0._ZN2at6native53_GLOBAL__N__069e5665_20_UpSampleNearest3d_cu_ab8a35b428upsample_nearest3d_out_frameIN3c104HalfEXadL_ZNS0_37nearest_neighbor_compute_source_indexEfiiEEEEvPKT_mmmmmmmmPS5_fff)
        /*0120*/ 	.short	0x0380
        /*0122*/ 	.short	0x005c


	//----- nvinfo : EIATTR_SW_WAR
	.align		4
.L_949:
        /*0124*/ 	.byte	0x04, 0x36
        /*0126*/ 	.short	(.L_951 - .L_950)
.L_950:
        /*0128*/ 	.word	0x00000008
.L_951:


//--------------------- .nv.info._ZN2at6native53_GLOBAL__N__069e5665_20_UpSampleNearest3d_cu_ab8a35b428upsample_nearest3d_out_frameIfXadL_ZNS0_37nearest_neighbor_compute_source_indexEfiiEEEEvPKT_mmmmmmmmPS3_fff --------------------------
	.section	.nv.info._ZN2at6native53_GLOBAL__N__069e5665_20_UpSampleNearest3d_cu_ab8a35b428upsample_nearest3d_out_frameIfXadL_ZNS0_37nearest_neighbor_compute_source_indexEfiiEEEEvPKT_mmmmmmmmPS3_fff,"",@"SHT_CUDA_INFO"
	.sectionflags	@""
	.align	4


	//----- nvinfo : EIATTR_CUDA_API_VERSION
	.align		4
        /*0000*/ 	.byte	0x04, 0x37
        /*0002*/ 	.short	(.L_953 - .L_952)
.L_952:
        /*0004*/ 	.word	0x00000082


	//----- nvinfo : EIATTR_KPARAM_INFO
	.align		4
.L_953:
        /*0008*/ 	.byte	0x04, 0x17
        /*000a*/ 	.short	(.L_955 - .L_954)
.L_954:
        /*000c*/ 	.word	0x00000000
        /*0010*/ 	.short	0x000c
        /*0012*/ 	.short	0x0058
        /*0014*/ 	.byte	0x00, 0xf0, 0x11, 0x00


	//----- nvinfo : EIATTR_KPARAM_INFO
	.align		4
.L_955:
        /*0018*/ 	.byte	0x04, 0x17
        /*001a*/ 	.short	(.L_957 - .L_956)
.L_956:
        /*001c*/ 	.word	0x00000000
        /*0020*/ 	.short	0x000b
        /*0022*/ 	.short	0x0054
        /*0024*/ 	.byte	0x00, 0xf0, 0x11, 0x00


	//----- nvinfo : EIATTR_KPARAM_INFO
	.align		4
.L_957:
        /*0028*/ 	.byte	0x04, 0x17
        /*002a*/ 	.short	(.L_959 - .L_958)
.L_958:
        /*002c*/ 	.word	0x00000000
        /*0030*/ 	.short	0x000a
        /*0032*/ 	.short	0x0050
        /*0034*/ 	.byte	0x00, 0xf0, 0x11, 0x00


	//----- nvinfo : EIATTR_KPARAM_INFO
	.align		4
.L_959:
        /*0038*/ 	.byte	0x04, 0x17
        /*003a*/ 	.short	(.L_961 - .L_960)
.L_960:
        /*003c*/ 	.word	0x00000000
        /*0040*/ 	.short	0x0009
        /*0042*/ 	.short	0x0048
        /*0044*/ 	.byte	0x00, 0xf5, 0x21, 0x00


	//----- nvinfo : EIATTR_KPARAM_INFO
	.align		4
.L_961:
        /*0048*/ 	.byte	0x04, 0x17
        /*004a*/ 	.short	(.L_963 - .L_962)
.L_962:
        /*004c*/ 	.word	0x00000000
        /*0050*/ 	.short	0x0008
        /*0052*/ 	.short	0x0040
        /*0054*/ 	.byte	0x00, 0xf0, 0x21, 0x00


	//----- nvinfo : EIATTR_KPARAM_INFO
	.align		4
.L_963:
        /*0058*/ 	.byte	0x04, 0x17
        /*005a*/ 	.short	(.L_965 - .L_964)
.L_964:
        /*005c*/ 	.word	0x00000000
        /*0060*/ 	.short	0x0007
        /*0062*/ 	.short	0x0038
        /*0064*/ 	.byte	0x00, 0xf0, 0x21, 0x00


	//----- nvinfo : EIATTR_KPARAM_INFO
	.align		4
.L_965:
        /*0068*/ 	.byte	0x04, 0x17
        /*006a*/ 	.short	(.L_967 - .L_966)
.L_966:
        /*006c*/ 	.word	0x00000000
        /*0070*/ 	.short	0x0006
        /*0072*/ 	.short	0x0030
        /*0074*/ 	.byte	0x00, 0xf0, 0x21, 0x00


	//----- nvinfo : EIATTR_KPARAM_INFO
	.align		4
.L_967:
        /*0078*/ 	.byte	0x04, 0x17
        /*007a*/ 	.short	(.L_969 - .L_968)
.L_968:
        /*007c*/ 	.word	0x00000000
        /*0080*/ 	.short	0x0005
        /*0082*/ 	.short	0x0028
        /*0084*/ 	.byte	0x00, 0xf0, 0x21, 0x00


	//----- nvinfo : EIATTR_KPARAM_INFO
	.align		4
.L_969:
        /*0088*/ 	.byte	0x04, 0x17
        /*008a*/ 	.short	(.L_971 - .L_970)
.L_970:
        /*008c*/ 	.word	0x00000000
        /*0090*/ 	.short	0x0004
        /*0092*/ 	.short	0x0020
        /*0094*/ 	.byte	0x00, 0xf0, 0x21, 0x00


	//----- nvinfo : EIATTR_KPARAM_INFO
	.align		4
.L_971:
        /*0098*/ 	.byte	0x04, 0x17
        /*009a*/ 	.short	(.L_973 - .L_972)
.L_972:
        /*009c*/ 	.word	0x00000000
        /*00a0*/ 	.short	0x0003
        /*00a2*/ 	.short	0x0018
        /*00a4*/ 	.byte	0x00, 0xf0, 0x21, 0x00


	//----- nvinfo : EIATTR_KPARAM_INFO
	.align		4
.L_973:
        /*00a8*/ 	.byte	0x04, 0x17
        /*00aa*/ 	.short	(.L_975 - .L_974)
.L_974:
        /*00ac*/ 	.word	0x00000000
        /*00b0*/ 	.short	0x0002
        /*00b2*/ 	.short	0x0010
        /*00b4*/ 	.byte	0x00, 0xf0, 0x21, 0x00


	//----- nvinfo : EIATTR_KPARAM_INFO
	.align		4
.L_975:
        /*00b8*/ 	.byte	0x04, 0x17
        /*00ba*/ 	.short	(.L_977 - .L_976)
.L_976:
        /*00bc*/ 	.word	0x00000000
        /*00c0*/ 	.short	0x0001
        /*00c2*/ 	.short	0x0008
        /*00c4*/ 	.byte	0x00, 0xf0, 0x21, 0x00


	//----- nvinfo : EIATTR_KPARAM_INFO
	.align		4
.L_977:
        /*00c8*/ 	.byte	0x04, 0x17
        /*00ca*/ 	.short	(.L_979 - .L_978)
.L_978:
        /*00cc*/ 	.word	0x00000000
        /*00d0*/ 	.short	0x0000
        /*00d2*/ 	.short	0x0000
        /*00d4*/ 	.byte	0x00, 0xf5, 0x21, 0x00


	//----- nvinfo : EIATTR_SPARSE_MMA_MASK
	.align		4
.L_979:
        /*00d8*/ 	.byte	0x03, 0x50
        /*00da*/ 	.short	0x0000


	//----- nvinfo : EIATTR_MAXREG_COUNT
	.align		4
        /*00dc*/ 	.byte	0x03, 0x1b
        /*00de*/ 	.short	0x0040


	//----- nvinfo : EIATTR_MERCURY_ISA_VERSION
	.align		4
        /*00e0*/ 	.byte	0x03, 0x5f
        /*00e2*/ 	.short	0x0101


	//----- nvinfo : EIATTR_VRC_CTA_INIT_COUNT
	.align		4
        /*00e4*/ 	.byte	0x02, 0x4a
	.zero		1
	.zero		1


	//----- nvinfo : EIATTR_EXIT_INSTR_OFFSETS
	.align		4
        /*00e8*/ 	.byte	0x04, 0x1c
        /*00ea*/ 	.short	(.L_981 - .L_980)


	//   ....[0]....
.L_980:
        /*00ec*/ 	.word	0x00000170


	//   ....[1]....
        /*00f0*/ 	.word	0x00001360


	//   ....[2]....
        /*00f4*/ 	.word	0x00002790


	//   ....[3]....
        /*00f8*/ 	.word	0x00002b00


	//----- nvinfo : EIATTR_MAX_THREADS
	.align		4
.L_981:
        /*00fc*/ 	.byte	0x04, 0x05
        /*00fe*/ 	.short	(.L_983 - .L_982)
.L_982:
        /*0100*/ 	.word	0x00000400
        /*0104*/ 	.word	0x00000001
        /*0108*/ 	.word	0x00000001


	//----- nvinfo : EIATTR_CRS_STACK_SIZE
	.align		4
.L_983:
        /*010c*/ 	.byte	0x04, 0x1e
        /*010e*/ 	.short	(.L_985 - .L_984)
.L_984:
        /*0110*/ 	.word	0x00000000


	//----- nvinfo : EIATTR_CBANK_PARAM_SIZE
	.align		4
.L_985:
        /*0114*/ 	.byte	0x03, 0x19
        /*0116*/ 	.short	0x005c


	//----- nvinfo : EIATTR_PARAM_CBANK
	.align		4
        /*0118*/ 	.byte	0x04, 0x0a
        /*011a*/ 	.short	(.L_987 - .L_986)
	.align		4
.L_986:
        /*011c*/ 	.word	index@(.nv.constant0._ZN2at6native53_GLOBAL__N__069e5665_20_UpSampleNearest3d_cu_ab8a35b428upsample_nearest3d_out_frameIfXadL_ZNS0_37nearest_neighbor_compute_source_indexEfiiEEEEvPKT_mmmmmmmmPS3_fff)
        /*0120*/ 	.short	0x0380
        /*0122*/ 	.short	0x005c


	//----- nvinfo : EIATTR_SW_WAR
	.align		4
.L_987:
        /*0124*/ 	.byte	0x04, 0x36
        /*0126*/ 	.short	(.L_989 - .L_988)
.L_988:
        /*0128*/ 	.word	0x00000008
.L_989:


//--------------------- .nv.info._ZN2at6native53_GLOBAL__N__069e5665_20_UpSampleNearest3d_cu_ab8a35b428upsample_nearest3d_out_frameIdXadL_ZNS0_37nearest_neighbor_compute_source_indexEfiiEEEEvPKT_mmmmmmmmPS3_fff --------------------------
	.section	.nv.info._ZN2at6native53_GLOBAL__N__069e5665_20_UpSampleNearest3d_cu_ab8a35b428upsample_nearest3d_out_frameIdXadL_ZNS0_37nearest_neighbor_compute_source_indexEfiiEEEEvPKT_mmmmmmmmPS3_fff,"",@"SHT_CUDA_INFO"
	.sectionflags	@""
	.align	4


	//----- nvinfo : EIATTR_CUDA_API_VERSION
	.align		4
        /*0000*/ 	.byte	0x04, 0x37
        /*0002*/ 	.short	(.L_991 - .L_990)
.L_990:
        /*0004*/ 	.word	0x00000082


	//----- nvinfo : EIATTR_KPARAM_INFO
	.align		4
.L_991:
        /*0008*/ 	.byte	0x04, 0x17
        /*000a*/ 	.short	(.L_993 - .L_992)
.L_992:
        /*000c*/ 	.word	0x00000000
        /*0010*/ 	.short	0x000c
        /*0012*/ 	.short	0x0058
        /*0014*/ 	.byte	0x00, 0xf0, 0x11, 0x00


	//----- nvinfo : EIATTR_KPARAM_INFO
	.align		4
.L_993:
        /*0018*/ 	.byte	0x04, 0x17
        /*001a*/ 	.short	(.L_995 - .L_994)
.L_994:
        /*001c*/ 	.word	0x00000000
        /*0020*/ 	.short	0x000b
        /*0022*/ 	.short	0x0054
        /*0024*/ 	.byte	0x00, 0xf0, 0x11, 0x00


	//----- nvinfo : EIATTR_KPARAM_INFO
	.align		4
.L_995:
        /*0028*/ 	.byte	0x04, 0x17
        /*002a*/ 	.short	(.L_997 - .L_996)
.L_996:
        /*002c*/ 	.word	0x00000000
        /*0030*/ 	.short	0x000a
        /*0032*/ 	.short	0x0050
        /*0034*/ 	.byte	0x00, 0xf0, 0x11, 0x00


	//----- nvinfo : EIATTR_KPARAM_INFO
	.align		4
.L_997:
        /*0038*/ 	.byte	0x04, 0x17
        /*003a*/ 	.short	(.L_999 - .L_998)
.L_998:
        /*003c*/ 	.word	0x00000000
        /*0040*/ 	.short	0x0009
        /*0042*/ 	.short	0x0048
        /*0044*/ 	.byte	0x00, 0xf5, 0x21, 0x00


	//----- nvinfo : EIATTR_KPARAM_INFO
	.align		4
.L_999:
        /*0048*/ 	.byte	0x04, 0x17
        /*004a*/ 	.short	(.L_1001 - .L_1000)
.L_1000:
        /*004c*/ 	.word	0x00000000
        /*0050*/ 	.short	0x0008
        /*0052*/ 	.short	0x0040
        /*0054*/ 	.byte	0x00, 0xf0, 0x21, 0x00


	//----- nvinfo : EIATTR_KPARAM_INFO
	.align		4
.L_1001:
        /*0058*/ 	.byte	0x04, 0x17
        /*005a*/ 	.short	(.L_1003 - .L_1002)
.L_1002:
        /*005c*/ 	.word	0x00000000
        /*0060*/ 	.short	0x0007
        /*0062*/ 	.short	0x0038
        /*0064*/ 	.byte	0x00, 0xf0, 0x21, 0x00


	//----- nvinfo : EIATTR_KPARAM_INFO
	.align		4
.L_1003:
        /*0068*/ 	.byte	0x04, 0x17
        /*006a*/ 	.short	(.L_1005 - .L_1004)
.L_1004:
        /*006c*/ 	.word	0x00000000
        /*0070*/ 	.short	0x0006
        /*0072*/ 	.short	0x0030
        /*0074*/ 	.byte	0x00, 0xf0, 0x21, 0x00


	//----- nvinfo : EIATTR_KPARAM_INFO
	.align		4
.L_1005:
        /*0078*/ 	.byte	0x04, 0x17
        /*007a*/ 	.short	(.L_1007 - .L_1006)
.L_1006:
        /*007c*/ 	.word	0x00000000
        /*0080*/ 	.short	0x0005
        /*0082*/ 	.short	0x0028
        /*0084*/ 	.byte	0x00, 0xf0, 0x21, 0x00


	//----- nvinfo : EIATTR_KPARAM_INFO
	.align		4
.L_1007:
        /*0088*/ 	.byte	0x04, 0x17
        /*008a*/ 	.short	(.L_1009 - .L_1008)
.L_1008:
        /*008c*/ 	.word	0x00000000
        /*0090*/ 	.short	0x0004
        /*0092*/ 	.short	0x0020
        /*0094*/ 	.byte	0x00, 0xf0, 0x21, 0x00


	//----- nvinfo : EIATTR_KPARAM_INFO
	.align		4
.L_1009:
        /*0098*/ 	.byte	0x04, 0x17
        /*009a*/ 	.short	(.L_1011 - .L_1010)
.L_1010:
        /*009c*/ 	.word	0x00000000
        /*00a0*/ 	.short	0x0003
        /*00a2*/ 	.short	0x0018
        /*00a4*/ 	.byte	0x00, 0xf0, 0x21, 0x00


	//----- nvinfo : EIATTR_KPARAM_INFO
	.align		4
.L_1011:
        /*00a8*/ 	.byte	0x04, 0x17
        /*00aa*/ 	.short	(.L_1013 - .L_1012)
.L_1012:
        /*00ac*/ 	.word	0x00000000
        /*00b0*/ 	.short	0x0002
        /*00b2*/ 	.short	0x0010
        /*00b4*/ 	.byte	0x00, 0xf0, 0x21, 0x00


	//----- nvinfo : EIATTR_KPARAM_INFO
	.align		4
.L_1013:
        /*00b8*/ 	.byte	0x04, 0x17
        /*00ba*/ 	.short	(.L_1015 - .L_1014)
.L_1014:
        /*00bc*/ 	.word	0x00000000
        /*00c0*/ 	.short	0x0001
        /*00c2*/ 	.short	0x0008
        /*00c4*/ 	.byte	0x00, 0xf0, 0x21, 0x00


	//----- nvinfo : EIATTR_KPARAM_INFO
	.align		4
.L_1015:
        /*00c8*/ 	.byte	0x04, 0x17
        /*00ca*/ 	.short	(.L_1017 - .L_1016)
.L_1016:
        /*00cc*/ 	.word	0x00000000
        /*00d0*/ 	.short	0x0000
        /*00d2*/ 	.short	0x0000
        /*00d4*/ 	.byte	0x00, 0xf5, 0x21, 0x00


	//----- nvinfo : EIATTR_SPARSE_MMA_MASK
	.align		4
.L_1017:
        /*00d8*/ 	.byte	0x03, 0x50
        /*00da*/ 	.short	0x0000


	//----- nvinfo : EIATTR_MAXREG_COUNT
	.align		4
        /*00dc*/ 	.byte	0x03, 0x1b
        /*00de*/ 	.short	0x0040


	//----- nvinfo : EIATTR_MERCURY_ISA_VERSION
	.align		4
        /*00e0*/ 	.byte	0x03, 0x5f
        /*00e2*/ 	.short	0x0101


	//----- nvinfo : EIATTR_VRC_CTA_INIT_COUNT
	.align		4
        /*00e4*/ 	.byte	0x02, 0x4a
	.zero		1
	.zero		1


	//----- nvinfo : EIATTR_EXIT_INSTR_OFFSETS
	.align		4
        /*00e8*/ 	.byte	0x04, 0x1c
        /*00ea*/ 	.short	(.L_1019 - .L_1018)


	//   ....[0]....
.L_1018:
        /*00ec*/ 	.word	0x00000170


	//   ....[1]....
        /*00f0*/ 	.word	0x000013c0


	//   ....[2]....
        /*00f4*/ 	.word	0x00002a60


	//   ....[3]....
        /*00f8*/ 	.word	0x00002dd0


	//----- nvinfo : EIATTR_MAX_THREADS
	.align		4
.L_1019:
        /*00fc*/ 	.byte	0x04, 0x05
        /*00fe*/ 	.short	(.L_1021 - .L_1020)
.L_1020:
        /*0100*/ 	.word	0x00000400
        /*0104*/ 	.word	0x00000001
        /*0108*/ 	.word	0x00000001


	//----- nvinfo : EIATTR_CRS_STACK_SIZE
	.align		4
.L_1021:
        /*010c*/ 	.byte	0x04, 0x1e
        /*010e*/ 	.short	(.L_1023 - .L_1022)
.L_1022:
        /*0110*/ 	.word	0x00000000


	//----- nvinfo : EIATTR_CBANK_PARAM_SIZE
	.align		4
.L_1023:
        /*0114*/ 	.byte	0x03, 0x19
        /*0116*/ 	.short	0x005c


	//----- nvinfo : EIATTR_PARAM_CBANK
	.align		4
        /*0118*/ 	.byte	0x04, 0x0a
        /*011a*/ 	.short	(.L_1025 - .L_1024)
	.align		4
.L_1024:
        /*011c*/ 	.word	index@(.nv.constant0._ZN2at6native53_GLOBAL__N__069e5665_20_UpSampleNearest3d_cu_ab8a35b428upsample_nearest3d_out_frameIdXadL_ZNS0_37nearest_neighbor_compute_source_indexEfiiEEEEvPKT_mmmmmmmmPS3_fff)
        /*0120*/ 	.short	0x0380
        /*0122*/ 	.short	0x005c


	//----- nvinfo : EIATTR_SW_WAR
	.align		4
.L_1025:
        /*0124*/ 	.byte	0x04, 0x36
        /*0126*/ 	.short	(.L_1027 - .L_1026)
.L_1026:
        /*0128*/ 	.word	0x00000008
.L_1027:


//--------------------- .nv.callgraph             --------------------------
	.section	.nv.callgraph,"",@"SHT_CUDA_CALLGRAPH"
	.align	4
	.sectionentsize	8
	.align		4
        /*0000*/ 	.word	0x00000000
	.align		4
        /*0004*/ 	.word	0xffffffff
	.align		4
        /*0008*/ 	.word	0x00000000
	.align		4
        /*000c*/ 	.word	0xfffffffe
	.align		4
        /*0010*/ 	.word	0x00000000
	.align		4
        /*0014*/ 	.word	0xfffffffd
	.align		4
        /*0018*/ 	.word	0x00000000
	.align		4
        /*001c*/ 	.word	0xfffffffc


//--------------------- .nv.constant4             --------------------------
	.section	.nv.constant4,"a",@progbits
	.align	8
	.align		8
.nv.constant4:
        /*0000*/ 	.dword	_ZN51_INTERNAL_069e5665_20_UpSampleNearest3d_cu_ab8a35b44cuda3std3__45__cpo5beginE
	.align		8
        /*0008*/ 	.dword	_ZN51_INTERNAL_069e5665_20_UpSampleNearest3d_cu_ab8a35b44cuda3std3__45__cpo3endE
	.align		8
        /*0010*/ 	.dword	_ZN51_INTERNAL_069e5665_20_UpSampleNearest3d_cu_ab8a35b44cuda3std3__45__cpo6cbeginE
	.align		8
        /*0018*/ 	.dword	_ZN51_INTERNAL_069e5665_20_UpSampleNearest3d_cu_ab8a35b44cuda3std3__45__cpo4cendE
	.align		8
        /*0020*/ 	.dword	_ZN51_INTERNAL_069e5665_20_UpSampleNearest3d_cu_ab8a35b44cuda3std3__45__cpo6rbeginE
	.align		8
        /*0028*/ 	.dword	_ZN51_INTERNAL_069e5665_20_UpSampleNearest3d_cu_ab8a35b44cuda3std3__45__cpo4rendE
	.align		8
        /*0030*/ 	.dword	_ZN51_INTERNAL_069e5665_20_UpSampleNearest3d_cu_ab8a35b44cuda3std3__45__cpo7crbeginE
	.align		8
        /*0038*/ 	.dword	_ZN51_INTERNAL_069e5665_20_UpSampleNearest3d_cu_ab8a35b44cuda3std3__45__cpo5crendE
	.align		8
        /*0040*/ 	.dword	_ZN51_INTERNAL_069e5665_20_UpSampleNearest3d_cu_ab8a35b44cuda3std3__453_GLOBAL__N__069e5665_20_UpSampleNearest3d_cu_ab8a35b46ignoreE
	.align		8
        /*0048*/ 	.dword	_ZN51_INTERNAL_069e5665_20_UpSampleNearest3d_cu_ab8a35b44cuda3std3__419piecewise_constructE
	.align		8
        /*0050*/ 	.dword	_ZN51_INTERNAL_069e5665_20_UpSampleNearest3d_cu_ab8a35b44cuda3std3__48in_placeE
	.align		8
        /*0058*/ 	.dword	_ZN51_INTERNAL_069e5665_20_UpSampleNearest3d_cu_ab8a35b44cuda3std3__420unreachable_sentinelE
	.align		8
        /*0060*/ 	.dword	_ZN51_INTERNAL_069e5665_20_UpSampleNearest3d_cu_ab8a35b44cuda3std6ranges3__45__cpo4swapE
	.align		8
        /*0068*/ 	.dword	_ZN51_INTERNAL_069e5665_20_UpSampleNearest3d_cu_ab8a35b44cuda3std6ranges3__45__cpo9iter_moveE
	.align		8
        /*0070*/ 	.dword	_ZN51_INTERNAL_069e5665_20_UpSampleNearest3d_cu_ab8a35b44cuda3std6ranges3__45__cpo5beginE
	.align		8
        /*0078*/ 	.dword	_ZN51_INTERNAL_069e5665_20_UpSampleNearest3d_cu_ab8a35b44cuda3std6ranges3__45__cpo3endE
	.align		8
        /*0080*/ 	.dword	_ZN51_INTERNAL_069e5665_20_UpSampleNearest3d_cu_ab8a35b44cuda3std6ranges3__45__cpo6cbeginE
	.align		8
        /*0088*/ 	.dword	_ZN51_INTERNAL_069e5665_20_UpSampleNearest3d_cu_ab8a35b44cuda3std6ranges3__45__cpo4cendE
	.align		8
        /*0090*/ 	.dword	_ZN51_INTERNAL_069e5665_20_UpSampleNearest3d_cu_ab8a35b44cuda3std6ranges3__45__cpo7advanceE
	.align		8
        /*0098*/ 	.dword	_ZN51_INTERNAL_069e5665_20_UpSampleNearest3d_cu_ab8a35b44cuda3std6ranges3__45__cpo9iter_swapE
	.align		8
        /*00a0*/ 	.dword	_ZN51_INTERNAL_069e5665_20_UpSampleNearest3d_cu_ab8a35b44cuda3std6ranges3__45__cpo4nextE
	.align		8
        /*00a8*/ 	.dword	_ZN51_INTERNAL_069e5665_20_UpSampleNearest3d_cu_ab8a35b44cuda3std6ranges3__45__cpo4prevE
	.align		8
        /*00b0*/ 	.dword	_ZN51_INTERNAL_069e5665_20_UpSampleNearest3d_cu_ab8a35b44cuda3std6ranges3__45__cpo4dataE
	.align		8
        /*00b8*/ 	.dword	_ZN51_INTERNAL_069e5665_20_UpSampleNearest3d_cu_ab8a35b44cuda3std6ranges3__45__cpo5cdataE
	.align		8
        /*00c0*/ 	.dword	_ZN51_INTERNAL_069e5665_20_UpSampleNearest3d_cu_ab8a35b44cuda3std6ranges3__45__cpo4sizeE
	.align		8
        /*00c8*/ 	.dword	_ZN51_INTERNAL_069e5665_20_UpSampleNearest3d_cu_ab8a35b44cuda3std6ranges3__45__cpo5ssizeE
	.align		8
        /*00d0*/ 	.dword	_ZN51_INTERNAL_069e5665_20_UpSampleNearest3d_cu_ab8a35b44cuda3std6ranges3__45__cpo8distanceE
	.align		8
        /*00d8*/ 	.dword	_ZN51_INTERNAL_069e5665_20_UpSampleNearest3d_cu_ab8a35b46thrust24THRUST_300001_SM_1000_NS6system6detail10sequential3seqE


//--------------------- .text._ZN2at6native53_GLOBAL__N__069e5665_20_UpSampleNearest3d_cu_ab8a35b437upsample_nearest3d_backward_out_frameIhlXadL_ZNS0_46nearest_neighbor_exact_bw_compute_source_indexEfiiEEEEvPKT_mmmmmmmmPS3_fff --------------------------
	.section	.text._ZN2at6native53_GLOBAL__N__069e5665_20_UpSampleNearest3d_cu_ab8a35b437upsample_nearest3d_backward_out_frameIhlXadL_ZNS0_46nearest_neighbor_exact_bw_compute_source_indexEfiiEEEEvPKT_mmmmmmmmPS3_fff,"ax",@progbits
	.align	128
.text._ZN2at6native53_GLOBAL__N__069e5665_20_UpSampleNearest3d_cu_ab8a35b437upsample_nearest3d_backward_out_frameIhlXadL_ZNS0_46nearest_neighbor_exact_bw_compute_source_indexEfiiEEEEvPKT_mmmmmmmmPS3_fff:
        .type           _ZN2at6native53_GLOBAL__N__069e5665_20_UpSampleNearest3d_cu_ab8a35b437upsample_nearest3d_backward_out_frameIhlXadL_ZNS0_46nearest_neighbor_exact_bw_compute_source_indexEfiiEEEEvPKT_mmmmmmmmPS3_fff,@function
        .size           _ZN2at6native53_GLOBAL__N__069e5665_20_UpSampleNearest3d_cu_ab8a35b437upsample_nearest3d_backward_out_frameIhlXadL_ZNS0_46nearest_neighbor_exact_bw_compute_source_indexEfiiEEEEvPKT_mmmmmmmmPS3_fff,(.L_x_668 - _ZN2at6native53_GLOBAL__N__069e5665_20_UpSampleNearest3d_cu_ab8a35b437upsample_nearest3d_backward_out_frameIhlXadL_ZNS0_46nearest_neighbor_exact_bw_compute_source_indexEfiiEEEEvPKT_mmmmmmmmPS3_fff)
        .other          _ZN2at6native53_GLOBAL__N__069e5665_20_UpSampleNearest3d_cu_ab8a35b437upsample_nearest3d_backward_out_frameIhlXadL_ZNS0_46nearest_neighbor_exact_bw_compute_source_indexEfiiEEEEvPKT_mmmmmmmmPS3_fff,@"STO_CUDA_ENTRY STV_DEFAULT"
_ZN2at6native53_GLOBAL__N__069e5665_20_UpSampleNearest3d_cu_ab8a35b437upsample_nearest3d_backward_out_frameIhlXadL_ZNS0_46nearest_neighbor_exact_bw_compute_source_indexEfiiEEEEvPKT_mmmmmmmmPS3_fff:
[----:B------:R-:W-:Y:S01]  /*0000*/  LDC R1, c[0x0][0x37c] ;  /* 0x0000df00ff017b82 */ /* 0x000fe20000000800 */
[----:B------:R-:W0:Y:S01]  /*0010*/  LDCU.64 UR12, c[0x0][0x390] ;  /* 0x00007200ff0c77ac */ /* 0x000e220008000a00 */
[----:B------:R-:W1:Y:S06]  /*0020*/  S2R R2, SR_TID.X ;  /* 0x0000000000027919 */ /* 0x000e6c0000002100 */
[----:B------:R-:W1:Y:S01]  /*0030*/  S2UR UR14, SR_CTAID.X ;  /* 0x00000000000e79c3 */ /* 0x000e620000002500 */
[----:B------:R-:W-:Y:S01]  /*0040*/  IMAD.MOV.U32 R3, RZ, RZ, RZ ;  /* 0x000000ffff037224 */ /* 0x000fe200078e00ff */
[----:B------:R-:W0:Y:S06]  /*0050*/  LDCU.128 UR8, c[0x0][0x3b0] ;  /* 0x00007600ff0877ac */ /* 0x000e2c0008000c00 */
[----:B------:R-:W1:Y:S01]  /*0060*/  LDC R21, c[0x0][0x360] ;  /* 0x0000d800ff157b82 */ /* 0x000e620000000800 */
[----:B0-----:R-:W-:-:S02]  /*0070*/  UIMAD UR6, UR9, UR12, URZ ;  /* 0x0000000c090672a4 */ /* 0x001fc4000f8e02ff */
[----:B------:R-:W-:Y:S02]  /*0080*/  UIMAD.WIDE.U32 UR4, UR8, UR12, URZ ;  /* 0x0000000c080472a5 */ /* 0x000fe4000f8e00ff */
[----:B------:R-:W-:Y:S01]  /*0090*/  UIMAD UR6, UR8, UR13, UR6 ;  /* 0x0000000d080672a4 */ /* 0x000fe2000f8e0206 */
[----:B------:R-:W0:Y:S03]  /*00a0*/  LDCU.64 UR12, c[0x0][0x3c0] ;  /* 0x00007800ff0c77ac */ /* 0x000e260008000a00 */
[----:B------:R-:W-:Y:S02]  /*00b0*/  UIADD3 UR5, UPT, UPT, UR5, UR6, URZ ;  /* 0x0000000605057290 */ /* 0x000fe4000fffe0ff */
[----:B------:R-:W-:Y:S01]  /*00c0*/  UIMAD.WIDE.U32 UR6, UR4, UR10, URZ ;  /* 0x0000000a040672a5 */ /* 0x000fe2000f8e00ff */
[----:B-1----:R-:W-:Y:S01]  /*00d0*/  IMAD.WIDE.U32 R20, R21, UR14, R2 ;  /* 0x0000000e15147c25 */ /* 0x002fe2000f8e0002 */
[----:B------:R-:W-:-:S04]  /*00e0*/  UIMAD UR5, UR5, UR10, URZ ;  /* 0x0000000a050572a4 */ /* 0x000fc8000f8e02ff */
[----:B------:R-:W-:-:S04]  /*00f0*/  UIMAD UR4, UR4, UR11, UR5 ;  /* 0x0000000b040472a4 */ /* 0x000fc8000f8e0205 */
[----:B------:R-:W-:Y:S02]  /*0100*/  UIADD3 UR4, UPT, UPT, UR7, UR4, URZ ;  /* 0x0000000407047290 */ /* 0x000fe4000fffe0ff */
[----:B0-----:R-:W-:Y:S02]  /*0110*/  UIMAD.WIDE.U32 UR16, UR6, UR12, URZ ;  /* 0x0000000c061072a5 */ /* 0x001fe4000f8e00ff */
[----:B------:R-:W-:-:S04]  /*0120*/  UIMAD UR4, UR4, UR12, URZ ;  /* 0x0000000c040472a4 */ /* 0x000fc8000f8e02ff */
[----:B------:R-:W-:Y:S01]  /*0130*/  UIMAD UR4, UR6, UR13, UR4 ;  /* 0x0000000d060472a4 */ /* 0x000fe2000f8e0204 */
[----:B------:R-:W-:-:S03]  /*0140*/  ISETP.GE.U32.AND P0, PT, R20, UR16, PT ;  /* 0x0000001014007c0c */ /* 0x000fc6000bf06070 */
[----:B------:R-:W-:-:S06]  /*0150*/  UIADD3 UR4, UPT, UPT, UR17, UR4, URZ ;  /* 0x0000000411047290 */ /* 0x000fcc000fffe0ff */
[----:B------:R-:W-:-:S13]  /*0160*/  ISETP.GE.U32.AND.EX P0, PT, R21, UR4, PT, P0 ;  /* 0x0000000415007c0c */ /* 0x000fda000bf06100 */
[----:B------:R-:W-:Y:S05]  /*0170*/  @P0 EXIT ;  /* 0x000000000000094d */ /* 0x000fea0003800000 */
[----:B------:R-:W-:Y:S01]  /*0180*/  UIMAD UR6, UR11, UR8, URZ ;  /* 0x000000080b0672a4 */ /* 0x000fe2000f8e02ff */
[----:B------:R-:W-:Y:S01]  /*0190*/  BSSY.RECONVERGENT B0, `(.L_x_0) ;  /* 0x0000021000007945 */ /* 0x000fe20003800200 */
[----:B------:R-:W-:Y:S02]  /*01a0*/  UIMAD.WIDE.U32 UR4, UR10, UR8, URZ ;  /* 0x000000080a0472a5 */ /* 0x000fe4000f8e00ff */
[----:B------:R-:W-:-:S04]  /*01b0*/  UIMAD UR6, UR9, UR10, UR6 ;  /* 0x0000000a090672a4 */ /* 0x000fc8000f8e0206 */
[----:B------:R-:W-:Y:S02]  /*01c0*/  UIADD3 UR5, UPT, UPT, UR5, UR6, URZ ;  /* 0x0000000605057290 */ /* 0x000fe4000fffe0ff */
[----:B------:R-:W-:Y:S02]  /*01d0*/  UIMAD.WIDE.U32 UR6, UR4, UR12, URZ ;  /* 0x0000000c040672a5 */ /* 0x000fe4000f8e00ff */
[----:B------:R-:W-:-:S04]  /*01e0*/  UIMAD UR5, UR5, UR12, URZ ;  /* 0x0000000c050572a4 */ /* 0x000fc8000f8e02ff */
[----:B------:R-:W-:-:S04]  /*01f0*/  UIMAD UR5, UR4, UR13, UR5 ;  /* 0x0000000d040572a4 */ /* 0x000fc8000f8e0205 */
[----:B------:R-:W-:-:S06]  /*0200*/  UIADD3 UR8, UPT, UPT, UR7, UR5, URZ ;  /* 0x0000000507087290 */ /* 0x000fcc000fffe0ff */
[----:B------:R-:W-:-:S04]  /*0210*/  LOP3.LUT R0, R21, UR8, RZ, 0xfc, !PT ;  /* 0x0000000815007c12 */ /* 0x000fc8000f8efcff */
[----:B------:R-:W-:-:S13]  /*0220*/  ISETP.NE.U32.AND P0, PT, R0, RZ, PT ;  /* 0x000000ff0000720c */ /* 0x000fda0003f05070 */
[----:B------:R-:W-:Y:S05]  /*0230*/  @P0 BRA `(.L_x_1) ;  /* 0x0000000000500947 */ /* 0x000fea0003800000 */
[----:B------:R-:W0:Y:S01]  /*0240*/  I2F.U32.RP R0, UR6 ;  /* 0x0000000600007d06 */ /* 0x000e220008209000 */
[----:B------:R-:W-:Y:S01]  /*0250*/  ISETP.NE.U32.AND P2, PT, RZ, UR6, PT ;  /* 0x00000006ff007c0c */ /* 0x000fe2000bf45070 */
[----:B------:R-:W-:-:S06]  /*0260*/  IMAD.MOV.U32 R9, RZ, RZ, RZ ;  /* 0x000000ffff097224 */ /* 0x000fcc00078e00ff */
[----:B0-----:R-:W0:Y:S02]  /*0270*/  MUFU.RCP R0, R0 ;  /* 0x0000000000007308 */ /* 0x001e240000001000 */
[----:B0-----:R-:W-:-:S06]  /*0280*/  VIADD R2, R0, 0xffffffe ;  /* 0x0ffffffe00027836 */ /* 0x001fcc0000000000 */
[----:B------:R0:W1:Y:S02]  /*0290*/  F2I.FTZ.U32.TRUNC.NTZ R3, R2 ;  /* 0x0000000200037305 */ /* 0x000064000021f000 */
[----:B0-----:R-:W-:Y:S02]  /*02a0*/  HFMA2 R2, -RZ, RZ, 0, 0 ;  /* 0x00000000ff027431 */ /* 0x001fe400000001ff */
[----:B-1----:R-:W-:-:S04]  /*02b0*/  IMAD.MOV R5, RZ, RZ, -R3 ;  /* 0x000000ffff057224 */ /* 0x002fc800078e0a03 */
[----:B------:R-:W-:-:S04]  /*02c0*/  IMAD R5, R5, UR6, RZ ;  /* 0x0000000605057c24 */ /* 0x000fc8000f8e02ff */
[----:B------:R-:W-:-:S06]  /*02d0*/  IMAD.HI.U32 R3, R3, R5, R2 ;  /* 0x0000000503037227 */ /* 0x000fcc00078e0002 */
[----:B------:R-:W-:-:S04]  /*02e0*/  IMAD.HI.U32 R8, R3, R20, RZ ;  /* 0x0000001403087227 */ /* 0x000fc800078e00ff */
[----:B------:R-:W-:-:S04]  /*02f0*/  IMAD.MOV R3, RZ, RZ, -R8 ;  /* 0x000000ffff037224 */ /* 0x000fc800078e0a08 */
[----:B------:R-:W-:-:S05]  /*0300*/  IMAD R3, R3, UR6, R20 ;  /* 0x0000000603037c24 */ /* 0x000fca000f8e0214 */
[----:B------:R-:W-:-:S13]  /*0310*/  ISETP.GE.U32.AND P0, PT, R3, UR6, PT ;  /* 0x0000000603007c0c */ /* 0x000fda000bf06070 */
[----:B------:R-:W-:Y:S02]  /*0320*/  @P0 VIADD R3, R3, -UR6 ;  /* 0x8000000603030c36 */ /* 0x000fe40008000000 */
[----:B------:R-:W-:-:S03]  /*0330*/  @P0 VIADD R8, R8, 0x1 ;  /* 0x0000000108080836 */ /* 0x000fc60000000000 */
[----:B------:R-:W-:-:S13]  /*0340*/  ISETP.GE.U32.AND P1, PT, R3, UR6, PT ;  /* 0x0000000603007c0c */ /* 0x000fda000bf26070 */
[----:B------:R-:W-:Y:S02]  /*0350*/  @P1 IADD3 R8, PT, PT, R8, 0x1, RZ ;  /* 0x0000000108081810 */ /* 0x000fe40007ffe0ff */
[----:B------:R-:W-:Y:S01]  /*0360*/  @!P2 LOP3.LUT R8, RZ, UR6, RZ, 0x33, !PT ;  /* 0x00000006ff08ac12 */ /* 0x000fe2000f8e33ff */
[----:B------:R-:W-:Y:S06]  /*0370*/  BRA `(.L_x_2) ;  /* 0x0000000000087947 */ /* 0x000fec0003800000 */
.L_x_1:
[----:B------:R-:W-:-:S07]  /*0380*/  MOV R0, 0x3a0 ;  /* 0x000003a000007802 */ /* 0x000fce0000000f00 */
[----:B------:R-:W-:Y:S05]  /*0390*/  CALL.REL.NOINC `($__internal_0_$__cuda_sm20_div_s64) ;  /* 0x0000001800cc7944 */ /* 0x000fea0003c00000 */
.L_x_2:
[----:B------:R-:W-:Y:S05]  /*03a0*/  BSYNC.RECONVERGENT B0 ;  /* 0x0000000000007941 */ /* 0x000fea0003800200 */
.L_x_0:
[----:B------:R-:W0:Y:S01]  /*03b0*/  LDCU UR4, c[0x0][0x394] ;  /* 0x00007280ff0477ac */ /* 0x000e220008000800 */
[----:B------:R-:W-:Y:S01]  /*03c0*/  BSSY.RECONVERGENT B0, `(.L_x_3) ;  /* 0x000001e000007945 */ /* 0x000fe20003800200 */
[----:B0-----:R-:W-:-:S04]  /*03d0*/  LOP3.LUT R0, R9, UR4, RZ, 0xfc, !PT ;  /* 0x0000000409007c12 */ /* 0x001fc8000f8efcff */
[----:B------:R-:W-:-:S13]  /*03e0*/  ISETP.NE.U32.AND P0, PT, R0, RZ, PT ;  /* 0x000000ff0000720c */ /* 0x000fda0003f05070 */
[----:B------:R-:W-:Y:S05]  /*03f0*/  @P0 BRA `(.L_x_4) ;  /* 0x00000000004c0947 */ /* 0x000fea0003800000 */
[----:B------:R-:W0:Y:S02]  /*0400*/  LDCU UR4, c[0x0][0x390] ;  /* 0x00007200ff0477ac */ /* 0x000e240008000800 */
[----:B0-----:R-:W0:Y:S01]  /*0410*/  I2F.U32.RP R0, UR4 ;  /* 0x0000000400007d06 */ /* 0x001e220008209000 */
[----:B------:R-:W-:-:S07]  /*0420*/  ISETP.NE.U32.AND P1, PT, RZ, UR4, PT ;  /* 0x00000004ff007c0c */ /* 0x000fce000bf25070 */
[----:B0-----:R-:W0:Y:S02]  /*0430*/  MUFU.RCP R0, R0 ;  /* 0x0000000000007308 */ /* 0x001e240000001000 */
[----:B0-----:R-:W-:-:S06]  /*0440*/  VIADD R2, R0, 0xffffffe ;  /* 0x0ffffffe00027836 */ /* 0x001fcc0000000000 */
[----:B------:R0:W1:Y:S02]  /*0450*/  F2I.FTZ.U32.TRUNC.NTZ R3, R2 ;  /* 0x0000000200037305 */ /* 0x000064000021f000 */
[----:B0-----:R-:W-:Y:S01]  /*0460*/  MOV R2, RZ ;  /* 0x000000ff00027202 */ /* 0x001fe20000000f00 */
[----:B-1----:R-:W-:-:S04]  /*0470*/  IMAD.MOV R5, RZ, RZ, -R3 ;  /* 0x000000ffff057224 */ /* 0x002fc800078e0a03 */
[----:B------:R-:W-:-:S04]  /*0480*/  IMAD R5, R5, UR4, RZ ;  /* 0x0000000405057c24 */ /* 0x000fc8000f8e02ff */
[----:B------:R-:W-:-:S06]  /*0490*/  IMAD.HI.U32 R3, R3, R5, R2 ;  /* 0x0000000503037227 */ /* 0x000fcc00078e0002 */
[----:B------:R-:W-:-:S04]  /*04a0*/  IMAD.HI.U32 R3, R3, R8, RZ ;  /* 0x0000000803037227 */ /* 0x000fc800078e00ff */
[----:B------:R-:W-:-:S04]  /*04b0*/  IMAD.MOV R3, RZ, RZ, -R3 ;  /* 0x000000ffff037224 */ /* 0x000fc800078e0a03 */
[----:B------:R-:W-:-:S05]  /*04c0*/  IMAD R18, R3, UR4, R8 ;  /* 0x0000000403127c24 */ /* 0x000fca000f8e0208 */
[----:B------:R-:W-:-:S13]  /*04d0*/  ISETP.GE.U32.AND P0, PT, R18, UR4, PT ;  /* 0x0000000412007c0c */ /* 0x000fda000bf06070 */
[----:B------:R-:W-:-:S05]  /*04e0*/  @P0 VIADD R18, R18, -UR4 ;  /* 0x8000000412120c36 */ /* 0x000fca0008000000 */
[----:B------:R-:W-:-:S13]  /*04f0*/  ISETP.GE.U32.AND P0, PT, R18, UR4, PT ;  /* 0x0000000412007c0c */ /* 0x000fda000bf06070 */
[----:B------:R-:W-:Y:S01]  /*0500*/  @P0 VIADD R18, R18, -UR4 ;  /* 0x8000000412120c36 */ /* 0x000fe20008000000 */
[----:B------:R-:W-:Y:S01]  /*0510*/  @!P1 LOP3.LUT R18, RZ, UR4, RZ, 0x33, !PT ;  /* 0x00000004ff129c12 */ /* 0x000fe2000f8e33ff */
[----:B------:R-:W-:Y:S06]  /*0520*/  BRA `(.L_x_5) ;  /* 0x00000000001c7947 */ /* 0x000fec0003800000 */
.L_x_4:
[----:B------:R-:W0:Y:S01]  /*0530*/  LDCU.64 UR4, c[0x0][0x390] ;  /* 0x00007200ff0477ac */ /* 0x000e220008000a00 */
[----:B------:R-:W-:Y:S02]  /*0540*/  MOV R0, R8 ;  /* 0x0000000800007202 */ /* 0x000fe40000000f00 */
[----:B------:R-:W-:Y:S01]  /*0550*/  MOV R6, 0x590 ;  /* 0x0000059000067802 */ /* 0x000fe20000000f00 */
[----:B0-----:R-:W-:Y:S02]  /*0560*/  IMAD.U32 R5, RZ, RZ, UR4 ;  /* 0x00000004ff057e24 */ /* 0x001fe4000f8e00ff */
[----:B------:R-:W-:-:S07]  /*0570*/  IMAD.U32 R7, RZ, RZ, UR5 ;  /* 0x00000005ff077e24 */ /* 0x000fce000f8e00ff */
[----:B------:R-:W-:Y:S05]  /*0580*/  CALL.REL.NOINC `($__internal_2_$__cuda_sm20_rem_u64) ;  /* 0x0000002000b47944 */ /* 0x000fea0003c00000 */
[----:B------:R-:W-:-:S07]  /*0590*/  IMAD.MOV.U32 R18, RZ, RZ, R0 ;  /* 0x000000ffff127224 */ /* 0x000fce00078e0000 */
.L_x_5:
[----:B------:R-:W-:Y:S05]  /*05a0*/  BSYNC.RECONVERGENT B0 ;  /* 0x0000000000007941 */ /* 0x000fea0003800200 */
.L_x_3:
[----:B------:R-:W0:Y:S01]  /*05b0*/  LDCU UR4, c[0x0][0x3bc] ;  /* 0x00007780ff0477ac */ /* 0x000e220008000800 */
[----:B------:R-:W-:Y:S01]  /*05c0*/  BSSY.RECONVERGENT B0, `(.L_x_6) ;  /* 0x0000022000007945 */ /* 0x000fe20003800200 */
[----:B0-----:R-:W-:-:S04]  /*05d0*/  LOP3.LUT R0, R21, UR4, RZ, 0xfc, !PT ;  /* 0x0000000415007c12 */ /* 0x001fc8000f8efcff */
[----:B------:R-:W-:-:S13]  /*05e0*/  ISETP.NE.U32.AND P0, PT, R0, RZ, PT ;  /* 0x000000ff0000720c */ /* 0x000fda0003f05070 */
[----:B------:R-:W-:Y:S05]  /*05f0*/  @P0 BRA `(.L_x_7) ;  /* 0x0000000000540947 */ /* 0x000fea0003800000 */
[----:B------:R-:W0:Y:S01]  /*0600*/  LDCU UR4, c[0x0][0x3b8] ;  /* 0x00007700ff0477ac */ /* 0x000e220008000800 */
[----:B------:R-:W-:Y:S01]  /*0610*/  IMAD.MOV.U32 R7, RZ, RZ, RZ ;  /* 0x000000ffff077224 */ /* 0x000fe200078e00ff */
[----:B0-----:R-:W0:Y:S01]  /*0620*/  I2F.U32.RP R0, UR4 ;  /* 0x0000000400007d06 */ /* 0x001e220008209000 */
[----:B------:R-:W-:-:S07]  /*0630*/  ISETP.NE.U32.AND P2, PT, RZ, UR4, PT ;  /* 0x00000004ff007c0c */ /* 0x000fce000bf45070 */
[----:B0-----:R-:W0:Y:S02]  /*0640*/  MUFU.RCP R0, R0 ;  /* 0x0000000000007308 */ /* 0x001e240000001000 */
[----:B0-----:R-:W-:-:S06]  /*0650*/  IADD3 R2, PT, PT, R0, 0xffffffe, RZ ;  /* 0x0ffffffe00027810 */ /* 0x001fcc0007ffe0ff */
[----:B------:R0:W1:Y:S02]  /*0660*/  F2I.FTZ.U32.TRUNC.NTZ R3, R2 ;  /* 0x0000000200037305 */ /* 0x000064000021f000 */
[----:B0-----:R-:W-:Y:S02]  /*0670*/  IMAD.MOV.U32 R2, RZ, RZ, RZ ;  /* 0x000000ffff027224 */ /* 0x001fe400078e00ff */
[----:B-1----:R-:W-:-:S04]  /*0680*/  IMAD.MOV R5, RZ, RZ, -R3 ;  /* 0x000000ffff057224 */ /* 0x002fc800078e0a03 */
[----:B------:R-:W-:-:S04]  /*0690*/  IMAD R5, R5, UR4, RZ ;  /* 0x0000000405057c24 */ /* 0x000fc8000f8e02ff */
[----:B------:R-:W-:-:S06]  /*06a0*/  IMAD.HI.U32 R3, R3, R5, R2 ;  /* 0x0000000503037227 */ /* 0x000fcc00078e0002 */
[----:B------:R-:W-:-:S05]  /*06b0*/  IMAD.HI.U32 R6, R3, R20, RZ ;  /* 0x0000001403067227 */ /* 0x000fca00078e00ff */
[----:B------:R-:W-:-:S05]  /*06c0*/  IADD3 R3, PT, PT, -R6, RZ, RZ ;  /* 0x000000ff06037210 */ /* 0x000fca0007ffe1ff */
        /* <DEDUP_REMOVED lines=8> */
.L_x_7:
[----:B------:R-:W0:Y:S01]  /*0750*/  LDCU.64 UR4, c[0x0][0x3b8] ;  /* 0x00007700ff0477ac */ /* 0x000e220008000a00 */
[----:B------:R-:W-:Y:S01]  /*0760*/  IMAD.MOV.U32 R0, RZ, RZ, R20 ;  /* 0x000000ffff007224 */ /* 0x000fe200078e0014 */
[----:B------:R-:W-:Y:S01]  /*0770*/  MOV R4, 0x7c0 ;  /* 0x000007c000047802 */ /* 0x000fe20000000f00 */
[----:B------:R-:W-:Y:S01]  /*0780*/  IMAD.MOV.U32 R7, RZ, RZ, R21 ;  /* 0x000000ffff077224 */ /* 0x000fe200078e0015 */
[----:B0-----:R-:W-:Y:S01]  /*0790*/  MOV R6, UR4 ;  /* 0x0000000400067c02 */ /* 0x001fe20008000f00 */
[----:B------:R-:W-:-:S07]  /*07a0*/  IMAD.U32 R5, RZ, RZ, UR5 ;  /* 0x00000005ff057e24 */ /* 0x000fce000f8e00ff */
[----:B------:R-:W-:Y:S05]  /*07b0*/  CALL.REL.NOINC `($__internal_1_$__cuda_sm20_div_u64) ;  /* 0x0000001c00147944 */ /* 0x000fea0003c00000 */
[----:B------:R-:W-:Y:S01]  /*07c0*/  MOV R6, R8 ;  /* 0x0000000800067202 */ /* 0x000fe20000000f00 */
[----:B------:R-:W-:-:S07]  /*07d0*/  IMAD.MOV.U32 R7, RZ, RZ, R9 ;  /* 0x000000ffff077224 */ /* 0x000fce00078e0009 */
.L_x_8:
[----:B------:R-:W-:Y:S05]  /*07e0*/  BSYNC.RECONVERGENT B0 ;  /* 0x0000000000007941 */ /* 0x000fea0003800200 */
.L_x_6:
[----:B------:R-:W0:Y:S01]  /*07f0*/  LDCU UR4, c[0x0][0x3c4] ;  /* 0x00007880ff0477ac */ /* 0x000e220008000800 */
[----:B------:R-:W-:Y:S01]  /*0800*/  BSSY.RECONVERGENT B0, `(.L_x_9) ;  /* 0x000001f000007945 */ /* 0x000fe20003800200 */
[----:B0-----:R-:W-:-:S04]  /*0810*/  LOP3.LUT R0, R7, UR4, RZ, 0xfc, !PT ;  /* 0x0000000407007c12 */ /* 0x001fc8000f8efcff */
[----:B------:R-:W-:-:S13]  /*0820*/  ISETP.NE.U32.AND P0, PT, R0, RZ, PT ;  /* 0x000000ff0000720c */ /* 0x000fda0003f05070 */
[----:B------:R-:W-:Y:S05]  /*0830*/  @P0 BRA `(.L_x_10) ;  /* 0x0000000000540947 */ /* 0x000fea0003800000 */
[----:B------:R-:W0:Y:S01]  /*0840*/  LDCU UR4, c[0x0][0x3c0] ;  /* 0x00007800ff0477ac */ /* 0x000e220008000800 */
[----:B------:R-:W-:Y:S01]  /*0850*/  HFMA2 R9, -RZ, RZ, 0, 0 ;  /* 0x00000000ff097431 */ /* 0x000fe200000001ff */
[----:B0-----:R-:W0:Y:S01]  /*0860*/  I2F.U32.RP R0, UR4 ;  /* 0x0000000400007d06 */ /* 0x001e220008209000 */
[----:B------:R-:W-:-:S07]  /*0870*/  ISETP.NE.U32.AND P2, PT, RZ, UR4, PT ;  /* 0x00000004ff007c0c */ /* 0x000fce000bf45070 */
[----:B0-----:R-:W0:Y:S02]  /*0880*/  MUFU.RCP R0, R0 ;  /* 0x0000000000007308 */ /* 0x001e240000001000 */
[----:B0-----:R-:W-:-:S06]  /*0890*/  VIADD R2, R0, 0xffffffe ;  /* 0x0ffffffe00027836 */ /* 0x001fcc0000000000 */
[----:B------:R0:W1:Y:S02]  /*08a0*/  F2I.FTZ.U32.TRUNC.NTZ R3, R2 ;  /* 0x0000000200037305 */ /* 0x000064000021f000 */
[----:B0-----:R-:W-:Y:S01]  /*08b0*/  IMAD.MOV.U32 R2, RZ, RZ, RZ ;  /* 0x000000ffff027224 */ /* 0x001fe200078e00ff */
[----:B-1----:R-:W-:-:S05]  /*08c0*/  IADD3 R5, PT, PT, RZ, -R3, RZ ;  /* 0x80000003ff057210 */ /* 0x002fca0007ffe0ff */
[----:B------:R-:W-:-:S04]  /*08d0*/  IMAD R5, R5, UR4, RZ ;  /* 0x0000000405057c24 */ /* 0x000fc8000f8e02ff */
[----:B------:R-:W-:-:S06]  /*08e0*/  IMAD.HI.U32 R3, R3, R5, R2 ;  /* 0x0000000503037227 */ /* 0x000fcc00078e0002 */
[----:B------:R-:W-:-:S04]  /*08f0*/  IMAD.HI.U32 R8, R3, R6, RZ ;  /* 0x0000000603087227 */ /* 0x000fc800078e00ff */
[----:B------:R-:W-:-:S04]  /*0900*/  IMAD.MOV R3, RZ, RZ, -R8 ;  /* 0x000000ffff037224 */ /* 0x000fc800078e0a08 */
[----:B------:R-:W-:-:S05]  /*0910*/  IMAD R6, R3, UR4, R6 ;  /* 0x0000000403067c24 */ /* 0x000fca000f8e0206 */
[----:B------:R-:W-:-:S13]  /*0920*/  ISETP.GE.U32.AND P0, PT, R6, UR4, PT ;  /* 0x0000000406007c0c */ /* 0x000fda000bf06070 */
[----:B------:R-:W-:Y:S01]  /*0930*/  @P0 IADD3 R6, PT, PT, R6, -UR4, RZ ;  /* 0x8000000406060c10 */ /* 0x000fe2000fffe0ff */
[----:B------:R-:W-:-:S03]  /*0940*/  @P0 VIADD R8, R8, 0x1 ;  /* 0x0000000108080836 */ /* 0x000fc60000000000 */
[----:B------:R-:W-:-:S13]  /*0950*/  ISETP.GE.U32.AND P1, PT, R6, UR4, PT ;  /* 0x0000000406007c0c */ /* 0x000fda000bf26070 */
[----:B------:R-:W-:Y:S01]  /*0960*/  @P1 VIADD R8, R8, 0x1 ;  /* 0x0000000108081836 */ /* 0x000fe20000000000 */
[----:B------:R-:W-:Y:S01]  /*0970*/  @!P2 LOP3.LUT R8, RZ, UR4, RZ, 0x33, !PT ;  /* 0x00000004ff08ac12 */ /* 0x000fe2000f8e33ff */
[----:B------:R-:W-:Y:S06]  /*0980*/  BRA `(.L_x_11) ;  /* 0x0000000000187947 */ /* 0x000fec0003800000 */
.L_x_10:
[----:B------:R-:W0:Y:S01]  /*0990*/  LDCU.64 UR4, c[0x0][0x3c0] ;  /* 0x00007800ff0477ac */ /* 0x000e220008000a00 */
[----:B------:R-:W-:Y:S01]  /*09a0*/  IMAD.MOV.U32 R0, RZ, RZ, R6 ;  /* 0x000000ffff007224 */ /* 0x000fe200078e0006 */
[----:B------:R-:W-:Y:S01]  /*09b0*/  MOV R4, 0x9f0 ;  /* 0x000009f000047802 */ /* 0x000fe20000000f00 */
[----:B0-----:R-:W-:Y:S01]  /*09c0*/  IMAD.U32 R6, RZ, RZ, UR4 ;  /* 0x00000004ff067e24 */ /* 0x001fe2000f8e00ff */
[----:B------:R-:W-:-:S07]  /*09d0*/  MOV R5, UR5 ;  /* 0x0000000500057c02 */ /* 0x000fce0008000f00 */
[----:B------:R-:W-:Y:S05]  /*09e0*/  CALL.REL.NOINC `($__internal_1_$__cuda_sm20_div_u64) ;  /* 0x0000001800887944 */ /* 0x000fea0003c00000 */
.L_x_11:
[----:B------:R-:W-:Y:S05]  /*09f0*/  BSYNC.RECONVERGENT B0 ;  /* 0x0000000000007941 */ /* 0x000fea0003800200 */
.L_x_9:
        /* <DEDUP_REMOVED lines=21> */
[----:B------:R-:W-:Y:S02]  /*0b50*/  @P0 IADD3 R8, PT, PT, R8, -UR4, RZ ;  /* 0x8000000408080c10 */ /* 0x000fe4000fffe0ff */
[----:B------:R-:W-:Y:S01]  /*0b60*/  @!P1 LOP3.LUT R8, RZ, UR4, RZ, 0x33, !PT ;  /* 0x00000004ff089c12 */ /* 0x000fe2000f8e33ff */
[----:B------:R-:W-:Y:S06]  /*0b70*/  BRA `(.L_x_14) ;  /* 0x00000000001c7947 */ /* 0x000fec0003800000 */
.L_x_13:
[----:B------:R-:W0:Y:S01]  /*0b80*/  LDCU.64 UR4, c[0x0][0x3b0] ;  /* 0x00007600ff0477ac */ /* 0x000e220008000a00 */
[----:B------:R-:W-:Y:S01]  /*0b90*/  IMAD.MOV.U32 R0, RZ, RZ, R8 ;  /* 0x000000ffff007224 */ /* 0x000fe200078e0008 */
[----:B------:R-:W-:Y:S01]  /*0ba0*/  MOV R6, 0xbe0 ;  /* 0x00000be000067802 */ /* 0x000fe20000000f00 */
[----:B0-----:R-:W-:Y:S01]  /*0bb0*/  IMAD.U32 R5, RZ, RZ, UR4 ;  /* 0x00000004ff057e24 */ /* 0x001fe2000f8e00ff */
[----:B------:R-:W-:-:S07]  /*0bc0*/  MOV R7, UR5 ;  /* 0x0000000500077c02 */ /* 0x000fce0008000f00 */
[----:B------:R-:W-:Y:S05]  /*0bd0*/  CALL.REL.NOINC `($__internal_2_$__cuda_sm20_rem_u64) ;  /* 0x0000001c00207944 */ /* 0x000fea0003c00000 */
[----:B------:R-:W-:-:S07]  /*0be0*/  IMAD.MOV.U32 R8, RZ, RZ, R0 ;  /* 0x000000ffff087224 */ /* 0x000fce00078e0000 */
.L_x_14:
[----:B------:R-:W-:Y:S05]  /*0bf0*/  BSYNC.RECONVERGENT B0 ;  /* 0x0000000000007941 */ /* 0x000fea0003800200 */
.L_x_12:
[----:B------:R-:W0:Y:S01]  /*0c00*/  LDC R3, c[0x0][0x3d0] ;  /* 0x0000f400ff037b82 */ /* 0x000e220000000800 */
[----:B------:R-:W1:Y:S01]  /*0c10*/  LDCU UR5, c[0x0][0x3c4] ;  /* 0x00007880ff0577ac */ /* 0x000e620008000800 */
[----:B------:R-:W-:Y:S01]  /*0c20*/  VIADD R0, R8, 0x1 ;  /* 0x0000000108007836 */ /* 0x000fe20000000000 */
[----:B------:R-:W-:Y:S01]  /*0c30*/  I2FP.F32.S32 R8, R8 ;  /* 0x0000000800087245 */ /* 0x000fe20000201400 */
[----:B------:R-:W-:Y:S01]  /*0c40*/  BSSY.RECONVERGENT B0, `(.L_x_15) ;  /* 0x000002c000007945 */ /* 0x000fe20003800200 */
[----:B------:R-:W2:Y:S02]  /*0c50*/  LDCU UR4, c[0x0][0x398] ;  /* 0x00007300ff0477ac */ /* 0x000ea40008000800 */
[----:B------:R-:W-:Y:S02]  /*0c60*/  I2FP.F32.S32 R0, R0 ;  /* 0x0000000000007245 */ /* 0x000fe40000201400 */
[----:B-1----:R-:W-:-:S04]  /*0c70*/  LOP3.LUT R2, R21, UR5, RZ, 0xfc, !PT ;  /* 0x0000000515027c12 */ /* 0x002fc8000f8efcff */
[----:B------:R-:W-:Y:S01]  /*0c80*/  ISETP.NE.U32.AND P0, PT, R2, RZ, PT ;  /* 0x000000ff0200720c */ /* 0x000fe20003f05070 */
[-C--:B0-----:R-:W-:Y:S01]  /*0c90*/  FFMA.FTZ R0, R0, R3.reuse, -0.5 ;  /* 0xbf00000000007423 */ /* 0x081fe20000010003 */
[----:B------:R-:W-:-:S04]  /*0ca0*/  FFMA.FTZ R8, R8, R3, -0.5 ;  /* 0xbf00000008087423 */ /* 0x000fc80000010003 */
[----:B------:R-:W-:Y:S08]  /*0cb0*/  F2I.FTZ.CEIL.NTZ R10, R8 ;  /* 0x00000008000a7305 */ /* 0x000ff0000021b100 */
[----:B------:R-:W2:Y:S02]  /*0cc0*/  F2I.FTZ.CEIL.NTZ R0, R0 ;  /* 0x0000000000007305 */ /* 0x000ea4000021b100 */
[----:B--2---:R-:W-:Y:S01]  /*0cd0*/  VIMNMX R11, PT, PT, R0, UR4, PT ;  /* 0x00000004000b7c48 */ /* 0x004fe2000bfe0100 */
[----:B------:R-:W-:Y:S06]  /*0ce0*/  @P0 BRA `(.L_x_16) ;  /* 0x00000000005c0947 */ /* 0x000fec0003800000 */
        /* <DEDUP_REMOVED lines=19> */
[----:B------:R-:W-:-:S05]  /*0e20*/  @!P2 LOP3.LUT R8, RZ, UR4, RZ, 0x33, !PT ;  /* 0x00000004ff08ac12 */ /* 0x000fca000f8e33ff */
[----:B------:R-:W-:-:S04]  /*0e30*/  IMAD.MOV R3, RZ, RZ, -R8 ;  /* 0x000000ffff037224 */ /* 0x000fc800078e0a08 */
[----:B------:R-:W-:Y:S01]  /*0e40*/  IMAD R4, R3, UR4, R20 ;  /* 0x0000000403047c24 */ /* 0x000fe2000f8e0214 */
[----:B------:R-:W-:Y:S06]  /*0e50*/  BRA `(.L_x_17) ;  /* 0x0000000000287947 */ /* 0x000fec0003800000 */
.L_x_16:
[----:B------:R-:W0:Y:S01]  /*0e60*/  LDCU.64 UR4, c[0x0][0x3c0] ;  /* 0x00007800ff0477ac */ /* 0x000e220008000a00 */
[----:B------:R-:W-:Y:S02]  /*0e70*/  MOV R0, R20 ;  /* 0x0000001400007202 */ /* 0x000fe40000000f00 */
[----:B------:R-:W-:Y:S02]  /*0e80*/  MOV R7, R21 ;  /* 0x0000001500077202 */ /* 0x000fe40000000f00 */
[----:B------:R-:W-:Y:S01]  /*0e90*/  MOV R4, 0xed0 ;  /* 0x00000ed000047802 */ /* 0x000fe20000000f00 */
[----:B0-----:R-:W-:Y:S02]  /*0ea0*/  IMAD.U32 R6, RZ, RZ, UR4 ;  /* 0x00000004ff067e24 */ /* 0x001fe4000f8e00ff */
[----:B------:R-:W-:-:S07]  /*0eb0*/  IMAD.U32 R5, RZ, RZ, UR5 ;  /* 0x00000005ff057e24 */ /* 0x000fce000f8e00ff */
[----:B------:R-:W-:Y:S05]  /*0ec0*/  CALL.REL.NOINC `($__internal_1_$__cuda_sm20_div_u64) ;  /* 0x0000001400507944 */ /* 0x000fea0003c00000 */
[----:B------:R-:W0:Y:S01]  /*0ed0*/  LDCU UR4, c[0x0][0x3c0] ;  /* 0x00007800ff0477ac */ /* 0x000e220008000800 */
[----:B------:R-:W-:-:S04]  /*0ee0*/  IMAD.MOV R3, RZ, RZ, -R8 ;  /* 0x000000ffff037224 */ /* 0x000fc800078e0a08 */
[----:B0-----:R-:W-:-:S07]  /*0ef0*/  IMAD R4, R3, UR4, R20 ;  /* 0x0000000403047c24 */ /* 0x001fce000f8e0214 */
.L_x_17:
[----:B------:R-:W-:Y:S05]  /*0f00*/  BSYNC.RECONVERGENT B0 ;  /* 0x0000000000007941 */ /* 0x000fea0003800200 */
.L_x_15:
        /* <DEDUP_REMOVED lines=19> */
[----:B------:R-:W-:-:S04]  /*1040*/  @P0 IADD3 R8, PT, PT, R8, -UR4, RZ ;  /* 0x8000000408080c10 */ /* 0x000fc8000fffe0ff */
[----:B------:R-:W-:-:S13]  /*1050*/  ISETP.GE.U32.AND P0, PT, R8, UR4, PT ;  /* 0x0000000408007c0c */ /* 0x000fda000bf06070 */
[----:B------:R-:W-:Y:S01]  /*1060*/  @P0 VIADD R8, R8, -UR4 ;  /* 0x8000000408080c36 */ /* 0x000fe20008000000 */
[----:B------:R-:W-:-:S05]  /*1070*/  @!P1 LOP3.LUT R8, RZ, UR4, RZ, 0x33, !PT ;  /* 0x00000004ff089c12 */ /* 0x000fca000f8e33ff */
[----:B------:R-:W-:Y:S01]  /*1080*/  IMAD.MOV.U32 R0, RZ, RZ, R8 ;  /* 0x000000ffff007224 */ /* 0x000fe200078e0008 */
[----:B------:R-:W-:Y:S06]  /*1090*/  BRA `(.L_x_20) ;  /* 0x0000000000187947 */ /* 0x000fec0003800000 */
.L_x_19:
[----:B------:R-:W0:Y:S01]  /*10a0*/  LDCU.64 UR4, c[0x0][0x3b8] ;  /* 0x00007700ff0477ac */ /* 0x000e220008000a00 */
[----:B------:R-:W-:Y:S02]  /*10b0*/  MOV R0, R8 ;  /* 0x0000000800007202 */ /* 0x000fe40000000f00 */
[----:B------:R-:W-:Y:S01]  /*10c0*/  MOV R6, 0x1100 ;  /* 0x0000110000067802 */ /* 0x000fe20000000f00 */
[----:B0-----:R-:W-:Y:S02]  /*10d0*/  IMAD.U32 R5, RZ, RZ, UR4 ;  /* 0x00000004ff057e24 */ /* 0x001fe4000f8e00ff */
[----:B------:R-:W-:-:S07]  /*10e0*/  IMAD.U32 R7, RZ, RZ, UR5 ;  /* 0x00000005ff077e24 */ /* 0x000fce000f8e00ff */
[----:B------:R-:W-:Y:S05]  /*10f0*/  CALL.REL.NOINC `($__internal_2_$__cuda_sm20_rem_u64) ;  /* 0x0000001400d87944 */ /* 0x000fea0003c00000 */
.L_x_20:
[----:B------:R-:W-:Y:S05]  /*1100*/  BSYNC.RECONVERGENT B0 ;  /* 0x0000000000007941 */ /* 0x000fea0003800200 */
.L_x_18:
[----:B------:R-:W0:Y:S01]  /*1110*/  LDC R7, c[0x0][0x3d8] ;  /* 0x0000f600ff077b82 */ /* 0x000e220000000800 */
[----:B------:R-:W1:Y:S01]  /*1120*/  LDCU.64 UR4, c[0x0][0x388] ;  /* 0x00007100ff0477ac */ /* 0x000e620008000a00 */
[----:B------:R-:W-:Y:S02]  /*1130*/  IADD3 R2, PT, PT, R4, 0x1, RZ ;  /* 0x0000000104027810 */ /* 0x000fe40007ffe0ff */
[----:B------:R-:W-:Y:S02]  /*1140*/  I2FP.F32.S32 R4, R4 ;  /* 0x0000000400047245 */ /* 0x000fe40000201400 */
[----:B------:R-:W-:Y:S02]  /*1150*/  I2FP.F32.S32 R2, R2 ;  /* 0x0000000200027245 */ /* 0x000fe40000201400 */
[----:B------:R-:W2:Y:S01]  /*1160*/  LDC R5, c[0x0][0x3d4] ;  /* 0x0000f500ff057b82 */ /* 0x000ea20000000800 */
[----:B-1----:R-:W-:-:S04]  /*1170*/  ISETP.NE.U32.AND P0, PT, RZ, UR4, PT ;  /* 0x00000004ff007c0c */ /* 0x002fc8000bf05070 */
[----:B------:R-:W-:Y:S01]  /*1180*/  ISETP.NE.AND.EX P0, PT, RZ, UR5, PT, P0 ;  /* 0x00000005ff007c0c */ /* 0x000fe2000bf05300 */
[-C--:B0-----:R-:W-:Y:S01]  /*1190*/  FFMA.FTZ R3, R2, R7.reuse, -0.5 ;  /* 0xbf00000002037423 */ /* 0x081fe20000010007 */
[----:B------:R-:W-:Y:S01]  /*11a0*/  VIADD R2, R0, 0x1 ;  /* 0x0000000100027836 */ /* 0x000fe20000000000 */
[----:B------:R-:W0:Y:S01]  /*11b0*/  LDCU UR5, c[0x0][0x3a8] ;  /* 0x00007500ff0577ac */ /* 0x000e220008000800 */
[----:B------:R-:W-:-:S03]  /*11c0*/  FFMA.FTZ R4, R4, R7, -0.5 ;  /* 0xbf00000004047423 */ /* 0x000fc60000010007 */
[----:B------:R-:W1:Y:S01]  /*11d0*/  F2I.FTZ.CEIL.NTZ R3, R3 ;  /* 0x0000000300037305 */ /* 0x000e62000021b100 */
[----:B------:R-:W-:-:S05]  /*11e0*/  I2FP.F32.S32 R2, R2 ;  /* 0x0000000200027245 */ /* 0x000fca0000201400 */
[----:B0-2---:R-:W-:Y:S05]  /*11f0*/  @!P0 EXIT ;  /* 0x000000000000894d */ /* 0x005fea0003800000 */
[----:B------:R-:W0:Y:S01]  /*1200*/  F2I.FTZ.CEIL.NTZ R8, R4 ;  /* 0x0000000400087305 */ /* 0x000e22000021b100 */
[----:B------:R-:W-:Y:S01]  /*1210*/  I2FP.F32.S32 R0, R0 ;  /* 0x0000000000007245 */ /* 0x000fe20000201400 */
[-C--:B------:R-:W-:Y:S01]  /*1220*/  FFMA.FTZ R2, R2, R5.reuse, -0.5 ;  /* 0xbf00000002027423 */ /* 0x080fe20000010005 */
[----:B------:R-:W2:Y:S01]  /*1230*/  LDCU UR4, c[0x0][0x3a0] ;  /* 0x00007400ff0477ac */ /* 0x000ea20008000800 */
[----:B-1----:R-:W-:Y:S02]  /*1240*/  VIMNMX R9, PT, PT, R3, UR5, PT ;  /* 0x0000000503097c48 */ /* 0x002fe4000bfe0100 */
[----:B------:R-:W-:Y:S01]  /*1250*/  FFMA.FTZ R0, R0, R5, -0.5 ;  /* 0xbf00000000007423 */ /* 0x000fe20000010005 */
[----:B------:R-:W-:Y:S01]  /*1260*/  SHF.R.S32.HI R5, RZ, 0x1f, R18 ;  /* 0x0000001fff057819 */ /* 0x000fe20000011412 */
[----:B------:R-:W2:Y:S01]  /*1270*/  F2I.FTZ.CEIL.NTZ R2, R2 ;  /* 0x0000000200027305 */ /* 0x000ea2000021b100 */
[----:B------:R-:W1:Y:S01]  /*1280*/  LDCU.64 UR16, c[0x0][0x358] ;  /* 0x00006b00ff1077ac */ /* 0x000e620008000a00 */
[----:B0-----:R-:W-:-:S06]  /*1290*/  VIMNMX R6, PT, PT, R8, UR5, PT ;  /* 0x0000000508067c48 */ /* 0x001fcc000bfe0100 */
[----:B------:R0:W3:Y:S01]  /*12a0*/  F2I.FTZ.CEIL.NTZ R7, R0 ;  /* 0x0000000000077305 */ /* 0x0000e2000021b100 */
[----:B------:R-:W-:Y:S01]  /*12b0*/  UMOV UR5, URZ ;  /* 0x000000ff00057c82 */ /* 0x000fe20008000000 */
[----:B------:R-:W-:Y:S01]  /*12c0*/  IMAD.IADD R3, R9, 0x1, -R6 ;  /* 0x0000000109037824 */ /* 0x000fe200078e0a06 */
[----:B--2---:R-:W-:Y:S01]  /*12d0*/  VIMNMX R4, PT, PT, R2, UR4, PT ;  /* 0x0000000402047c48 */ /* 0x004fe2000bfe0100 */
[----:B------:R-:W-:-:S03]  /*12e0*/  UMOV UR4, URZ ;  /* 0x000000ff00047c82 */ /* 0x000fc60008000000 */
[----:B-1----:R-:W-:-:S07]  /*12f0*/  LOP3.LUT R3, R3, 0xf, RZ, 0xc0, !PT ;  /* 0x0000000f03037812 */ /* 0x002fce00078ec0ff */
.L_x_36:
[----:B------:R-:W-:Y:S01]  /*1300*/  ISETP.GE.AND P0, PT, R10, R11, PT ;  /* 0x0000000b0a00720c */ /* 0x000fe20003f06270 */
[----:B------:R-:W-:Y:S01]  /*1310*/  BSSY.RECONVERGENT B3, `(.L_x_21) ;  /* 0x00000a2000037945 */ /* 0x000fe20003800200 */
[----:B------:R-:W-:-:S11]  /*1320*/  PRMT R2, RZ, 0x7610, R2 ;  /* 0x00007610ff027816 */ /* 0x000fd60000000002 */
[----:B------:R-:W-:Y:S05]  /*1330*/  @P0 BRA `(.L_x_22) ;  /* 0x00000008007c0947 */ /* 0x000fea0003800000 */
[----:B------:R-:W0:Y:S01]  /*1340*/  LDCU UR6, c[0x0][0x398] ;  /* 0x00007300ff0677ac */ /* 0x000e220008000800 */
[----:B------:R-:W-:Y:S01]  /*1350*/  HFMA2 R2, -RZ, RZ, 0, 0 ;  /* 0x00000000ff027431 */ /* 0x000fe200000001ff */
[----:B------:R-:W-:Y:S01]  /*1360*/  BSSY.RECONVERGENT B2, `(.L_x_22) ;  /* 0x000009c000027945 */ /* 0x000fe20003800200 */
[----:B0-----:R-:W-:-:S07]  /*1370*/  VIMNMX R0, PT, PT, R10, UR6, PT ;  /* 0x000000060a007c48 */ /* 0x001fce000bfe0100 */
.L_x_35:
[----:B---3--:R-:W-:Y:S01]  /*1380*/  ISETP.GE.AND P0, PT, R7, R4, PT ;  /* 0x000000040700720c */ /* 0x008fe20003f06270 */
[----:B------:R-:W-:-:S12]  /*1390*/  BSSY.RECONVERGENT B1, `(.L_x_23) ;  /* 0x0000095000017945 */ /* 0x000fd80003800200 */
[----:B------:R-:W-:Y:S05]  /*13a0*/  @P0 BRA `(.L_x_24) ;  /* 0x00000008004c0947 */ /* 0x000fea0003800000 */
[----:B------:R-:W0:Y:S01]  /*13b0*/  LDC.64 R12, c[0x0][0x390] ;  /* 0x0000e400ff0c7b82 */ /* 0x000e220000000a00 */
[----:B------:R-:W1:Y:S01]  /*13c0*/  LDCU.64 UR6, c[0x0][0x398] ;  /* 0x00007300ff0677ac */ /* 0x000e620008000a00 */
[----:B------:R-:W-:Y:S01]  /*13d0*/  IMAD.MOV.U32 R19, RZ, RZ, R5 ;  /* 0x000000ffff137224 */ /* 0x000fe200078e0005 */
[----:B------:R-:W2:Y:S01]  /*13e0*/  LDCU UR8, c[0x0][0x3a0] ;  /* 0x00007400ff0877ac */ /* 0x000ea20008000800 */
[C---:B0-----:R-:W-:Y:S02]  /*13f0*/  IMAD R16, R12.reuse, UR5, RZ ;  /* 0x000000050c107c24 */ /* 0x041fe4000f8e02ff */
[----:B------:R-:W-:Y:S01]  /*1400*/  IMAD.WIDE.U32 R14, R12, UR4, R18 ;  /* 0x000000040c0e7c25 */ /* 0x000fe2000f8e0012 */
[----:B------:R-:W-:Y:S02]  /*1410*/  MOV R12, R0 ;  /* 0x00000000000c7202 */ /* 0x000fe40000000f00 */
[----:B--2---:R-:W-:Y:S01]  /*1420*/  VIMNMX R19, PT, PT, R7, UR8, PT ;  /* 0x0000000807137c48 */ /* 0x004fe2000bfe0100 */
[----:B------:R-:W-:-:S04]  /*1430*/  IMAD R13, R13, UR4, R16 ;  /* 0x000000040d0d7c24 */ /* 0x000fc8000f8e0210 */
[----:B------:R-:W-:Y:S01]  /*1440*/  IMAD.IADD R15, R15, 0x1, R13 ;  /* 0x000000010f0f7824 */ /* 0x000fe200078e020d */
[----:B------:R-:W-:-:S03]  /*1450*/  SHF.R.S32.HI R13, RZ, 0x1f, R0 ;  /* 0x0000001fff0d7819 */ /* 0x000fc60000011400 */
[----:B-1----:R-:W-:Y:S02]  /*1460*/  IMAD R15, R15, UR6, RZ ;  /* 0x000000060f0f7c24 */ /* 0x002fe4000f8e02ff */
[----:B------:R-:W-:-:S04]  /*1470*/  IMAD.WIDE.U32 R12, R14, UR6, R12 ;  /* 0x000000060e0c7c25 */ /* 0x000fc8000f8e000c */
[----:B------:R-:W-:-:S04]  /*1480*/  IMAD R15, R14, UR7, R15 ;  /* 0x000000070e0f7c24 */ /* 0x000fc8000f8e020f */
[----:B------:R-:W-:-:S07]  /*1490*/  IMAD.IADD R22, R13, 0x1, R15 ;  /* 0x000000010d167824 */ /* 0x000fce00078e020f */
.L_x_34:
[----:B------:R-:W-:Y:S01]  /*14a0*/  ISETP.GE.AND P0, PT, R8, R9, PT ;  /* 0x000000090800720c */ /* 0x000fe20003f06270 */
[----:B------:R-:W-:-:S12]  /*14b0*/  BSSY.RECONVERGENT B0, `(.L_x_25) ;  /* 0x000007f000007945 */ /* 0x000fd80003800200 */
[----:B------:R-:W-:Y:S05]  /*14c0*/  @P0 BRA `(.L_x_26) ;  /* 0x0000000400f40947 */ /* 0x000fea0003800000 */
[----:B------:R-:W0:Y:S01]  /*14d0*/  LDCU.64 UR6, c[0x0][0x3a0] ;  /* 0x00007400ff0677ac */ /* 0x000e220008000a00 */
[----:B------:R-:W-:Y:S01]  /*14e0*/  IMAD.IADD R14, R6, 0x1, -R9 ;  /* 0x00000001060e7824 */ /* 0x000fe200078e0a09 */
[----:B------:R-:W-:Y:S01]  /*14f0*/  SHF.R.S32.HI R15, RZ, 0x1f, R19 ;  /* 0x0000001fff0f7819 */ /* 0x000fe20000011413 */
[----:B------:R-:W-:Y:S01]  /*1500*/  BSSY.RECONVERGENT B4, `(.L_x_27) ;  /* 0x0000032000047945 */ /* 0x000fe20003800200 */
[----:B------:R-:W-:Y:S01]  /*1510*/  ISETP.NE.AND P1, PT, R3, RZ, PT ;  /* 0x000000ff0300720c */ /* 0x000fe20003f25270 */
[----:B------:R-:W-:Y:S01]  /*1520*/  IMAD.MOV.U32 R24, RZ, RZ, R6 ;  /* 0x000000ffff187224 */ /* 0x000fe200078e0006 */
[----:B------:R-:W-:Y:S02]  /*1530*/  ISETP.GT.U32.AND P0, PT, R14, -0x10, PT ;  /* 0xfffffff00e00780c */ /* 0x000fe40003f04070 */
[----:B------:R-:W-:Y:S01]  /*1540*/  MOV R14, R19 ;  /* 0x00000013000e7202 */ /* 0x000fe20000000f00 */
[----:B0-----:R-:W-:-:S04]  /*1550*/  IMAD R17, R22, UR6, RZ ;  /* 0x0000000616117c24 */ /* 0x001fc8000f8e02ff */
[----:B------:R-:W-:-:S04]  /*1560*/  IMAD.WIDE.U32 R14, R12, UR6, R14 ;  /* 0x000000060c0e7c25 */ /* 0x000fc8000f8e000e */
[----:B------:R-:W-:-:S04]  /*1570*/  IMAD R17, R12, UR7, R17 ;  /* 0x000000070c117c24 */ /* 0x000fc8000f8e0211 */
[----:B------:R-:W-:Y:S01]  /*1580*/  IMAD.IADD R23, R15, 0x1, R17 ;  /* 0x000000010f177824 */ /* 0x000fe200078e0211 */
[----:B------:R-:W-:Y:S06]  /*1590*/  @P0 BRA `(.L_x_28) ;  /* 0x0000000000a00947 */ /* 0x000fec0003800000 */
[----:B------:R-:W-:Y:S01]  /*15a0*/  IADD3 R26, PT, PT, -R6, R9, RZ ;  /* 0x00000009061a7210 */ /* 0x000fe20007ffe1ff */
[----:B------:R-:W-:-:S03]  /*15b0*/  IMAD.MOV.U32 R24, RZ, RZ, R6 ;  /* 0x000000ffff187224 */ /* 0x000fc600078e0006 */
[----:B------:R-:W-:-:S05]  /*15c0*/  LOP3.LUT R26, R26, 0xfffffff0, RZ, 0xc0, !PT ;  /* 0xfffffff01a1a7812 */ /* 0x000fca00078ec0ff */
[----:B------:R-:W-:-:S07]  /*15d0*/  IMAD.MOV R26, RZ, RZ, -R26 ;  /* 0x000000ffff1a7224 */ /* 0x000fce00078e0a1a */
.L_x_29:
[----:B------:R-:W0:Y:S01]  /*15e0*/  LDCU.64 UR8, c[0x0][0x3a8] ;  /* 0x00007500ff0877ac */ /* 0x000e220008000a00 */
[--C-:B------:R-:W-:Y:S01]  /*15f0*/  SHF.R.S32.HI R25, RZ, 0x1f, R24.reuse ;  /* 0x0000001fff197819 */ /* 0x100fe20000011418 */
[----:B------:R-:W1:Y:S02]  /*1600*/  LDCU.64 UR6, c[0x0][0x380] ;  /* 0x00007000ff0677ac */ /* 0x000e640008000a00 */
[----:B0-----:R-:W-:-:S04]  /*1610*/  IMAD.WIDE.U32 R16, R14, UR8, R24 ;  /* 0x000000080e107c25 */ /* 0x001fc8000f8e0018 */
[----:B------:R-:W-:Y:S01]  /*1620*/  IMAD R25, R23, UR8, RZ ;  /* 0x0000000817197c24 */ /* 0x000fe2000f8e02ff */
[----:B-1----:R-:W-:-:S03]  /*1630*/  IADD3 R16, P0, PT, R16, UR6, RZ ;  /* 0x0000000610107c10 */ /* 0x002fc6000ff1e0ff */
[----:B------:R-:W-:-:S05]  /*1640*/  IMAD R25, R14, UR9, R25 ;  /* 0x000000090e197c24 */ /* 0x000fca000f8e0219 */
[----:B------:R-:W-:-:S05]  /*1650*/  IADD3.X R17, PT, PT, R17, UR7, R25, P0, !PT ;  /* 0x0000000711117c10 */ /* 0x000fca00087fe419 */
[----:B------:R-:W2:Y:S04]  /*1660*/  LDG.E.U8 R25, desc[UR16][R16.64] ;  /* 0x0000001010197981 */ /* 0x000ea8000c1e1100 */
[----:B------:R-:W2:Y:S02]  /*1670*/  LDG.E.U8 R27, desc[UR16][R16.64+0x1] ;  /* 0x00000110101b7981 */ /* 0x000ea4000c1e1100 */
[----:B--2---:R-:W-:Y:S02]  /*1680*/  IADD3 R27, PT, PT, R27, R2, R25 ;  /* 0x000000021b1b7210 */ /* 0x004fe40007ffe019 */
[----:B------:R-:W2:Y:S04]  /*1690*/  LDG.E.U8 R2, desc[UR16][R16.64+0x2] ;  /* 0x0000021010027981 */ /* 0x000ea8000c1e1100 */
[----:B------:R-:W2:Y:S02]  /*16a0*/  LDG.E.U8 R25, desc[UR16][R16.64+0x3] ;  /* 0x0000031010197981 */ /* 0x000ea4000c1e1100 */
[----:B--2---:R-:W-:-:S02]  /*16b0*/  IADD3 R27, PT, PT, R25, R27, R2 ;  /* 0x0000001b191b7210 */ /* 0x004fc40007ffe002 */
        /* <DEDUP_REMOVED lines=13> */
[----:B------:R-:W2:Y:S01]  /*1790*/  LDG.E.U8 R25, desc[UR16][R16.64+0xd] ;  /* 0x00000d1010197981 */ /* 0x000ea2000c1e1100 */
[----:B------:R-:W-:-:S04]  /*17a0*/  IADD3 R26, PT, PT, R26, 0x10, RZ ;  /* 0x000000101a1a7810 */ /* 0x000fc80007ffe0ff */
[----:B------:R-:W-:Y:S02]  /*17b0*/  ISETP.NE.AND P0, PT, R26, RZ, PT ;  /* 0x000000ff1a00720c */ /* 0x000fe40003f05270 */
[----:B--2---:R-:W-:Y:S02]  /*17c0*/  IADD3 R27, PT, PT, R25, R27, R2 ;  /* 0x0000001b191b7210 */ /* 0x004fe40007ffe002 */
[----:B------:R-:W2:Y:S04]  /*17d0*/  LDG.E.U8 R2, desc[UR16][R16.64+0xe] ;  /* 0x00000e1010027981 */ /* 0x000ea8000c1e1100 */
[----:B------:R-:W2:Y:S01]  /*17e0*/  LDG.E.U8 R25, desc[UR16][R16.64+0xf] ;  /* 0x00000f1010197981 */ /* 0x000ea2000c1e1100 */
[----:B------:R-:W-:Y:S01]  /*17f0*/  VIADD R24, R24, 0x10 ;  /* 0x0000001018187836 */ /* 0x000fe20000000000 */
[----:B--2---:R-:W-:-:S03]  /*1800*/  IADD3 R2, PT, PT, R25, R27, R2 ;  /* 0x0000001b19027210 */ /* 0x004fc60007ffe002 */
[----:B------:R-:W-:Y:S05]  /*1810*/  @P0 BRA `(.L_x_29) ;  /* 0xfffffffc00700947 */ /* 0x000fea000383ffff */
.L_x_28:
[----:B------:R-:W-:Y:S05]  /*1820*/  BSYNC.RECONVERGENT B4 ;  /* 0x0000000000047941 */ /* 0x000fea0003800200 */
.L_x_27:
[----:B------:R-:W-:Y:S05]  /*1830*/  @!P1 BRA `(.L_x_26) ;  /* 0x0000000400189947 */ /* 0x000fea0003800000 */
[----:B------:R-:W-:Y:S01]  /*1840*/  VIADD R16, R3, 0xffffffff ;  /* 0xffffffff03107836 */ /* 0x000fe20000000000 */
[----:B------:R-:W-:Y:S04]  /*1850*/  BSSY.RECONVERGENT B4, `(.L_x_30) ;  /* 0x0000018000047945 */ /* 0x000fe80003800200 */
[----:B------:R-:W-:-:S13]  /*1860*/  ISETP.GE.U32.AND P0, PT, R16, 0x7, PT ;  /* 0x000000071000780c */ /* 0x000fda0003f06070 */
[----:B------:R-:W-:Y:S05]  /*1870*/  @!P0 BRA `(.L_x_31) ;  /* 0x0000000000548947 */ /* 0x000fea0003800000 */
        /* <DEDUP_REMOVED lines=9> */
[----:B------:R-:W2:Y:S04]  /*1910*/  LDG.E.U8 R26, desc[UR16][R16.64+0x1] ;  /* 0x00000110101a7981 */ /* 0x000ea8000c1e1100 */
[----:B------:R-:W3:Y:S01]  /*1920*/  LDG.E.U8 R27, desc[UR16][R16.64+0x5] ;  /* 0x00000510101b7981 */ /* 0x000ee2000c1e1100 */
[----:B--2---:R-:W-:-:S03]  /*1930*/  IADD3 R28, PT, PT, R26, R2, R25 ;  /* 0x000000021a1c7210 */ /* 0x004fc60007ffe019 */
[----:B------:R-:W2:Y:S04]  /*1940*/  LDG.E.U8 R2, desc[UR16][R16.64+0x2] ;  /* 0x0000021010027981 */ /* 0x000ea8000c1e1100 */
[----:B------:R-:W2:Y:S04]  /*1950*/  LDG.E.U8 R25, desc[UR16][R16.64+0x3] ;  /* 0x0000031010197981 */ /* 0x000ea8000c1e1100 */
[----:B------:R-:W3:Y:S01]  /*1960*/  LDG.E.U8 R26, desc[UR16][R16.64+0x4] ;  /* 0x00000410101a7981 */ /* 0x000ee2000c1e1100 */
[----:B--2---:R-:W-:-:S03]  /*1970*/  IADD3 R2, PT, PT, R25, R28, R2 ;  /* 0x0000001c19027210 */ /* 0x004fc60007ffe002 */
[----:B------:R-:W2:Y:S01]  /*1980*/  LDG.E.U8 R25, desc[UR16][R16.64+0x7] ;  /* 0x0000071010197981 */ /* 0x000ea2000c1e1100 */
[----:B---3--:R-:W-:-:S03]  /*1990*/  IADD3 R26, PT, PT, R27, R2, R26 ;  /* 0x000000021b1a7210 */ /* 0x008fc60007ffe01a */
[----:B------:R-:W2:Y:S01]  /*19a0*/  LDG.E.U8 R2, desc[UR16][R16.64+0x6] ;  /* 0x0000061010027981 */ /* 0x000ea2000c1e1100 */
[----:B------:R-:W-:Y:S02]  /*19b0*/  IADD3 R24, PT, PT, R24, 0x8, RZ ;  /* 0x0000000818187810 */ /* 0x000fe40007ffe0ff */
[----:B--2---:R-:W-:-:S07]  /*19c0*/  IADD3 R2, PT, PT, R25, R26, R2 ;  /* 0x0000001a19027210 */ /* 0x004fce0007ffe002 */
.L_x_31:
[----:B------:R-:W-:Y:S05]  /*19d0*/  BSYNC.RECONVERGENT B4 ;  /* 0x0000000000047941 */ /* 0x000fea0003800200 */
.L_x_30:
[----:B------:R-:W-:-:S05]  /*19e0*/  IMAD.IADD R16, R9, 0x1, -R6 ;  /* 0x0000000109107824 */ /* 0x000fca00078e0a06 */
[----:B------:R-:W-:-:S13]  /*19f0*/  LOP3.LUT P0, R16, R16, 0x7, RZ, 0xc0, !PT ;  /* 0x0000000710107812 */ /* 0x000fda000780c0ff */
[----:B------:R-:W-:Y:S05]  /*1a00*/  @!P0 BRA `(.L_x_26) ;  /* 0x0000000000a48947 */ /* 0x000fea0003800000 */
[----:B------:R-:W-:Y:S01]  /*1a10*/  VIADD R16, R16, 0xffffffff ;  /* 0xffffffff10107836 */ /* 0x000fe20000000000 */
[----:B------:R-:W-:Y:S04]  /*1a20*/  BSSY.RECONVERGENT B4, `(.L_x_32) ;  /* 0x0000013000047945 */ /* 0x000fe80003800200 */
[----:B------:R-:W-:-:S13]  /*1a30*/  ISETP.GE.U32.AND P0, PT, R16, 0x3, PT ;  /* 0x000000031000780c */ /* 0x000fda0003f06070 */
[----:B------:R-:W-:Y:S05]  /*1a40*/  @!P0 BRA `(.L_x_33) ;  /* 0x0000000000408947 */ /* 0x000fea0003800000 */
[----:B------:R-:W0:Y:S01]  /*1a50*/  LDCU.64 UR6, c[0x0][0x3a8] ;  /* 0x00007500ff0677ac */ /* 0x000e220008000a00 */
[----:B------:R-:W-:Y:S02]  /*1a60*/  SHF.R.S32.HI R17, RZ, 0x1f, R24 ;  /* 0x0000001fff117819 */ /* 0x000fe40000011418 */
[----:B------:R-:W-:Y:S01]  /*1a70*/  MOV R16, R24 ;  /* 0x0000001800107202 */ /* 0x000fe20000000f00 */
[----:B------:R-:W1:Y:S04]  /*1a80*/  LDCU.64 UR8, c[0x0][0x380] ;  /* 0x00007000ff0877ac */ /* 0x000e680008000a00 */
        /* <DEDUP_REMOVED lines=9> */
[----:B------:R-:W2:Y:S01]  /*1b20*/  LDG.E.U8 R26, desc[UR16][R16.64+0x3] ;  /* 0x00000310101a7981 */ /* 0x000ea2000c1e1100 */
[----:B------:R-:W-:Y:S01]  /*1b30*/  VIADD R24, R24, 0x4 ;  /* 0x0000000418187836 */ /* 0x000fe20000000000 */
[----:B--2---:R-:W-:-:S07]  /*1b40*/  IADD3 R2, PT, PT, R26, R2, R25 ;  /* 0x000000021a027210 */ /* 0x004fce0007ffe019 */
.L_x_33:
[----:B------:R-:W-:Y:S05]  /*1b50*/  BSYNC.RECONVERGENT B4 ;  /* 0x0000000000047941 */ /* 0x000fea0003800200 */
.L_x_32:
[----:B------:R-:W-:-:S05]  /*1b60*/  IMAD.IADD R16, R9, 0x1, -R6 ;  /* 0x0000000109107824 */ /* 0x000fca00078e0a06 */
[----:B------:R-:W-:-:S13]  /*1b70*/  LOP3.LUT P0, R16, R16, 0x3, RZ, 0xc0, !PT ;  /* 0x0000000310107812 */ /* 0x000fda000780c0ff */
[----:B------:R-:W-:Y:S05]  /*1b80*/  @!P0 BRA `(.L_x_26) ;  /* 0x0000000000448947 */ /* 0x000fea0003800000 */
[----:B------:R-:W0:Y:S01]  /*1b90*/  LDCU.64 UR6, c[0x0][0x3a8] ;  /* 0x00007500ff0677ac */ /* 0x000e220008000a00 */
[--C-:B------:R-:W-:Y:S01]  /*1ba0*/  SHF.R.S32.HI R25, RZ, 0x1f, R24.reuse ;  /* 0x0000001fff197819 */ /* 0x100fe20000011418 */
[----:B------:R-:W1:Y:S01]  /*1bb0*/  LDCU.64 UR8, c[0x0][0x380] ;  /* 0x00007000ff0877ac */ /* 0x000e620008000a00 */
[----:B0-----:R-:W-:Y:S02]  /*1bc0*/  IMAD R23, R23, UR6, RZ ;  /* 0x0000000617177c24 */ /* 0x001fe4000f8e02ff */
[----:B------:R-:W-:-:S04]  /*1bd0*/  IMAD.WIDE.U32 R24, R14, UR6, R24 ;  /* 0x000000060e187c25 */ /* 0x000fc8000f8e0018 */
[----:B------:R-:W-:Y:S01]  /*1be0*/  IMAD R23, R14, UR7, R23 ;  /* 0x000000070e177c24 */ /* 0x000fe2000f8e0217 */
[----:B-1----:R-:W-:-:S04]  /*1bf0*/  IADD3 R14, P0, PT, R24, UR8, RZ ;  /* 0x00000008180e7c10 */ /* 0x002fc8000ff1e0ff */
[----:B------:R-:W-:-:S05]  /*1c00*/  IADD3.X R15, PT, PT, R23, UR9, R25, P0, !PT ;  /* 0x00000009170f7c10 */ /* 0x000fca00087fe419 */
[----:B------:R-:W2:Y:S01]  /*1c10*/  LDG.E.U8 R17, desc[UR16][R14.64] ;  /* 0x000000100e117981 */ /* 0x000ea2000c1e1100 */
[----:B------:R-:W-:Y:S02]  /*1c20*/  ISETP.NE.AND P0, PT, R16, 0x1, PT ;  /* 0x000000011000780c */ /* 0x000fe40003f05270 */
[----:B--2---:R-:W-:-:S11]  /*1c30*/  IADD3 R2, PT, PT, R17, R2, RZ ;  /* 0x0000000211027210 */ /* 0x004fd60007ffe0ff */
[----:B------:R-:W-:Y:S05]  /*1c40*/  @!P0 BRA `(.L_x_26) ;  /* 0x0000000000148947 */ /* 0x000fea0003800000 */
[----:B------:R-:W-:Y:S01]  /*1c50*/  ISETP.NE.AND P0, PT, R16, 0x2, PT ;  /* 0x000000021000780c */ /* 0x000fe20003f05270 */
[----:B------:R-:W2:-:S12]  /*1c60*/  LDG.E.U8 R17, desc[UR16][R14.64+0x1] ;  /* 0x000001100e117981 */ /* 0x000e98000c1e1100 */
[----:B------:R-:W3:Y:S01]  /*1c70*/  @P0 LDG.E.U8 R23, desc[UR16][R14.64+0x2] ;  /* 0x000002100e170981 */ /* 0x000ee2000c1e1100 */
[----:B--2---:R-:W-:-:S04]  /*1c80*/  IMAD.IADD R2, R17, 0x1, R2 ;  /* 0x0000000111027824 */ /* 0x004fc800078e0202 */
[----:B---3--:R-:W-:-:S07]  /*1c90*/  @P0 IMAD.IADD R2, R23, 0x1, R2 ;  /* 0x0000000117020824 */ /* 0x008fce00078e0202 */
.L_x_26:
[----:B------:R-:W-:Y:S05]  /*1ca0*/  BSYNC.RECONVERGENT B0 ;  /* 0x0000000000007941 */ /* 0x000fea0003800200 */
.L_x_25:
[----:B------:R-:W-:-:S04]  /*1cb0*/  IADD3 R19, PT, PT, R19, 0x1, RZ ;  /* 0x0000000113137810 */ /* 0x000fc80007ffe0ff */
[----:B------:R-:W-:-:S13]  /*1cc0*/  ISETP.NE.AND P0, PT, R19, R4, PT ;  /* 0x000000041300720c */ /* 0x000fda0003f05270 */
[----:B------:R-:W-:Y:S05]  /*1cd0*/  @P0 BRA `(.L_x_34) ;  /* 0xfffffff400f00947 */ /* 0x000fea000383ffff */
.L_x_24:
[----:B------:R-:W-:Y:S05]  /*1ce0*/  BSYNC.RECONVERGENT B1 ;  /* 0x0000000000017941 */ /* 0x000fea0003800200 */
.L_x_23:
[----:B------:R-:W-:-:S05]  /*1cf0*/  VIADD R0, R0, 0x1 ;  /* 0x0000000100007836 */ /* 0x000fca0000000000 */
[----:B------:R-:W-:-:S13]  /*1d00*/  ISETP.NE.AND P0, PT, R0, R11, PT ;  /* 0x0000000b0000720c */ /* 0x000fda0003f05270 */
[----:B------:R-:W-:Y:S05]  /*1d10*/  @P0 BRA `(.L_x_35) ;  /* 0xfffffff400980947 */ /* 0x000fea000383ffff */
[----:B------:R-:W-:Y:S05]  /*1d20*/  BSYNC.RECONVERGENT B2 ;  /* 0x0000000000027941 */ /* 0x000fea0003800200 */
.L_x_22:
[----:B------:R-:W-:Y:S05]  /*1d30*/  BSYNC.RECONVERGENT B3 ;  /* 0x0000000000037941 */ /* 0x000fea0003800200 */
.L_x_21:
[----:B------:R-:W1:Y:S01]  /*1d40*/  LDCU.128 UR8, c[0x0][0x3b0] ;  /* 0x00007600ff0877ac */ /* 0x000e620008000c00 */
[----:B------:R-:W2:Y:S01]  /*1d50*/  LDC.64 R12, c[0x0][0x390] ;  /* 0x0000e400ff0c7b82 */ /* 0x000ea20000000a00 */
[----:B------:R-:W4:Y:S01]  /*1d60*/  LDCU.128 UR12, c[0x0][0x3c0] ;  /* 0x00007800ff0c77ac */ /* 0x000f220008000c00 */
[----:B------:R-:W-:-:S04]  /*1d70*/  UIADD3 UR4, UP0, UPT, UR4, 0x1, URZ ;  /* 0x0000000104047890 */ /* 0x000fc8000ff1e0ff */
[----:B------:R-:W-:Y:S02]  /*1d80*/  UIADD3.X UR5, UPT, UPT, URZ, UR5, URZ, UP0, !UPT ;  /* 0x00000005ff057290 */ /* 0x000fe400087fe4ff */
[----:B-1----:R-:W-:Y:S02]  /*1d90*/  UIMAD UR11, UR11, UR8, URZ ;  /* 0x000000080b0b72a4 */ /* 0x002fe4000f8e02ff */
[----:B------:R-:W-:Y:S02]  /*1da0*/  UIMAD.WIDE.U32 UR6, UR10, UR8, URZ ;  /* 0x000000080a0672a5 */ /* 0x000fe4000f8e00ff */
[----:B------:R-:W-:Y:S01]  /*1db0*/  UIMAD UR9, UR9, UR10, UR11 ;  /* 0x0000000a090972a4 */ /* 0x000fe2000f8e020b */
[----:B----4-:R-:W-:-:S03]  /*1dc0*/  IADD3 R14, P0, PT, R20, UR14, RZ ;  /* 0x0000000e140e7c10 */ /* 0x010fc6000ff1e0ff */
[----:B------:R-:W-:Y:S01]  /*1dd0*/  UIADD3 UR9, UPT, UPT, UR7, UR9, URZ ;  /* 0x0000000907097290 */ /* 0x000fe2000fffe0ff */
[----:B------:R-:W-:Y:S02]  /*1de0*/  IADD3.X R15, PT, PT, R21, UR15, RZ, P0, !PT ;  /* 0x0000000f150f7c10 */ /* 0x000fe400087fe4ff */
[----:B------:R-:W1:Y:S03]  /*1df0*/  LDCU.64 UR10, c[0x0][0x388] ;  /* 0x00007100ff0a77ac */ /* 0x000e660008000a00 */
[----:B------:R4:W-:Y:S01]  /*1e00*/  STG.E.U8 desc[UR16][R14.64], R2 ;  /* 0x000000020e007986 */ /* 0x0009e2000c101110 */
[----:B------:R-:W-:Y:S02]  /*1e10*/  UIMAD UR7, UR9, UR12, URZ ;  /* 0x0000000c090772a4 */ /* 0x000fe4000f8e02ff */
[----:B------:R-:W-:Y:S02]  /*1e20*/  UIMAD.WIDE.U32 UR8, UR6, UR12, URZ ;  /* 0x0000000c060872a5 */ /* 0x000fe4000f8e00ff */
[----:B------:R-:W-:-:S04]  /*1e30*/  UIMAD UR7, UR6, UR13, UR7 ;  /* 0x0000000d060772a4 */ /* 0x000fc8000f8e0207 */
[----:B------:R-:W-:Y:S01]  /*1e40*/  UIADD3 UR7, UPT, UPT, UR9, UR7, URZ ;  /* 0x0000000709077290 */ /* 0x000fe2000fffe0ff */
[----:B--2---:R-:W-:Y:S01]  /*1e50*/  IMAD.WIDE.U32 R20, R12, UR8, R20 ;  /* 0x000000080c147c25 */ /* 0x004fe2000f8e0014 */
[----:B-1----:R-:W-:-:S04]  /*1e60*/  UISETP.GE.U32.AND UP0, UPT, UR4, UR10, UPT ;  /* 0x0000000a0400728c */ /* 0x002fc8000bf06070 */
[----:B0-----:R-:W-:Y:S01]  /*1e70*/  IMAD R0, R12, UR7, RZ ;  /* 0x000000070c007c24 */ /* 0x001fe2000f8e02ff */
[----:B------:R-:W-:-:S03]  /*1e80*/  UISETP.GE.U32.AND.EX UP0, UPT, UR5, UR11, UPT, UP0 ;  /* 0x0000000b0500728c */ /* 0x000fc6000bf06100 */
[----:B------:R-:W-:-:S04]  /*1e90*/  IMAD R13, R13, UR8, R0 ;  /* 0x000000080d0d7c24 */ /* 0x000fc8000f8e0200 */
[----:B------:R-:W-:Y:S02]  /*1ea0*/  IMAD.IADD R21, R21, 0x1, R13 ;  /* 0x0000000115157824 */ /* 0x000fe400078e020d */
[----:B----4-:R-:W-:Y:S05]  /*1eb0*/  BRA.U !UP0, `(.L_x_36) ;  /* 0xfffffff508107547 */ /* 0x010fea000b83ffff */
[----:B------:R-:W-:Y:S05]  /*1ec0*/  EXIT ;  /* 0x000000000000794d */ /* 0x000fea0003800000 */
        .weak           $__internal_0_$__cuda_sm20_div_s64
        .type           $__internal_0_$__cuda_sm20_div_s64,@function
        .size           $__internal_0_$__cuda_sm20_div_s64,($__internal_1_$__cuda_sm20_div_u64 - $__internal_0_$__cuda_sm20_div_s64)
$__internal_0_$__cuda_sm20_div_s64:
[----:B------:R-:W-:Y:S01]  /*1ed0*/  UIADD3 UR4, UP1, UPT, URZ, -UR6, URZ ;  /* 0x80000006ff047290 */ /* 0x000fe2000ff3e0ff */
[----:B------:R-:W-:Y:S01]  /*1ee0*/  ISETP.GE.AND P3, PT, R21, RZ, PT ;  /* 0x000000ff1500720c */ /* 0x000fe20003f66270 */
[----:B------:R-:W-:Y:S02]  /*1ef0*/  UISETP.GE.AND UP0, UPT, UR8, URZ, UPT ;  /* 0x000000ff0800728c */ /* 0x000fe4000bf06270 */
[----:B------:R-:W-:Y:S02]  /*1f00*/  UIADD3.X UR5, UPT, UPT, URZ, ~UR8, URZ, UP1, !UPT ;  /* 0x80000008ff057290 */ /* 0x000fe40008ffe4ff */
[----:B------:R-:W-:Y:S02]  /*1f10*/  USEL UR4, UR4, UR6, !UP0 ;  /* 0x0000000604047287 */ /* 0x000fe4000c000000 */
[----:B------:R-:W-:-:S09]  /*1f20*/  USEL UR5, UR5, UR8, !UP0 ;  /* 0x0000000805057287 */ /* 0x000fd2000c000000 */
[----:B------:R-:W0:Y:S08]  /*1f30*/  I2F.U64.RP R6, UR4 ;  /* 0x0000000400067d12 */ /* 0x000e300008309000 */
[----:B0-----:R-:W0:Y:S02]  /*1f40*/  MUFU.RCP R6, R6 ;  /* 0x0000000600067308 */ /* 0x001e240000001000 */
[----:B0-----:R-:W-:-:S06]  /*1f50*/  IADD3 R2, PT, PT, R6, 0x1ffffffe, RZ ;  /* 0x1ffffffe06027810 */ /* 0x001fcc0007ffe0ff */
[----:B------:R-:W0:Y:S02]  /*1f60*/  F2I.U64.TRUNC R2, R2 ;  /* 0x0000000200027311 */ /* 0x000e24000020d800 */
[----:B0-----:R-:W-:-:S04]  /*1f70*/  IMAD.WIDE.U32 R4, R2, UR4, RZ ;  /* 0x0000000402047c25 */ /* 0x001fc8000f8e00ff */
[----:B------:R-:W-:Y:S01]  /*1f80*/  IMAD R5, R2, UR5, R5 ;  /* 0x0000000502057c24 */ /* 0x000fe2000f8e0205 */
[----:B------:R-:W-:-:S03]  /*1f90*/  IADD3 R7, P0, PT, RZ, -R4, RZ ;  /* 0x80000004ff077210 */ /* 0x000fc60007f1e0ff */
[----:B------:R-:W-:Y:S02]  /*1fa0*/  IMAD R5, R3, UR4, R5 ;  /* 0x0000000403057c24 */ /* 0x000fe4000f8e0205 */
[----:B------:R-:W-:-:S04]  /*1fb0*/  IMAD.HI.U32 R4, R2, R7, RZ ;  /* 0x0000000702047227 */ /* 0x000fc800078e00ff */
[----:B------:R-:W-:Y:S02]  /*1fc0*/  IMAD.X R9, RZ, RZ, ~R5, P0 ;  /* 0x000000ffff097224 */ /* 0x000fe400000e0e05 */
[----:B------:R-:W-:Y:S02]  /*1fd0*/  IMAD.MOV.U32 R5, RZ, RZ, R2 ;  /* 0x000000ffff057224 */ /* 0x000fe400078e0002 */
[-C--:B------:R-:W-:Y:S02]  /*1fe0*/  IMAD R11, R3, R9.reuse, RZ ;  /* 0x00000009030b7224 */ /* 0x080fe400078e02ff */
[----:B------:R-:W-:-:S04]  /*1ff0*/  IMAD.WIDE.U32 R4, P0, R2, R9, R4 ;  /* 0x0000000902047225 */ /* 0x000fc80007800004 */
[----:B------:R-:W-:-:S04]  /*2000*/  IMAD.HI.U32 R9, R3, R9, RZ ;  /* 0x0000000903097227 */ /* 0x000fc800078e00ff */
[----:B------:R-:W-:-:S05]  /*2010*/  IMAD.HI.U32 R4, P1, R3, R7, R4 ;  /* 0x0000000703047227 */ /* 0x000fca0007820004 */
[----:B------:R-:W-:Y:S02]  /*2020*/  IADD3 R5, P2, PT, R11, R4, RZ ;  /* 0x000000040b057210 */ /* 0x000fe40007f5e0ff */
[----:B------:R-:W-:Y:S02]  /*2030*/  IADD3.X R4, PT, PT, R9, R3, RZ, P0, !PT ;  /* 0x0000000309047210 */ /* 0x000fe400007fe4ff */
[-C--:B------:R-:W-:Y:S01]  /*2040*/  IADD3 R9, P4, PT, RZ, -R20.reuse, RZ ;  /* 0x80000014ff097210 */ /* 0x080fe20007f9e0ff */
[----:B------:R-:W-:Y:S01]  /*2050*/  IMAD.WIDE.U32 R2, R5, UR4, RZ ;  /* 0x0000000405027c25 */ /* 0x000fe2000f8e00ff */
[----:B------:R-:W-:Y:S02]  /*2060*/  IADD3.X R7, PT, PT, RZ, RZ, R4, P2, P1 ;  /* 0x000000ffff077210 */ /* 0x000fe400017e2404 */
[----:B------:R-:W-:Y:S01]  /*2070*/  SEL R9, R9, R20, !P3 ;  /* 0x0000001409097207 */ /* 0x000fe20005800000 */
[----:B------:R-:W-:Y:S01]  /*2080*/  IMAD R4, R5, UR5, R3 ;  /* 0x0000000505047c24 */ /* 0x000fe2000f8e0203 */
[----:B------:R-:W-:Y:S01]  /*2090*/  IADD3 R3, P0, PT, RZ, -R2, RZ ;  /* 0x80000002ff037210 */ /* 0x000fe20007f1e0ff */
[----:B------:R-:W-:-:S02]  /*20a0*/  IMAD.X R8, RZ, RZ, ~R21, P4 ;  /* 0x000000ffff087224 */ /* 0x000fc400020e0e15 */
[----:B------:R-:W-:Y:S02]  /*20b0*/  IMAD R2, R7, UR4, R4 ;  /* 0x0000000407027c24 */ /* 0x000fe4000f8e0204 */
[----:B------:R-:W-:Y:S01]  /*20c0*/  IMAD.HI.U32 R4, R5, R3, RZ ;  /* 0x0000000305047227 */ /* 0x000fe200078e00ff */
[----:B------:R-:W-:-:S03]  /*20d0*/  SEL R8, R8, R21, !P3 ;  /* 0x0000001508087207 */ /* 0x000fc60005800000 */
[----:B------:R-:W-:-:S04]  /*20e0*/  IMAD.X R2, RZ, RZ, ~R2, P0 ;  /* 0x000000ffff027224 */ /* 0x000fc800000e0e02 */
[----:B------:R-:W-:-:S04]  /*20f0*/  IMAD.WIDE.U32 R4, P0, R5, R2, R4 ;  /* 0x0000000205047225 */ /* 0x000fc80007800004 */
[----:B------:R-:W-:-:S04]  /*2100*/  IMAD.HI.U32 R5, P1, R7, R3, R4 ;  /* 0x0000000307057227 */ /* 0x000fc80007820004 */
[CC--:B------:R-:W-:Y:S02]  /*2110*/  IMAD R4, R7.reuse, R2.reuse, RZ ;  /* 0x0000000207047224 */ /* 0x0c0fe400078e02ff */
[----:B------:R-:W-:-:S03]  /*2120*/  IMAD.HI.U32 R2, R7, R2, RZ ;  /* 0x0000000207027227 */ /* 0x000fc600078e00ff */
[----:B------:R-:W-:Y:S01]  /*2130*/  IADD3 R5, P2, PT, R4, R5, RZ ;  /* 0x0000000504057210 */ /* 0x000fe20007f5e0ff */
[----:B------:R-:W-:Y:S01]  /*2140*/  IMAD.MOV.U32 R3, RZ, RZ, RZ ;  /* 0x000000ffff037224 */ /* 0x000fe200078e00ff */
[----:B------:R-:W-:-:S03]  /*2150*/  IADD3.X R7, PT, PT, R2, R7, RZ, P0, !PT ;  /* 0x0000000702077210 */ /* 0x000fc600007fe4ff */
[----:B------:R-:W-:Y:S01]  /*2160*/  IMAD.HI.U32 R2, R5, R9, RZ ;  /* 0x0000000905027227 */ /* 0x000fe200078e00ff */
[----:B------:R-:W-:-:S03]  /*2170*/  IADD3.X R7, PT, PT, RZ, RZ, R7, P2, P1 ;  /* 0x000000ffff077210 */ /* 0x000fc600017e2407 */
[----:B------:R-:W-:-:S04]  /*2180*/  IMAD.WIDE.U32 R2, R5, R8, R2 ;  /* 0x0000000805027225 */ /* 0x000fc800078e0002 */
[C---:B------:R-:W-:Y:S02]  /*2190*/  IMAD R5, R7.reuse, R8, RZ ;  /* 0x0000000807057224 */ /* 0x040fe400078e02ff */
[----:B------:R-:W-:-:S04]  /*21a0*/  IMAD.HI.U32 R2, P0, R7, R9, R2 ;  /* 0x0000000907027227 */ /* 0x000fc80007800002 */
[----:B------:R-:W-:Y:S01]  /*21b0*/  IMAD.HI.U32 R4, R7, R8, RZ ;  /* 0x0000000807047227 */ /* 0x000fe200078e00ff */
[----:B------:R-:W-:-:S03]  /*21c0*/  IADD3 R5, P1, PT, R5, R2, RZ ;  /* 0x0000000205057210 */ /* 0x000fc60007f3e0ff */
[----:B------:R-:W-:Y:S02]  /*21d0*/  IMAD.X R4, RZ, RZ, R4, P0 ;  /* 0x000000ffff047224 */ /* 0x000fe400000e0604 */
[----:B------:R-:W-:-:S03]  /*21e0*/  IMAD.WIDE.U32 R2, R5, UR4, RZ ;  /* 0x0000000405027c25 */ /* 0x000fc6000f8e00ff */
[----:B------:R-:W-:Y:S01]  /*21f0*/  IADD3.X R4, PT, PT, RZ, R4, RZ, P1, !PT ;  /* 0x00000004ff047210 */ /* 0x000fe20000ffe4ff */
[C---:B------:R-:W-:Y:S01]  /*2200*/  IMAD R3, R5.reuse, UR5, R3 ;  /* 0x0000000505037c24 */ /* 0x040fe2000f8e0203 */
[----:B------:R-:W-:Y:S02]  /*2210*/  IADD3 R9, P1, PT, -R2, R9, RZ ;  /* 0x0000000902097210 */ /* 0x000fe40007f3e1ff */
[----:B------:R-:W-:Y:S01]  /*2220*/  IADD3 R2, P2, PT, R5, 0x1, RZ ;  /* 0x0000000105027810 */ /* 0x000fe20007f5e0ff */
[----:B------:R-:W-:Y:S01]  /*2230*/  IMAD R3, R4, UR4, R3 ;  /* 0x0000000404037c24 */ /* 0x000fe2000f8e0203 */
[----:B------:R-:W-:-:S03]  /*2240*/  ISETP.GE.U32.AND P0, PT, R9, UR4, PT ;  /* 0x0000000409007c0c */ /* 0x000fc6000bf06070 */
[----:B------:R-:W-:Y:S01]  /*2250*/  IMAD.X R8, R8, 0x1, ~R3, P1 ;  /* 0x0000000108087824 */ /* 0x000fe200008e0e03 */
[----:B------:R-:W-:Y:S01]  /*2260*/  IADD3 R6, P1, PT, R9, -UR4, RZ ;  /* 0x8000000409067c10 */ /* 0x000fe2000ff3e0ff */
[----:B------:R-:W-:-:S03]  /*2270*/  IMAD.X R3, RZ, RZ, R4, P2 ;  /* 0x000000ffff037224 */ /* 0x000fc600010e0604 */
[C---:B------:R-:W-:Y:S02]  /*2280*/  ISETP.GE.U32.AND.EX P0, PT, R8.reuse, UR5, PT, P0 ;  /* 0x0000000508007c0c */ /* 0x040fe4000bf06100 */
[----:B------:R-:W-:Y:S02]  /*2290*/  IADD3.X R7, PT, PT, R8, ~UR5, RZ, P1, !PT ;  /* 0x8000000508077c10 */ /* 0x000fe40008ffe4ff */
[----:B------:R-:W-:Y:S02]  /*22a0*/  SEL R6, R6, R9, P0 ;  /* 0x0000000906067207 */ /* 0x000fe40000000000 */
[----:B------:R-:W-:Y:S02]  /*22b0*/  SEL R7, R7, R8, P0 ;  /* 0x0000000807077207 */ /* 0x000fe40000000000 */
[----:B------:R-:W-:Y:S02]  /*22c0*/  SEL R5, R2, R5, P0 ;  /* 0x0000000502057207 */ /* 0x000fe40000000000 */
[----:B------:R-:W-:-:S02]  /*22d0*/  ISETP.GE.U32.AND P1, PT, R6, UR4, PT ;  /* 0x0000000406007c0c */ /* 0x000fc4000bf26070 */
[----:B------:R-:W-:Y:S02]  /*22e0*/  SEL R4, R3, R4, P0 ;  /* 0x0000000403047207 */ /* 0x000fe40000000000 */
[----:B------:R-:W-:Y:S02]  /*22f0*/  IADD3 R8, P2, PT, R5, 0x1, RZ ;  /* 0x0000000105087810 */ /* 0x000fe40007f5e0ff */
[----:B------:R-:W-:Y:S02]  /*2300*/  ISETP.GE.U32.AND.EX P0, PT, R7, UR5, PT, P1 ;  /* 0x0000000507007c0c */ /* 0x000fe4000bf06110 */
[----:B------:R-:W-:Y:S02]  /*2310*/  IADD3.X R9, PT, PT, RZ, R4, RZ, P2, !PT ;  /* 0x00000004ff097210 */ /* 0x000fe400017fe4ff */
[----:B------:R-:W-:Y:S02]  /*2320*/  SEL R8, R8, R5, P0 ;  /* 0x0000000508087207 */ /* 0x000fe40000000000 */
[----:B------:R-:W-:-:S02]  /*2330*/  LOP3.LUT R2, R21, UR8, RZ, 0x3c, !PT ;  /* 0x0000000815027c12 */ /* 0x000fc4000f8e3cff */
[----:B------:R-:W-:Y:S02]  /*2340*/  SEL R9, R9, R4, P0 ;  /* 0x0000000409097207 */ /* 0x000fe40000000000 */
[-C--:B------:R-:W-:Y:S02]  /*2350*/  IADD3 R3, P2, PT, RZ, -R8.reuse, RZ ;  /* 0x80000008ff037210 */ /* 0x080fe40007f5e0ff */
[----:B------:R-:W-:Y:S02]  /*2360*/  ISETP.GE.AND P1, PT, R2, RZ, PT ;  /* 0x000000ff0200720c */ /* 0x000fe40003f26270 */
[----:B------:R-:W-:Y:S01]  /*2370*/  ISETP.NE.U32.AND P0, PT, RZ, UR6, PT ;  /* 0x00000006ff007c0c */ /* 0x000fe2000bf05070 */
[----:B------:R-:W-:Y:S01]  /*2380*/  IMAD.X R2, RZ, RZ, ~R9, P2 ;  /* 0x000000ffff027224 */ /* 0x000fe200010e0e09 */
[----:B------:R-:W-:Y:S01]  /*2390*/  SEL R8, R3, R8, !P1 ;  /* 0x0000000803087207 */ /* 0x000fe20004800000 */
[----:B------:R-:W-:Y:S01]  /*23a0*/  HFMA2 R3, -RZ, RZ, 0, 0 ;  /* 0x00000000ff037431 */ /* 0x000fe200000001ff */
[----:B------:R-:W-:-:S02]  /*23b0*/  ISETP.NE.AND.EX P0, PT, RZ, UR8, PT, P0 ;  /* 0x00000008ff007c0c */ /* 0x000fc4000bf05300 */
[----:B------:R-:W-:Y:S01]  /*23c0*/  SEL R9, R2, R9, !P1 ;  /* 0x0000000902097207 */ /* 0x000fe20004800000 */
[----:B------:R-:W-:Y:S01]  /*23d0*/  IMAD.MOV.U32 R2, RZ, RZ, R0 ;  /* 0x000000ffff027224 */ /* 0x000fe200078e0000 */
[----:B------:R-:W-:Y:S02]  /*23e0*/  SEL R8, R8, 0xffffffff, P0 ;  /* 0xffffffff08087807 */ /* 0x000fe40000000000 */
[----:B------:R-:W-:Y:S01]  /*23f0*/  SEL R9, R9, 0xffffffff, P0 ;  /* 0xffffffff09097807 */ /* 0x000fe20000000000 */
[----:B------:R-:W-:Y:S06]  /*2400*/  RET.REL.NODEC R2 `(_ZN2at6native53_GLOBAL__N__069e5665_20_UpSampleNearest3d_cu_ab8a35b437upsample_nearest3d_backward_out_frameIhlXadL_ZNS0_46nearest_neighbor_exact_bw_compute_source_indexEfiiEEEEvPKT_mmmmmmmmPS3_fff) ;  /* 0xffffffd802fc7950 */ /* 0x000fec0003c3ffff */
        .weak           $__internal_1_$__cuda_sm20_div_u64
        .type           $__internal_1_$__cuda_sm20_div_u64,@function
        .size           $__internal_1_$__cuda_sm20_div_u64,($__internal_2_$__cuda_sm20_rem_u64 - $__internal_1_$__cuda_sm20_div_u64)
$__internal_1_$__cuda_sm20_div_u64:
[----:B------:R-:W-:Y:S02]  /*2410*/  IMAD.MOV.U32 R12, RZ, RZ, R6 ;  /* 0x000000ffff0c7224 */ /* 0x000fe400078e0006 */
[----:B------:R-:W-:-:S04]  /*2420*/  IMAD.MOV.U32 R13, RZ, RZ, R5 ;  /* 0x000000ffff0d7224 */ /* 0x000fc800078e0005 */
[----:B------:R-:W0:Y:S08]  /*2430*/  I2F.U64.RP R12, R12 ;  /* 0x0000000c000c7312 */ /* 0x000e300000309000 */
[----:B0-----:R-:W0:Y:S02]  /*2440*/  MUFU.RCP R2, R12 ;  /* 0x0000000c00027308 */ /* 0x001e240000001000 */
[----:B0-----:R-:W-:-:S06]  /*2450*/  IADD3 R2, PT, PT, R2, 0x1ffffffe, RZ ;  /* 0x1ffffffe02027810 */ /* 0x001fcc0007ffe0ff */
[----:B------:R-:W0:Y:S02]  /*2460*/  F2I.U64.TRUNC R2, R2 ;  /* 0x0000000200027311 */ /* 0x000e24000020d800 */
[----:B0-----:R-:W-:-:S04]  /*2470*/  IMAD.WIDE.U32 R8, R2, R6, RZ ;  /* 0x0000000602087225 */ /* 0x001fc800078e00ff */
[----:B------:R-:W-:Y:S01]  /*2480*/  IMAD R9, R2, R5, R9 ;  /* 0x0000000502097224 */ /* 0x000fe200078e0209 */
[----:B------:R-:W-:-:S03]  /*2490*/  IADD3 R15, P0, PT, RZ, -R8, RZ ;  /* 0x80000008ff0f7210 */ /* 0x000fc60007f1e0ff */
[----:B------:R-:W-:Y:S02]  /*24a0*/  IMAD R9, R3, R6, R9 ;  /* 0x0000000603097224 */ /* 0x000fe400078e0209 */
        /* <DEDUP_REMOVED lines=8> */
[----:B------:R-:W-:-:S03]  /*2530*/  IADD3.X R8, PT, PT, R17, R3, RZ, P0, !PT ;  /* 0x0000000311087210 */ /* 0x000fc600007fe4ff */
[----:B------:R-:W-:Y:S01]  /*2540*/  IMAD.WIDE.U32 R2, R9, R6, RZ ;  /* 0x0000000609027225 */ /* 0x000fe200078e00ff */
[----:B------:R-:W-:-:S03]  /*2550*/  IADD3.X R13, PT, PT, RZ, RZ, R8, P2, P1 ;  /* 0x000000ffff0d7210 */ /* 0x000fc600017e2408 */
[----:B------:R-:W-:Y:S01]  /*2560*/  IMAD R3, R9, R5, R3 ;  /* 0x0000000509037224 */ /* 0x000fe200078e0203 */
[----:B------:R-:W-:-:S03]  /*2570*/  IADD3 R15, P0, PT, RZ, -R2, RZ ;  /* 0x80000002ff0f7210 */ /* 0x000fc60007f1e0ff */
[----:B------:R-:W-:Y:S02]  /*2580*/  IMAD R3, R13, R6, R3 ;  /* 0x000000060d037224 */ /* 0x000fe400078e0203 */
[----:B------:R-:W-:-:S04]  /*2590*/  IMAD.HI.U32 R8, R9, R15, RZ ;  /* 0x0000000f09087227 */ /* 0x000fc800078e00ff */
[----:B------:R-:W-:Y:S01]  /*25a0*/  IMAD.X R2, RZ, RZ, ~R3, P0 ;  /* 0x000000ffff027224 */ /* 0x000fe200000e0e03 */
[----:B------:R-:W-:-:S03]  /*25b0*/  MOV R3, RZ ;  /* 0x000000ff00037202 */ /* 0x000fc60000000f00 */
[----:B------:R-:W-:-:S04]  /*25c0*/  IMAD.WIDE.U32 R8, P0, R9, R2, R8 ;  /* 0x0000000209087225 */ /* 0x000fc80007800008 */
[C---:B------:R-:W-:Y:S02]  /*25d0*/  IMAD R12, R13.reuse, R2, RZ ;  /* 0x000000020d0c7224 */ /* 0x040fe400078e02ff */
[----:B------:R-:W-:-:S04]  /*25e0*/  IMAD.HI.U32 R9, P1, R13, R15, R8 ;  /* 0x0000000f0d097227 */ /* 0x000fc80007820008 */
[----:B------:R-:W-:Y:S01]  /*25f0*/  IMAD.HI.U32 R2, R13, R2, RZ ;  /* 0x000000020d027227 */ /* 0x000fe200078e00ff */
[----:B------:R-:W-:-:S03]  /*2600*/  IADD3 R9, P2, PT, R12, R9, RZ ;  /* 0x000000090c097210 */ /* 0x000fc60007f5e0ff */
[----:B------:R-:W-:Y:S02]  /*2610*/  IMAD.X R13, R2, 0x1, R13, P0 ;  /* 0x00000001020d7824 */ /* 0x000fe400000e060d */
[----:B------:R-:W-:-:S03]  /*2620*/  IMAD.HI.U32 R2, R9, R0, RZ ;  /* 0x0000000009027227 */ /* 0x000fc600078e00ff */
[----:B------:R-:W-:Y:S01]  /*2630*/  IADD3.X R13, PT, PT, RZ, RZ, R13, P2, P1 ;  /* 0x000000ffff0d7210 */ /* 0x000fe200017e240d */
[----:B------:R-:W-:-:S04]  /*2640*/  IMAD.WIDE.U32 R2, R9, R7, R2 ;  /* 0x0000000709027225 */ /* 0x000fc800078e0002 */
[C---:B------:R-:W-:Y:S02]  /*2650*/  IMAD R9, R13.reuse, R7, RZ ;  /* 0x000000070d097224 */ /* 0x040fe400078e02ff */
[----:B------:R-:W-:-:S04]  /*2660*/  IMAD.HI.U32 R2, P0, R13, R0, R2 ;  /* 0x000000000d027227 */ /* 0x000fc80007800002 */
[----:B------:R-:W-:Y:S01]  /*2670*/  IMAD.HI.U32 R8, R13, R7, RZ ;  /* 0x000000070d087227 */ /* 0x000fe200078e00ff */
[----:B------:R-:W-:-:S03]  /*2680*/  IADD3 R9, P1, PT, R9, R2, RZ ;  /* 0x0000000209097210 */ /* 0x000fc60007f3e0ff */
[----:B------:R-:W-:Y:S02]  /*2690*/  IMAD.X R8, RZ, RZ, R8, P0 ;  /* 0x000000ffff087224 */ /* 0x000fe400000e0608 */
[----:B------:R-:W-:-:S04]  /*26a0*/  IMAD.WIDE.U32 R2, R9, R6, RZ ;  /* 0x0000000609027225 */ /* 0x000fc800078e00ff */
[----:B------:R-:W-:Y:S01]  /*26b0*/  IMAD.X R13, RZ, RZ, R8, P1 ;  /* 0x000000ffff0d7224 */ /* 0x000fe200008e0608 */
[----:B------:R-:W-:Y:S01]  /*26c0*/  IADD3 R15, P1, PT, -R2, R0, RZ ;  /* 0x00000000020f7210 */ /* 0x000fe20007f3e1ff */
[----:B------:R-:W-:-:S03]  /*26d0*/  IMAD R3, R9, R5, R3 ;  /* 0x0000000509037224 */ /* 0x000fc600078e0203 */
[-C--:B------:R-:W-:Y:S01]  /*26e0*/  ISETP.GE.U32.AND P0, PT, R15, R6.reuse, PT ;  /* 0x000000060f00720c */ /* 0x080fe20003f06070 */
[----:B------:R-:W-:-:S05]  /*26f0*/  IMAD R0, R13, R6, R3 ;  /* 0x000000060d007224 */ /* 0x000fca00078e0203 */
[----:B------:R-:W-:Y:S02]  /*2700*/  IADD3.X R8, PT, PT, ~R0, R7, RZ, P1, !PT ;  /* 0x0000000700087210 */ /* 0x000fe40000ffe5ff */
[----:B------:R-:W-:Y:S02]  /*2710*/  IADD3 R7, P1, PT, -R6, R15, RZ ;  /* 0x0000000f06077210 */ /* 0x000fe40007f3e1ff */
[----:B------:R-:W-:Y:S02]  /*2720*/  IADD3 R0, P2, PT, R9, 0x1, RZ ;  /* 0x0000000109007810 */ /* 0x000fe40007f5e0ff */
[C---:B------:R-:W-:Y:S01]  /*2730*/  ISETP.GE.U32.AND.EX P0, PT, R8.reuse, R5, PT, P0 ;  /* 0x000000050800720c */ /* 0x040fe20003f06100 */
[----:B------:R-:W-:Y:S01]  /*2740*/  IMAD.X R12, R8, 0x1, ~R5, P1 ;  /* 0x00000001080c7824 */ /* 0x000fe200008e0e05 */
[----:B------:R-:W-:Y:S01]  /*2750*/  ISETP.NE.U32.AND P1, PT, R6, RZ, PT ;  /* 0x000000ff0600720c */ /* 0x000fe20003f25070 */
[----:B------:R-:W-:Y:S01]  /*2760*/  IMAD.X R2, RZ, RZ, R13, P2 ;  /* 0x000000ffff027224 */ /* 0x000fe200010e060d */
[----:B------:R-:W-:-:S02]  /*2770*/  SEL R7, R7, R15, P0 ;  /* 0x0000000f07077207 */ /* 0x000fc40000000000 */
[----:B------:R-:W-:Y:S02]  /*2780*/  SEL R3, R0, R9, P0 ;  /* 0x0000000900037207 */ /* 0x000fe40000000000 */
[----:B------:R-:W-:Y:S02]  /*2790*/  SEL R12, R12, R8, P0 ;  /* 0x000000080c0c7207 */ /* 0x000fe40000000000 */
[----:B------:R-:W-:Y:S02]  /*27a0*/  SEL R0, R2, R13, P0 ;  /* 0x0000000d02007207 */ /* 0x000fe40000000000 */
[----:B------:R-:W-:Y:S02]  /*27b0*/  ISETP.GE.U32.AND P0, PT, R7, R6, PT ;  /* 0x000000060700720c */ /* 0x000fe40003f06070 */
[----:B------:R-:W-:Y:S02]  /*27c0*/  IADD3 R8, P2, PT, R3, 0x1, RZ ;  /* 0x0000000103087810 */ /* 0x000fe40007f5e0ff */
[----:B------:R-:W-:-:S02]  /*27d0*/  ISETP.GE.U32.AND.EX P0, PT, R12, R5, PT, P0 ;  /* 0x000000050c00720c */ /* 0x000fc40003f06100 */
[-C--:B------:R-:W-:Y:S02]  /*27e0*/  IADD3.X R9, PT, PT, RZ, R0.reuse, RZ, P2, !PT ;  /* 0x00000000ff097210 */ /* 0x080fe400017fe4ff */
[----:B------:R-:W-:Y:S01]  /*27f0*/  ISETP.NE.AND.EX P1, PT, R5, RZ, PT, P1 ;  /* 0x000000ff0500720c */ /* 0x000fe20003f25310 */
[----:B------:R-:W-:Y:S01]  /*2800*/  IMAD.MOV.U32 R5, RZ, RZ, 0x0 ;  /* 0x00000000ff057424 */ /* 0x000fe200078e00ff */
[----:B------:R-:W-:Y:S02]  /*2810*/  SEL R8, R8, R3, P0 ;  /* 0x0000000308087207 */ /* 0x000fe40000000000 */
[----:B------:R-:W-:Y:S02]  /*2820*/  SEL R9, R9, R0, P0 ;  /* 0x0000000009097207 */ /* 0x000fe40000000000 */
[----:B------:R-:W-:Y:S02]  /*2830*/  SEL R8, R8, 0xffffffff, P1 ;  /* 0xffffffff08087807 */ /* 0x000fe40000800000 */
[----:B------:R-:W-:Y:S01]  /*2840*/  SEL R9, R9, 0xffffffff, P1 ;  /* 0xffffffff09097807 */ /* 0x000fe20000800000 */
[----:B------:R-:W-:Y:S06]  /*2850*/  RET.REL.NODEC R4 `(_ZN2at6native53_GLOBAL__N__069e5665_20_UpSampleNearest3d_cu_ab8a35b437upsample_nearest3d_backward_out_frameIhlXadL_ZNS0_46nearest_neighbor_exact_bw_compute_source_indexEfiiEEEEvPKT_mmmmmmmmPS3_fff) ;  /* 0xffffffd404e87950 */ /* 0x000fec0003c3ffff */
        .weak           $__internal_2_$__cuda_sm20_rem_u64
        .type           $__internal_2_$__cuda_sm20_rem_u64,@function
        .size           $__internal_2_$__cuda_sm20_rem_u64,(.L_x_668 - $__internal_2_$__cuda_sm20_rem_u64)
$__internal_2_$__cuda_sm20_rem_u64:
[----:B------:R-:W-:Y:S01]  /*2860*/  IMAD.MOV.U32 R14, RZ, RZ, R5 ;  /* 0x000000ffff0e7224 */ /* 0x000fe200078e0005 */
[----:B------:R-:W-:-:S04]  /*2870*/  MOV R15, R7 ;  /* 0x00000007000f7202 */ /* 0x000fc80000000f00 */
[----:B------:R-:W0:Y:S08]  /*2880*/  I2F.U64.RP R8, R14 ;  /* 0x0000000e00087312 */ /* 0x000e300000309000 */
[----:B0-----:R-:W0:Y:S02]  /*2890*/  MUFU.RCP R8, R8 ;  /* 0x0000000800087308 */ /* 0x001e240000001000 */
[----:B0-----:R-:W-:-:S06]  /*28a0*/  VIADD R2, R8, 0x1ffffffe ;  /* 0x1ffffffe08027836 */ /* 0x001fcc0000000000 */
[----:B------:R-:W0:Y:S02]  /*28b0*/  F2I.U64.TRUNC R2, R2 ;  /* 0x0000000200027311 */ /* 0x000e24000020d800 */
[----:B0-----:R-:W-:-:S04]  /*28c0*/  IMAD.WIDE.U32 R12, R2, R5, RZ ;  /* 0x00000005020c7225 */ /* 0x001fc800078e00ff */
[----:B------:R-:W-:Y:S01]  /*28d0*/  IMAD R13, R2, R7, R13 ;  /* 0x00000007020d7224 */ /* 0x000fe200078e020d */
[----:B------:R-:W-:-:S03]  /*28e0*/  IADD3 R17, P0, PT, RZ, -R12, RZ ;  /* 0x8000000cff117210 */ /* 0x000fc60007f1e0ff */
[----:B------:R-:W-:Y:S02]  /*28f0*/  IMAD R13, R3, R5, R13 ;  /* 0x00000005030d7224 */ /* 0x000fe400078e020d */
[----:B------:R-:W-:-:S04]  /*2900*/  IMAD.HI.U32 R12, R2, R17, RZ ;  /* 0x00000011020c7227 */ /* 0x000fc800078e00ff */
[----:B------:R-:W-:Y:S01]  /*2910*/  IMAD.X R19, RZ, RZ, ~R13, P0 ;  /* 0x000000ffff137224 */ /* 0x000fe200000e0e0d */
[----:B------:R-:W-:-:S03]  /*2920*/  MOV R13, R2 ;  /* 0x00000002000d7202 */ /* 0x000fc60000000f00 */
[-C--:B------:R-:W-:Y:S02]  /*2930*/  IMAD R15, R3, R19.reuse, RZ ;  /* 0x00000013030f7224 */ /* 0x080fe400078e02ff */
[----:B------:R-:W-:-:S04]  /*2940*/  IMAD.WIDE.U32 R12, P0, R2, R19, R12 ;  /* 0x00000013020c7225 */ /* 0x000fc8000780000c */
[----:B------:R-:W-:-:S04]  /*2950*/  IMAD.HI.U32 R19, R3, R19, RZ ;  /* 0x0000001303137227 */ /* 0x000fc800078e00ff */
[----:B------:R-:W-:-:S04]  /*2960*/  IMAD.HI.U32 R12, P1, R3, R17, R12 ;  /* 0x00000011030c7227 */ /* 0x000fc8000782000c */
[----:B------:R-:W-:Y:S01]  /*2970*/  IMAD.X R8, R19, 0x1, R3, P0 ;  /* 0x0000000113087824 */ /* 0x000fe200000e0603 */
[----:B------:R-:W-:-:S04]  /*2980*/  IADD3 R13, P2, PT, R15, R12, RZ ;  /* 0x0000000c0f0d7210 */ /* 0x000fc80007f5e0ff */
[----:B------:R-:W-:Y:S01]  /*2990*/  IADD3.X R8, PT, PT, RZ, RZ, R8, P2, P1 ;  /* 0x000000ffff087210 */ /* 0x000fe200017e2408 */
[----:B------:R-:W-:-:S04]  /*29a0*/  IMAD.WIDE.U32 R2, R13, R5, RZ ;  /* 0x000000050d027225 */ /* 0x000fc800078e00ff */
[----:B------:R-:W-:Y:S01]  /*29b0*/  IMAD R3, R13, R7, R3 ;  /* 0x000000070d037224 */ /* 0x000fe200078e0203 */
[----:B------:R-:W-:-:S03]  /*29c0*/  IADD3 R15, P0, PT, RZ, -R2, RZ ;  /* 0x80000002ff0f7210 */ /* 0x000fc60007f1e0ff */
[----:B------:R-:W-:Y:S02]  /*29d0*/  IMAD R3, R8, R5, R3 ;  /* 0x0000000508037224 */ /* 0x000fe400078e0203 */
[----:B------:R-:W-:-:S04]  /*29e0*/  IMAD.HI.U32 R12, R13, R15, RZ ;  /* 0x0000000f0d0c7227 */ /* 0x000fc800078e00ff */
[----:B------:R-:W-:-:S04]  /*29f0*/  IMAD.X R3, RZ, RZ, ~R3, P0 ;  /* 0x000000ffff037224 */ /* 0x000fc800000e0e03 */
[----:B------:R-:W-:-:S04]  /*2a00*/  IMAD.WIDE.U32 R12, P0, R13, R3, R12 ;  /* 0x000000030d0c7225 */ /* 0x000fc8000780000c */
[C---:B------:R-:W-:Y:S02]  /*2a10*/  IMAD R2, R8.reuse, R3, RZ ;  /* 0x0000000308027224 */ /* 0x040fe400078e02ff */
[----:B------:R-:W-:-:S04]  /*2a20*/  IMAD.HI.U32 R13, P1, R8, R15, R12 ;  /* 0x0000000f080d7227 */ /* 0x000fc8000782000c */
[----:B------:R-:W-:Y:S01]  /*2a30*/  IMAD.HI.U32 R3, R8, R3, RZ ;  /* 0x0000000308037227 */ /* 0x000fe200078e00ff */
[----:B------:R-:W-:-:S04]  /*2a40*/  IADD3 R13, P2, PT, R2, R13, RZ ;  /* 0x0000000d020d7210 */ /* 0x000fc80007f5e0ff */
[----:B------:R-:W-:Y:S01]  /*2a50*/  IADD3.X R8, PT, PT, R3, R8, RZ, P0, !PT ;  /* 0x0000000803087210 */ /* 0x000fe200007fe4ff */
[----:B------:R-:W-:-:S03]  /*2a60*/  IMAD.HI.U32 R2, R13, R0, RZ ;  /* 0x000000000d027227 */ /* 0x000fc600078e00ff */
[----:B------:R-:W-:Y:S01]  /*2a70*/  IADD3.X R8, PT, PT, RZ, RZ, R8, P2, P1 ;  /* 0x000000ffff087210 */ /* 0x000fe200017e2408 */
[----:B------:R-:W-:Y:S02]  /*2a80*/  IMAD.MOV.U32 R3, RZ, RZ, RZ ;  /* 0x000000ffff037224 */ /* 0x000fe400078e00ff */
[----:B------:R-:W-:-:S04]  /*2a90*/  IMAD.WIDE.U32 R2, R13, R9, R2 ;  /* 0x000000090d027225 */ /* 0x000fc800078e0002 */
[C---:B------:R-:W-:Y:S02]  /*2aa0*/  IMAD R13, R8.reuse, R9, RZ ;  /* 0x00000009080d7224 */ /* 0x040fe400078e02ff */
[----:B------:R-:W-:-:S04]  /*2ab0*/  IMAD.HI.U32 R2, P0, R8, R0, R2 ;  /* 0x0000000008027227 */ /* 0x000fc80007800002 */
[----:B------:R-:W-:Y:S01]  /*2ac0*/  IMAD.HI.U32 R8, R8, R9, RZ ;  /* 0x0000000908087227 */ /* 0x000fe200078e00ff */
[----:B------:R-:W-:-:S03]  /*2ad0*/  IADD3 R12, P1, PT, R13, R2, RZ ;  /* 0x000000020d0c7210 */ /* 0x000fc60007f3e0ff */
[----:B------:R-:W-:Y:S02]  /*2ae0*/  IMAD.X R8, RZ, RZ, R8, P0 ;  /* 0x000000ffff087224 */ /* 0x000fe400000e0608 */
[----:B------:R-:W-:-:S03]  /*2af0*/  IMAD.WIDE.U32 R2, R12, R5, RZ ;  /* 0x000000050c027225 */ /* 0x000fc600078e00ff */
[----:B------:R-:W-:Y:S01]  /*2b00*/  IADD3.X R8, PT, PT, RZ, R8, RZ, P1, !PT ;  /* 0x00000008ff087210 */ /* 0x000fe20000ffe4ff */
[----:B------:R-:W-:Y:S01]  /*2b10*/  IMAD R12, R12, R7, R3 ;  /* 0x000000070c0c7224 */ /* 0x000fe200078e0203 */
[----:B------:R-:W-:-:S03]  /*2b20*/  IADD3 R0, P1, PT, -R2, R0, RZ ;  /* 0x0000000002007210 */ /* 0x000fc60007f3e1ff */
[-C--:B------:R-:W-:Y:S01]  /*2b30*/  IMAD R8, R8, R5.reuse, R12 ;  /* 0x0000000508087224 */ /* 0x080fe200078e020c */
[----:B------:R-:W-:-:S03]  /*2b40*/  ISETP.GE.U32.AND P0, PT, R0, R5, PT ;  /* 0x000000050000720c */ /* 0x000fc60003f06070 */
[----:B------:R-:W-:Y:S01]  /*2b50*/  IMAD.X R12, R9, 0x1, ~R8, P1 ;  /* 0x00000001090c7824 */ /* 0x000fe200008e0e08 */
[----:B------:R-:W-:-:S04]  /*2b60*/  IADD3 R2, P1, PT, -R5, R0, RZ ;  /* 0x0000000005027210 */ /* 0x000fc80007f3e1ff */
[C---:B------:R-:W-:Y:S01]  /*2b70*/  ISETP.GE.U32.AND.EX P0, PT, R12.reuse, R7, PT, P0 ;  /* 0x000000070c00720c */ /* 0x040fe20003f06100 */
[----:B------:R-:W-:Y:S01]  /*2b80*/  IMAD.X R8, R12, 0x1, ~R7, P1 ;  /* 0x000000010c087824 */ /* 0x000fe200008e0e07 */
[C---:B------:R-:W-:Y:S02]  /*2b90*/  ISETP.NE.U32.AND P1, PT, R5.reuse, RZ, PT ;  /* 0x000000ff0500720c */ /* 0x040fe40003f25070 */
[----:B------:R-:W-:Y:S02]  /*2ba0*/  SEL R2, R2, R0, P0 ;  /* 0x0000000002027207 */ /* 0x000fe40000000000 */
[----:B------:R-:W-:Y:S02]  /*2bb0*/  SEL R8, R8, R12, P0 ;  /* 0x0000000c08087207 */ /* 0x000fe40000000000 */
[----:B------:R-:W-:Y:S02]  /*2bc0*/  ISETP.GE.U32.AND P0, PT, R2, R5, PT ;  /* 0x000000050200720c */ /* 0x000fe40003f06070 */
[----:B------:R-:W-:-:S02]  /*2bd0*/  IADD3 R0, PT, PT, -R5, R2, RZ ;  /* 0x0000000205007210 */ /* 0x000fc40007ffe1ff */
[----:B------:R-:W-:Y:S02]  /*2be0*/  ISETP.GE.U32.AND.EX P0, PT, R8, R7, PT, P0 ;  /* 0x000000070800720c */ /* 0x000fe40003f06100 */
[----:B------:R-:W-:Y:S01]  /*2bf0*/  ISETP.NE.AND.EX P1, PT, R7, RZ, PT, P1 ;  /* 0x000000ff0700720c */ /* 0x000fe20003f25310 */
[----:B------:R-:W-:Y:S01]  /*2c00*/  IMAD.MOV.U32 R7, RZ, RZ, 0x0 ;  /* 0x00000000ff077424 */ /* 0x000fe200078e00ff */
[----:B------:R-:W-:-:S04]  /*2c10*/  SEL R0, R0, R2, P0 ;  /* 0x0000000200007207 */ /* 0x000fc80000000000 */
[----:B------:R-:W-:Y:S01]  /*2c20*/  SEL R0, R0, 0xffffffff, P1 ;  /* 0xffffffff00007807 */ /* 0x000fe20000800000 */
[----:B------:R-:W-:Y:S06]  /*2c30*/  RET.REL.NODEC R6 `(_ZN2at6native53_GLOBAL__N__069e5665_20_UpSampleNearest3d_cu_ab8a35b437upsample_nearest3d_backward_out_frameIhlXadL_ZNS0_46nearest_neighbor_exact_bw_compute_source_indexEfiiEEEEvPKT_mmmmmmmmPS3_fff) ;  /* 0xffffffd006f07950 */ /* 0x000fec0003c3ffff */
.L_x_37:
[----:B------:R-:W-:-:S00]  /*2c40*/  BRA `(.L_x_37) ;  /* 0xfffffffc00fc7947 */ /* 0x000fc0000383ffff */
[----:B------:R-:W-:-:S00]  /*2c50*/  NOP ;  /* 0x0000000000007918 */ /* 0x000fc00000000000 */
        /* <DEDUP_REMOVED lines=10> */
.L_x_668:


//--------------------- .text._ZN2at6native53_GLOBAL__N__069e5665_20_UpSampleNearest3d_cu_ab8a35b437upsample_nearest3d_backward_out_frameIN3c108BFloat16EfXadL_ZNS0_46nearest_neighbor_exact_bw_compute_source_indexEfiiEEEEvPKT_mmmmmmmmPS5_fff --------------------------
	.section	.text._ZN2at6native53_GLOBAL__N__069e5665_20_UpSampleNearest3d_cu_ab8a35b437upsample_nearest3d_backward_out_frameIN3c108BFloat16EfXadL_ZNS0_46nearest_neighbor_exact_bw_compute_source_indexEfiiEEEEvPKT_mmmmmmmmPS5_fff,"ax",@progbits
	.align	128
.text._ZN2at6native53_GLOBAL__N__069e5665_20_UpSampleNearest3d_cu_ab8a35b437upsample_nearest3d_backward_out_frameIN3c108BFloat16EfXadL_ZNS0_46nearest_neighbor_exact_bw_compute_source_indexEfiiEEEEvPKT_mmmmmmmmPS5_fff:
        .type           _ZN2at6native53_GLOBAL__N__069e5665_20_UpSampleNearest3d_cu_ab8a35b437upsample_nearest3d_backward_out_frameIN3c108BFloat16EfXadL_ZNS0_46nearest_neighbor_exact_bw_compute_source_indexEfiiEEEEvPKT_mmmmmmmmPS5_fff,@function
        .size           _ZN2at6native53_GLOBAL__N__069e5665_20_UpSampleNearest3d_cu_ab8a35b437upsample_nearest3d_backward_out_frameIN3c108BFloat16EfXadL_ZNS0_46nearest_neighbor_exact_bw_compute_source_indexEfiiEEEEvPKT_mmmmmmmmPS5_fff,(.L_x_672 - _ZN2at6native53_GLOBAL__N__069e5665_20_UpSampleNearest3d_cu_ab8a35b437upsample_nearest3d_backward_out_frameIN3c108BFloat16EfXadL_ZNS0_46nearest_neighbor_exact_bw_compute_source_indexEfiiEEEEvPKT_mmmmmmmmPS5_fff)
        .other          _ZN2at6native53_GLOBAL__N__069e5665_20_UpSampleNearest3d_cu_ab8a35b437upsample_nearest3d_backward_out_frameIN3c108BFloat16EfXadL_ZNS0_46nearest_neighbor_exact_bw_compute_source_indexEfiiEEEEvPKT_mmmmmmmmPS5_fff,@"STO_CUDA_ENTRY STV_DEFAULT"
_ZN2at6native53_GLOBAL__N__069e5665_20_UpSampleNearest3d_cu_ab8a35b437upsample_nearest3d_backward_out_frameIN3c108BFloat16EfXadL_ZNS0_46nearest_neighbor_exact_bw_compute_source_indexEfiiEEEEvPKT_mmmmmmmmPS5_fff:
        /* <DEDUP_REMOVED lines=38> */
[----:B------:R-:W-:-:S06]  /*0260*/  HFMA2 R9, -RZ, RZ, 0, 0 ;  /* 0x00000000ff097431 */ /* 0x000fcc00000001ff */
        /* <DEDUP_REMOVED lines=17> */
.L_x_39:
[----:B------:R-:W-:-:S07]  /*0380*/  MOV R0, 0x3a0 ;  /* 0x000003a000007802 */ /* 0x000fce0000000f00 */
[----:B------:R-:W-:Y:S05]  /*0390*/  CALL.REL.NOINC `($__internal_3_$__cuda_sm20_div_s64) ;  /* 0x0000001c00a47944 */ /* 0x000fea0003c00000 */
.L_x_40:
[----:B------:R-:W-:Y:S05]  /*03a0*/  BSYNC.RECONVERGENT B0 ;  /* 0x0000000000007941 */ /* 0x000fea0003800200 */
.L_x_38:
        /* <DEDUP_REMOVED lines=24> */
.L_x_42:
[----:B------:R-:W0:Y:S01]  /*0530*/  LDCU.64 UR4, c[0x0][0x390] ;  /* 0x00007200ff0477ac */ /* 0x000e220008000a00 */
[----:B------:R-:W-:Y:S01]  /*0540*/  IMAD.MOV.U32 R15, RZ, RZ, R9 ;  /* 0x000000ffff0f7224 */ /* 0x000fe200078e0009 */
[----:B------:R-:W-:Y:S01]  /*0550*/  MOV R10, 0x590 ;  /* 0x00000590000a7802 */ /* 0x000fe20000000f00 */
[----:B0-----:R-:W-:Y:S01]  /*0560*/  IMAD.U32 R11, RZ, RZ, UR4 ;  /* 0x00000004ff0b7e24 */ /* 0x001fe2000f8e00ff */
[----:B------:R-:W-:-:S07]  /*0570*/  MOV R13, UR5 ;  /* 0x00000005000d7c02 */ /* 0x000fce0008000f00 */
[----:B------:R-:W-:Y:S05]  /*0580*/  CALL.REL.NOINC `($__internal_5_$__cuda_sm20_rem_u64) ;  /* 0x00000024008c7944 */ /* 0x000fea0003c00000 */
[----:B------:R-:W-:-:S07]  /*0590*/  IMAD.MOV.U32 R0, RZ, RZ, R8 ;  /* 0x000000ffff007224 */ /* 0x000fce00078e0008 */
.L_x_43:
[----:B------:R-:W-:Y:S05]  /*05a0*/  BSYNC.RECONVERGENT B0 ;  /* 0x0000000000007941 */ /* 0x000fea0003800200 */
.L_x_41:
        /* <DEDUP_REMOVED lines=26> */
.L_x_45:
[----:B------:R-:W0:Y:S01]  /*0750*/  LDCU.64 UR4, c[0x0][0x3b8] ;  /* 0x00007700ff0477ac */ /* 0x000e220008000a00 */
[----:B------:R-:W-:Y:S01]  /*0760*/  IMAD.MOV.U32 R8, RZ, RZ, R2 ;  /* 0x000000ffff087224 */ /* 0x000fe200078e0002 */
[----:B------:R-:W-:Y:S01]  /*0770*/  MOV R10, 0x7c0 ;  /* 0x000007c0000a7802 */ /* 0x000fe20000000f00 */
[----:B------:R-:W-:Y:S02]  /*0780*/  IMAD.MOV.U32 R13, RZ, RZ, R3 ;  /* 0x000000ffff0d7224 */ /* 0x000fe400078e0003 */
[----:B0-----:R-:W-:Y:S01]  /*0790*/  IMAD.U32 R11, RZ, RZ, UR4 ;  /* 0x00000004ff0b7e24 */ /* 0x001fe2000f8e00ff */
[----:B------:R-:W-:-:S07]  /*07a0*/  MOV R9, UR5 ;  /* 0x0000000500097c02 */ /* 0x000fce0008000f00 */
[----:B------:R-:W-:Y:S05]  /*07b0*/  CALL.REL.NOINC `($__internal_4_$__cuda_sm20_div_u64) ;  /* 0x0000001c00ec7944 */ /* 0x000fea0003c00000 */
[----:B------:R-:W-:-:S07]  /*07c0*/  IMAD.MOV.U32 R9, RZ, RZ, R15 ;  /* 0x000000ffff097224 */ /* 0x000fce00078e000f */
.L_x_46:
[----:B------:R-:W-:Y:S05]  /*07d0*/  BSYNC.RECONVERGENT B0 ;  /* 0x0000000000007941 */ /* 0x000fea0003800200 */
.L_x_44:
        /* <DEDUP_REMOVED lines=10> */
[----:B0-----:R-:W-:-:S06]  /*0880*/  IADD3 R4, PT, PT, R6, 0xffffffe, RZ ;  /* 0x0ffffffe06047810 */ /* 0x001fcc0007ffe0ff */
        /* <DEDUP_REMOVED lines=12> */
[----:B------:R-:W-:Y:S02]  /*0950*/  @P1 IADD3 R5, PT, PT, R5, 0x1, RZ ;  /* 0x0000000105051810 */ /* 0x000fe40007ffe0ff */
[----:B------:R-:W-:-:S05]  /*0960*/  @!P2 LOP3.LUT R5, RZ, UR4, RZ, 0x33, !PT ;  /* 0x00000004ff05ac12 */ /* 0x000fca000f8e33ff */
[----:B------:R-:W-:Y:S01]  /*0970*/  IMAD.MOV.U32 R8, RZ, RZ, R5 ;  /* 0x000000ffff087224 */ /* 0x000fe200078e0005 */
[----:B------:R-:W-:Y:S06]  /*0980*/  BRA `(.L_x_49) ;  /* 0x00000000001c7947 */ /* 0x000fec0003800000 */
.L_x_48:
[----:B------:R-:W0:Y:S01]  /*0990*/  LDCU.64 UR4, c[0x0][0x3c0] ;  /* 0x00007800ff0477ac */ /* 0x000e220008000a00 */
[----:B------:R-:W-:Y:S01]  /*09a0*/  IMAD.MOV.U32 R13, RZ, RZ, R9 ;  /* 0x000000ffff0d7224 */ /* 0x000fe200078e0009 */
[----:B------:R-:W-:Y:S02]  /*09b0*/  MOV R10, 0x9f0 ;  /* 0x000009f0000a7802 */ /* 0x000fe40000000f00 */
[----:B0-----:R-:W-:Y:S01]  /*09c0*/  MOV R11, UR4 ;  /* 0x00000004000b7c02 */ /* 0x001fe20008000f00 */
[----:B------:R-:W-:-:S07]  /*09d0*/  IMAD.U32 R9, RZ, RZ, UR5 ;  /* 0x00000005ff097e24 */ /* 0x000fce000f8e00ff */
[----:B------:R-:W-:Y:S05]  /*09e0*/  CALL.REL.NOINC `($__internal_4_$__cuda_sm20_div_u64) ;  /* 0x0000001c00607944 */ /* 0x000fea0003c00000 */
[----:B------:R-:W-:-:S07]  /*09f0*/  MOV R9, R15 ;  /* 0x0000000f00097202 */ /* 0x000fce0000000f00 */
.L_x_49:
[----:B------:R-:W-:Y:S05]  /*0a00*/  BSYNC.RECONVERGENT B0 ;  /* 0x0000000000007941 */ /* 0x000fea0003800200 */
.L_x_47:
        /* <DEDUP_REMOVED lines=15> */
[----:B------:R-:W-:-:S05]  /*0b00*/  IMAD.HI.U32 R5, R5, R8, RZ ;  /* 0x0000000805057227 */ /* 0x000fca00078e00ff */
[----:B------:R-:W-:-:S05]  /*0b10*/  IADD3 R5, PT, PT, -R5, RZ, RZ ;  /* 0x000000ff05057210 */ /* 0x000fca0007ffe1ff */
[----:B------:R-:W-:-:S05]  /*0b20*/  IMAD R8, R5, UR4, R8 ;  /* 0x0000000405087c24 */ /* 0x000fca000f8e0208 */
[----:B------:R-:W-:-:S13]  /*0b30*/  ISETP.GE.U32.AND P0, PT, R8, UR4, PT ;  /* 0x0000000408007c0c */ /* 0x000fda000bf06070 */
[----:B------:R-:W-:-:S05]  /*0b40*/  @P0 VIADD R8, R8, -UR4 ;  /* 0x8000000408080c36 */ /* 0x000fca0008000000 */
[----:B------:R-:W-:-:S13]  /*0b50*/  ISETP.GE.U32.AND P0, PT, R8, UR4, PT ;  /* 0x0000000408007c0c */ /* 0x000fda000bf06070 */
[----:B------:R-:W-:Y:S02]  /*0b60*/  @P0 IADD3 R8, PT, PT, R8, -UR4, RZ ;  /* 0x8000000408080c10 */ /* 0x000fe4000fffe0ff */
[----:B------:R-:W-:Y:S01]  /*0b70*/  @!P1 LOP3.LUT R8, RZ, UR4, RZ, 0x33, !PT ;  /* 0x00000004ff089c12 */ /* 0x000fe2000f8e33ff */
[----:B------:R-:W-:Y:S06]  /*0b80*/  BRA `(.L_x_52) ;  /* 0x0000000000187947 */ /* 0x000fec0003800000 */
.L_x_51:
[----:B------:R-:W0:Y:S01]  /*0b90*/  LDCU.64 UR4, c[0x0][0x3b0] ;  /* 0x00007600ff0477ac */ /* 0x000e220008000a00 */
[----:B------:R-:W-:Y:S01]  /*0ba0*/  IMAD.MOV.U32 R15, RZ, RZ, R9 ;  /* 0x000000ffff0f7224 */ /* 0x000fe200078e0009 */
[----:B------:R-:W-:Y:S02]  /*0bb0*/  MOV R10, 0xbf0 ;  /* 0x00000bf0000a7802 */ /* 0x000fe40000000f00 */
[----:B0-----:R-:W-:Y:S01]  /*0bc0*/  MOV R11, UR4 ;  /* 0x00000004000b7c02 */ /* 0x001fe20008000f00 */
[----:B------:R-:W-:-:S07]  /*0bd0*/  IMAD.U32 R13, RZ, RZ, UR5 ;  /* 0x00000005ff0d7e24 */ /* 0x000fce000f8e00ff */
[----:B------:R-:W-:Y:S05]  /*0be0*/  CALL.REL.NOINC `($__internal_5_$__cuda_sm20_rem_u64) ;  /* 0x0000001c00f47944 */ /* 0x000fea0003c00000 */
.L_x_52:
[----:B------:R-:W-:Y:S05]  /*0bf0*/  BSYNC.RECONVERGENT B0 ;  /* 0x0000000000007941 */ /* 0x000fea0003800200 */
.L_x_50:
[----:B------:R-:W0:Y:S01]  /*0c00*/  LDC R7, c[0x0][0x3d0] ;  /* 0x0000f400ff077b82 */ /* 0x000e220000000800 */
[----:B------:R-:W1:Y:S01]  /*0c10*/  LDCU UR5, c[0x0][0x3c4] ;  /* 0x00007880ff0577ac */ /* 0x000e620008000800 */
[----:B------:R-:W-:Y:S01]  /*0c20*/  IADD3 R4, PT, PT, R8, 0x1, RZ ;  /* 0x0000000108047810 */ /* 0x000fe20007ffe0ff */
[----:B------:R-:W-:Y:S01]  /*0c30*/  BSSY.RECONVERGENT B0, `(.L_x_53) ;  /* 0x000002e000007945 */ /* 0x000fe20003800200 */
[----:B------:R-:W-:Y:S01]  /*0c40*/  I2FP.F32.S32 R8, R8 ;  /* 0x0000000800087245 */ /* 0x000fe20000201400 */
[----:B------:R-:W2:Y:S01]  /*0c50*/  LDCU UR4, c[0x0][0x398] ;  /* 0x00007300ff0477ac */ /* 0x000ea20008000800 */
[----:B------:R-:W-:-:S05]  /*0c60*/  I2FP.F32.S32 R4, R4 ;  /* 0x0000000400047245 */ /* 0x000fca0000201400 */
[-C--:B0-----:R-:W-:Y:S01]  /*0c70*/  FFMA.FTZ R6, R4, R7.reuse, -0.5 ;  /* 0xbf00000004067423 */ /* 0x081fe20000010007 */
[----:B------:R-:W-:Y:S01]  /*0c80*/  FFMA.FTZ R4, R8, R7, -0.5 ;  /* 0xbf00000008047423 */ /* 0x000fe20000010007 */
[----:B-1----:R-:W-:Y:S02]  /*0c90*/  LOP3.LUT R7, R3, UR5, RZ, 0xfc, !PT ;  /* 0x0000000503077c12 */ /* 0x002fe4000f8efcff */
[----:B------:R-:W2:Y:S02]  /*0ca0*/  F2I.FTZ.CEIL.NTZ R5, R6 ;  /* 0x0000000600057305 */ /* 0x000ea4000021b100 */
[----:B------:R-:W-:-:S06]  /*0cb0*/  ISETP.NE.U32.AND P0, PT, R7, RZ, PT ;  /* 0x000000ff0700720c */ /* 0x000fcc0003f05070 */
[----:B------:R-:W0:Y:S01]  /*0cc0*/  F2I.FTZ.CEIL.NTZ R4, R4 ;  /* 0x0000000400047305 */ /* 0x000e22000021b100 */
[----:B--2---:R-:W-:-:S06]  /*0cd0*/  VIMNMX R5, PT, PT, R5, UR4, PT ;  /* 0x0000000405057c48 */ /* 0x004fcc000bfe0100 */
[----:B------:R-:W-:Y:S05]  /*0ce0*/  @P0 BRA `(.L_x_54) ;  /* 0x00000000005c0947 */ /* 0x000fea0003800000 */
[----:B------:R-:W1:Y:S01]  /*0cf0*/  LDCU UR4, c[0x0][0x3c0] ;  /* 0x00007800ff0477ac */ /* 0x000e620008000800 */
[----:B------:R-:W-:Y:S02]  /*0d00*/  IMAD.MOV.U32 R6, RZ, RZ, RZ ;  /* 0x000000ffff067224 */ /* 0x000fe400078e00ff */
[----:B------:R-:W-:Y:S01]  /*0d10*/  IMAD.MOV.U32 R15, RZ, RZ, RZ ;  /* 0x000000ffff0f7224 */ /* 0x000fe200078e00ff */
[----:B-1----:R-:W1:Y:S01]  /*0d20*/  I2F.U32.RP R8, UR4 ;  /* 0x0000000400087d06 */ /* 0x002e620008209000 */
[----:B------:R-:W-:-:S07]  /*0d30*/  ISETP.NE.U32.AND P2, PT, RZ, UR4, PT ;  /* 0x00000004ff007c0c */ /* 0x000fce000bf45070 */
[----:B-1----:R-:W1:Y:S02]  /*0d40*/  MUFU.RCP R8, R8 ;  /* 0x0000000800087308 */ /* 0x002e640000001000 */
[----:B-1----:R-:W-:-:S06]  /*0d50*/  VIADD R9, R8, 0xffffffe ;  /* 0x0ffffffe08097836 */ /* 0x002fcc0000000000 */
[----:B------:R-:W1:Y:S02]  /*0d60*/  F2I.FTZ.U32.TRUNC.NTZ R7, R9 ;  /* 0x0000000900077305 */ /* 0x000e64000021f000 */
[----:B-1----:R-:W-:-:S05]  /*0d70*/  IADD3 R11, PT, PT, RZ, -R7, RZ ;  /* 0x80000007ff0b7210 */ /* 0x002fca0007ffe0ff */
[----:B------:R-:W-:-:S04]  /*0d80*/  IMAD R11, R11, UR4, RZ ;  /* 0x000000040b0b7c24 */ /* 0x000fc8000f8e02ff */
[----:B------:R-:W-:-:S06]  /*0d90*/  IMAD.HI.U32 R11, R7, R11, R6 ;  /* 0x0000000b070b7227 */ /* 0x000fcc00078e0006 */
[----:B------:R-:W-:-:S05]  /*0da0*/  IMAD.HI.U32 R14, R11, R2, RZ ;  /* 0x000000020b0e7227 */ /* 0x000fca00078e00ff */
[----:B------:R-:W-:-:S05]  /*0db0*/  IADD3 R7, PT, PT, -R14, RZ, RZ ;  /* 0x000000ff0e077210 */ /* 0x000fca0007ffe1ff */
[----:B------:R-:W-:-:S05]  /*0dc0*/  IMAD R6, R7, UR4, R2 ;  /* 0x0000000407067c24 */ /* 0x000fca000f8e0202 */
[----:B------:R-:W-:-:S13]  /*0dd0*/  ISETP.GE.U32.AND P0, PT, R6, UR4, PT ;  /* 0x0000000406007c0c */ /* 0x000fda000bf06070 */
[----:B------:R-:W-:Y:S01]  /*0de0*/  @P0 VIADD R6, R6, -UR4 ;  /* 0x8000000406060c36 */ /* 0x000fe20008000000 */
[----:B------:R-:W-:-:S04]  /*0df0*/  @P0 IADD3 R14, PT, PT, R14, 0x1, RZ ;  /* 0x000000010e0e0810 */ /* 0x000fc80007ffe0ff */
[----:B------:R-:W-:-:S13]  /*0e00*/  ISETP.GE.U32.AND P1, PT, R6, UR4, PT ;  /* 0x0000000406007c0c */ /* 0x000fda000bf26070 */
[----:B------:R-:W-:Y:S01]  /*0e10*/  @P1 VIADD R14, R14, 0x1 ;  /* 0x000000010e0e1836 */ /* 0x000fe20000000000 */
[----:B------:R-:W-:-:S04]  /*0e20*/  @!P2 LOP3.LUT R14, RZ, UR4, RZ, 0x33, !PT ;  /* 0x00000004ff0eac12 */ /* 0x000fc8000f8e33ff */
[----:B------:R-:W-:-:S05]  /*0e30*/  IADD3 R9, PT, PT, -R14, RZ, RZ ;  /* 0x000000ff0e097210 */ /* 0x000fca0007ffe1ff */
[----:B------:R-:W-:Y:S01]  /*0e40*/  IMAD R9, R9, UR4, R2 ;  /* 0x0000000409097c24 */ /* 0x000fe2000f8e0202 */
[----:B------:R-:W-:Y:S06]  /*0e50*/  BRA `(.L_x_55) ;  /* 0x00000000002c7947 */ /* 0x000fec0003800000 */
.L_x_54:
[----:B------:R-:W1:Y:S01]  /*0e60*/  LDCU.64 UR4, c[0x0][0x3c0] ;  /* 0x00007800ff0477ac */ /* 0x000e620008000a00 */
[----:B------:R-:W-:Y:S01]  /*0e70*/  MOV R8, R2 ;  /* 0x0000000200087202 */ /* 0x000fe20000000f00 */
[----:B------:R-:W-:Y:S01]  /*0e80*/  IMAD.MOV.U32 R13, RZ, RZ, R3 ;  /* 0x000000ffff0d7224 */ /* 0x000fe200078e0003 */
[----:B------:R-:W-:Y:S01]  /*0e90*/  MOV R10, 0xed0 ;  /* 0x00000ed0000a7802 */ /* 0x000fe20000000f00 */
[----:B-1----:R-:W-:Y:S01]  /*0ea0*/  IMAD.U32 R11, RZ, RZ, UR4 ;  /* 0x00000004ff0b7e24 */ /* 0x002fe2000f8e00ff */
[----:B------:R-:W-:-:S07]  /*0eb0*/  MOV R9, UR5 ;  /* 0x0000000500097c02 */ /* 0x000fce0008000f00 */
[----:B0-----:R-:W-:Y:S05]  /*0ec0*/  CALL.REL.NOINC `($__internal_4_$__cuda_sm20_div_u64) ;  /* 0x0000001800287944 */ /* 0x001fea0003c00000 */
[----:B------:R-:W0:Y:S01]  /*0ed0*/  LDCU UR4, c[0x0][0x3c0] ;  /* 0x00007800ff0477ac */ /* 0x000e220008000800 */
[----:B------:R-:W-:Y:S01]  /*0ee0*/  IADD3 R9, PT, PT, -R8, RZ, RZ ;  /* 0x000000ff08097210 */ /* 0x000fe20007ffe1ff */
[----:B------:R-:W-:-:S04]  /*0ef0*/  IMAD.MOV.U32 R14, RZ, RZ, R8 ;  /* 0x000000ffff0e7224 */ /* 0x000fc800078e0008 */
[----:B0-----:R-:W-:-:S07]  /*0f00*/  IMAD R9, R9, UR4, R2 ;  /* 0x0000000409097c24 */ /* 0x001fce000f8e0202 */
.L_x_55:
[----:B------:R-:W-:Y:S05]  /*0f10*/  BSYNC.RECONVERGENT B0 ;  /* 0x0000000000007941 */ /* 0x000fea0003800200 */
.L_x_53:
[----:B------:R-:W1:Y:S01]  /*0f20*/  LDCU UR4, c[0x0][0x3bc] ;  /* 0x00007780ff0477ac */ /* 0x000e620008000800 */
[----:B------:R-:W-:Y:S01]  /*0f30*/  BSSY.RECONVERGENT B0, `(.L_x_56) ;  /* 0x000001e000007945 */ /* 0x000fe20003800200 */
[----:B-1----:R-:W-:-:S04]  /*0f40*/  LOP3.LUT R6, R15, UR4, RZ, 0xfc, !PT ;  /* 0x000000040f067c12 */ /* 0x002fc8000f8efcff */
[----:B------:R-:W-:-:S13]  /*0f50*/  ISETP.NE.U32.AND P0, PT, R6, RZ, PT ;  /* 0x000000ff0600720c */ /* 0x000fda0003f05070 */
[----:B------:R-:W-:Y:S05]  /*0f60*/  @P0 BRA `(.L_x_57) ;  /* 0x00000000004c0947 */ /* 0x000fea0003800000 */
[----:B------:R-:W1:Y:S01]  /*0f70*/  LDCU UR4, c[0x0][0x3b8] ;  /* 0x00007700ff0477ac */ /* 0x000e620008000800 */
[----:B------:R-:W-:Y:S01]  /*0f80*/  HFMA2 R6, -RZ, RZ, 0, 0 ;  /* 0x00000000ff067431 */ /* 0x000fe200000001ff */
[----:B-1----:R-:W1:Y:S01]  /*0f90*/  I2F.U32.RP R8, UR4 ;  /* 0x0000000400087d06 */ /* 0x002e620008209000 */
[----:B------:R-:W-:-:S07]  /*0fa0*/  ISETP.NE.U32.AND P1, PT, RZ, UR4, PT ;  /* 0x00000004ff007c0c */ /* 0x000fce000bf25070 */
[----:B-1----:R-:W1:Y:S02]  /*0fb0*/  MUFU.RCP R8, R8 ;  /* 0x0000000800087308 */ /* 0x002e640000001000 */
[----:B-1----:R-:W-:-:S06]  /*0fc0*/  IADD3 R10, PT, PT, R8, 0xffffffe, RZ ;  /* 0x0ffffffe080a7810 */ /* 0x002fcc0007ffe0ff */
[----:B------:R-:W1:Y:S02]  /*0fd0*/  F2I.FTZ.U32.TRUNC.NTZ R7, R10 ;  /* 0x0000000a00077305 */ /* 0x000e64000021f000 */
[----:B-1----:R-:W-:-:S04]  /*0fe0*/  IMAD.MOV R11, RZ, RZ, -R7 ;  /* 0x000000ffff0b7224 */ /* 0x002fc800078e0a07 */
        /* <DEDUP_REMOVED lines=9> */
[----:B------:R-:W-:Y:S01]  /*1080*/  @!P1 LOP3.LUT R14, RZ, UR4, RZ, 0x33, !PT ;  /* 0x00000004ff0e9c12 */ /* 0x000fe2000f8e33ff */
[----:B------:R-:W-:Y:S06]  /*1090*/  BRA `(.L_x_58) ;  /* 0x00000000001c7947 */ /* 0x000fec0003800000 */
.L_x_57:
[----:B------:R-:W1:Y:S01]  /*10a0*/  LDCU.64 UR4, c[0x0][0x3b8] ;  /* 0x00007700ff0477ac */ /* 0x000e620008000a00 */
[----:B------:R-:W-:Y:S02]  /*10b0*/  MOV R8, R14 ;  /* 0x0000000e00087202 */ /* 0x000fe40000000f00 */
[----:B------:R-:W-:Y:S01]  /*10c0*/  MOV R10, 0x1100 ;  /* 0x00001100000a7802 */ /* 0x000fe20000000f00 */
[----:B-1----:R-:W-:Y:S01]  /*10d0*/  IMAD.U32 R11, RZ, RZ, UR4 ;  /* 0x00000004ff0b7e24 */ /* 0x002fe2000f8e00ff */
[----:B------:R-:W-:-:S07]  /*10e0*/  MOV R13, UR5 ;  /* 0x00000005000d7c02 */ /* 0x000fce0008000f00 */
[----:B0-----:R-:W-:Y:S05]  /*10f0*/  CALL.REL.NOINC `($__internal_5_$__cuda_sm20_rem_u64) ;  /* 0x0000001800b07944 */ /* 0x001fea0003c00000 */
[----:B------:R-:W-:-:S07]  /*1100*/  IMAD.MOV.U32 R14, RZ, RZ, R8 ;  /* 0x000000ffff0e7224 */ /* 0x000fce00078e0008 */
.L_x_58:
[----:B------:R-:W-:Y:S05]  /*1110*/  BSYNC.RECONVERGENT B0 ;  /* 0x0000000000007941 */ /* 0x000fea0003800200 */
.L_x_56:
[----:B------:R-:W1:Y:S01]  /*1120*/  LDC R12, c[0x0][0x3d8] ;  /* 0x0000f600ff0c7b82 */ /* 0x000e620000000800 */
[----:B------:R-:W2:Y:S01]  /*1130*/  LDCU.64 UR4, c[0x0][0x388] ;  /* 0x00007100ff0477ac */ /* 0x000ea20008000a00 */
[----:B------:R-:W-:Y:S01]  /*1140*/  IADD3 R7, PT, PT, R9, 0x1, RZ ;  /* 0x0000000109077810 */ /* 0x000fe20007ffe0ff */
[----:B------:R-:W-:Y:S01]  /*1150*/  VIADD R6, R14, 0x1 ;  /* 0x000000010e067836 */ /* 0x000fe20000000000 */
[----:B------:R-:W-:Y:S02]  /*1160*/  I2FP.F32.S32 R9, R9 ;  /* 0x0000000900097245 */ /* 0x000fe40000201400 */
[----:B------:R-:W-:Y:S02]  /*1170*/  I2FP.F32.S32 R7, R7 ;  /* 0x0000000700077245 */ /* 0x000fe40000201400 */
[----:B------:R-:W3:Y:S01]  /*1180*/  LDC R13, c[0x0][0x3d4] ;  /* 0x0000f500ff0d7b82 */ /* 0x000ee20000000800 */
[----:B------:R-:W-:Y:S02]  /*1190*/  I2FP.F32.S32 R6, R6 ;  /* 0x0000000600067245 */ /* 0x000fe40000201400 */
[----:B--2---:R-:W-:-:S04]  /*11a0*/  ISETP.NE.U32.AND P0, PT, RZ, UR4, PT ;  /* 0x00000004ff007c0c */ /* 0x004fc8000bf05070 */
[----:B------:R-:W-:Y:S01]  /*11b0*/  ISETP.NE.AND.EX P0, PT, RZ, UR5, PT, P0 ;  /* 0x00000005ff007c0c */ /* 0x000fe2000bf05300 */
[----:B-1----:R-:W-:Y:S01]  /*11c0*/  FFMA.FTZ R7, R7, R12, -0.5 ;  /* 0xbf00000007077423 */ /* 0x002fe2000001000c */
[----:B------:R-:W1:Y:S03]  /*11d0*/  LDCU UR5, c[0x0][0x3a8] ;  /* 0x00007500ff0577ac */ /* 0x000e660008000800 */
[----:B------:R2:W4:Y:S01]  /*11e0*/  F2I.FTZ.CEIL.NTZ R11, R7 ;  /* 0x00000007000b7305 */ /* 0x000522000021b100 */
[----:B---3--:R-:W-:-:S07]  /*11f0*/  FFMA.FTZ R10, R6, R13, -0.5 ;  /* 0xbf000000060a7423 */ /* 0x008fce000001000d */
[----:B-1----:R-:W-:Y:S05]  /*1200*/  @!P0 EXIT ;  /* 0x000000000000894d */ /* 0x002fea0003800000 */
[----:B------:R-:W-:Y:S01]  /*1210*/  I2FP.F32.S32 R14, R14 ;  /* 0x0000000e000e7245 */ /* 0x000fe20000201400 */
[----:B------:R-:W-:Y:S01]  /*1220*/  FFMA.FTZ R6, R9, R12, -0.5 ;  /* 0xbf00000009067423 */ /* 0x000fe2000001000c */
[----:B------:R-:W1:Y:S01]  /*1230*/  LDCU UR4, c[0x0][0x3a0] ;  /* 0x00007400ff0477ac */ /* 0x000e620008000800 */
[----:B------:R-:W1:Y:S01]  /*1240*/  F2I.FTZ.CEIL.NTZ R8, R10 ;  /* 0x0000000a00087305 */ /* 0x000e62000021b100 */
[----:B----4-:R-:W-:Y:S01]  /*1250*/  VIMNMX R9, PT, PT, R11, UR5, PT ;  /* 0x000000050b097c48 */ /* 0x010fe2000bfe0100 */
[----:B--2---:R-:W-:Y:S01]  /*1260*/  FFMA.FTZ R7, R14, R13, -0.5 ;  /* 0xbf0000000e077423 */ /* 0x004fe2000001000d */
[----:B------:R-:W-:Y:S01]  /*1270*/  SHF.R.S32.HI R11, RZ, 0x1f, R0 ;  /* 0x0000001fff0b7819 */ /* 0x000fe20000011400 */
[----:B------:R-:W2:Y:S04]  /*1280*/  LDCU.64 UR16, c[0x0][0x358] ;  /* 0x00006b00ff1077ac */ /* 0x000ea80008000a00 */
[----:B------:R-:W3:Y:S08]  /*1290*/  F2I.FTZ.CEIL.NTZ R6, R6 ;  /* 0x0000000600067305 */ /* 0x000ef0000021b100 */
[----:B------:R-:W4:Y:S01]  /*12a0*/  F2I.FTZ.CEIL.NTZ R7, R7 ;  /* 0x0000000700077305 */ /* 0x000f22000021b100 */
[----:B-1----:R-:W-:Y:S01]  /*12b0*/  VIMNMX R8, PT, PT, R8, UR4, PT ;  /* 0x0000000408087c48 */ /* 0x002fe2000bfe0100 */
[----:B------:R-:W-:Y:S01]  /*12c0*/  UMOV UR4, URZ ;  /* 0x000000ff00047c82 */ /* 0x000fe20008000000 */
[----:B---3--:R-:W-:Y:S01]  /*12d0*/  VIMNMX R10, PT, PT, R6, UR5, PT ;  /* 0x00000005060a7c48 */ /* 0x008fe2000bfe0100 */
[----:B--2---:R-:W-:-:S06]  /*12e0*/  UMOV UR5, URZ ;  /* 0x000000ff00057c82 */ /* 0x004fcc0008000000 */
.L_x_74:
[----:B0-----:R-:W-:Y:S01]  /*12f0*/  ISETP.GE.AND P0, PT, R4, R5, PT ;  /* 0x000000050400720c */ /* 0x001fe20003f06270 */
[----:B------:R-:W-:Y:S01]  /*1300*/  BSSY.RECONVERGENT B2, `(.L_x_59) ;  /* 0x00000d8000027945 */ /* 0x000fe20003800200 */
[----:B------:R-:W-:-:S11]  /*1310*/  HFMA2 R27, -RZ, RZ, 0, 0 ;  /* 0x00000000ff1b7431 */ /* 0x000fd600000001ff */
[----:B------:R-:W-:Y:S05]  /*1320*/  @P0 BRA `(.L_x_60) ;  /* 0x0000000c00540947 */ /* 0x000fea0003800000 */
[----:B------:R-:W0:Y:S01]  /*1330*/  LDC.64 R14, c[0x0][0x390] ;  /* 0x0000e400ff0e7b82 */ /* 0x000e220000000a00 */
[----:B------:R-:W1:Y:S01]  /*1340*/  LDCU UR6, c[0x0][0x398] ;  /* 0x00007300ff0677ac */ /* 0x000e620008000800 */
[----:B------:R-:W-:Y:S01]  /*1350*/  MOV R13, R11 ;  /* 0x0000000b000d7202 */ /* 0x000fe20000000f00 */
[----:B------:R-:W-:Y:S02]  /*1360*/  IMAD.MOV.U32 R12, RZ, RZ, R0 ;  /* 0x000000ffff0c7224 */ /* 0x000fe400078e0000 */
[----:B------:R-:W-:Y:S01]  /*1370*/  IMAD.MOV.U32 R27, RZ, RZ, RZ ;  /* 0x000000ffff1b7224 */ /* 0x000fe200078e00ff */
[----:B-1----:R-:W-:Y:S01]  /*1380*/  VIMNMX R24, PT, PT, R4, UR6, PT ;  /* 0x0000000604187c48 */ /* 0x002fe2000bfe0100 */
[C---:B0-----:R-:W-:Y:S02]  /*1390*/  IMAD R16, R14.reuse, UR5, RZ ;  /* 0x000000050e107c24 */ /* 0x041fe4000f8e02ff */
[----:B------:R-:W-:-:S04]  /*13a0*/  IMAD.WIDE.U32 R12, R14, UR4, R12 ;  /* 0x000000040e0c7c25 */ /* 0x000fc8000f8e000c */
[----:B------:R-:W-:-:S05]  /*13b0*/  IMAD R15, R15, UR4, R16 ;  /* 0x000000040f0f7c24 */ /* 0x000fca000f8e0210 */
[----:B------:R-:W-:-:S07]  /*13c0*/  IADD3 R23, PT, PT, R13, R15, RZ ;  /* 0x0000000f0d177210 */ /* 0x000fce0007ffe0ff */
.L_x_73:
[----:B----4-:R-:W-:Y:S01]  /*13d0*/  ISETP.GE.AND P0, PT, R7, R8, PT ;  /* 0x000000080700720c */ /* 0x010fe20003f06270 */
[----:B------:R-:W-:-:S12]  /*13e0*/  BSSY.RECONVERGENT B1, `(.L_x_61) ;  /* 0x00000c6000017945 */ /* 0x000fd80003800200 */
[----:B------:R-:W-:Y:S05]  /*13f0*/  @P0 BRA `(.L_x_62) ;  /* 0x0000000c00100947 */ /* 0x000fea0003800000 */
[----:B------:R-:W0:Y:S01]  /*1400*/  LDCU UR7, c[0x0][0x3a0] ;  /* 0x00007400ff0777ac */ /* 0x000e220008000800 */
[--C-:B------:R-:W-:Y:S01]  /*1410*/  SHF.R.S32.HI R15, RZ, 0x1f, R24.reuse ;  /* 0x0000001fff0f7819 */ /* 0x100fe20000011418 */
[----:B------:R-:W-:Y:S01]  /*1420*/  IMAD.MOV.U32 R14, RZ, RZ, R24 ;  /* 0x000000ffff0e7224 */ /* 0x000fe200078e0018 */
[----:B------:R-:W1:Y:S01]  /*1430*/  LDCU UR6, c[0x0][0x398] ;  /* 0x00007300ff0677ac */ /* 0x000e620008000800 */
[----:B0-----:R-:W-:Y:S02]  /*1440*/  VIMNMX R25, PT, PT, R7, UR7, PT ;  /* 0x0000000707197c48 */ /* 0x001fe4000bfe0100 */
[----:B-1----:R-:W-:-:S07]  /*1450*/  IMAD.WIDE.U32 R14, R12, UR6, R14 ;  /* 0x000000060c0e7c25 */ /* 0x002fce000f8e000e */
.L_x_72:
[----:B------:R-:W-:Y:S01]  /*1460*/  ISETP.GE.AND P0, PT, R6, R9, PT ;  /* 0x000000090600720c */ /* 0x000fe20003f06270 */
[----:B------:R-:W-:-:S12]  /*1470*/  BSSY.RECONVERGENT B0, `(.L_x_63) ;  /* 0x00000b9000007945 */ /* 0x000fd80003800200 */
[----:B------:R-:W-:Y:S05]  /*1480*/  @P0 BRA `(.L_x_64) ;  /* 0x0000000800dc0947 */ /* 0x000fea0003800000 */
[----:B------:R-:W0:Y:S01]  /*1490*/  LDCU.64 UR8, c[0x0][0x398] ;  /* 0x00007300ff0877ac */ /* 0x000e220008000a00 */
[----:B------:R-:W-:Y:S01]  /*14a0*/  IMAD.IADD R16, R10, 0x1, -R9 ;  /* 0x000000010a107824 */ /* 0x000fe200078e0a09 */
[----:B------:R-:W-:Y:S01]  /*14b0*/  BSSY.RECONVERGENT B3, `(.L_x_65) ;  /* 0x0000050000037945 */ /* 0x000fe20003800200 */
[----:B------:R-:W-:Y:S01]  /*14c0*/  IMAD.MOV.U32 R22, RZ, RZ, R10 ;  /* 0x000000ffff167224 */ /* 0x000fe200078e000a */
[----:B------:R-:W1:Y:S02]  /*14d0*/  LDCU.64 UR6, c[0x0][0x3a0] ;  /* 0x00007400ff0677ac */ /* 0x000e640008000a00 */
[----:B------:R-:W-:Y:S02]  /*14e0*/  ISETP.GT.U32.AND P0, PT, R16, -0x10, PT ;  /* 0xfffffff01000780c */ /* 0x000fe40003f04070 */
[----:B------:R-:W-:Y:S01]  /*14f0*/  MOV R16, R25 ;  /* 0x0000001900107202 */ /* 0x000fe20000000f00 */
[----:B0-----:R-:W-:-:S04]  /*1500*/  IMAD R17, R23, UR8, RZ ;  /* 0x0000000817117c24 */ /* 0x001fc8000f8e02ff */
[----:B------:R-:W-:-:S05]  /*1510*/  IMAD R17, R12, UR9, R17 ;  /* 0x000000090c117c24 */ /* 0x000fca000f8e0211 */
[----:B------:R-:W-:Y:S02]  /*1520*/  IADD3 R19, PT, PT, R15, R17, RZ ;  /* 0x000000110f137210 */ /* 0x000fe40007ffe0ff */
[----:B------:R-:W-:-:S03]  /*1530*/  SHF.R.S32.HI R17, RZ, 0x1f, R25 ;  /* 0x0000001fff117819 */ /* 0x000fc60000011419 */
[----:B-1----:R-:W-:Y:S02]  /*1540*/  IMAD R19, R19, UR6, RZ ;  /* 0x0000000613137c24 */ /* 0x002fe4000f8e02ff */
[----:B------:R-:W-:-:S04]  /*1550*/  IMAD.WIDE.U32 R16, R14, UR6, R16 ;  /* 0x000000060e107c25 */ /* 0x000fc8000f8e0010 */
[----:B------:R-:W-:-:S05]  /*1560*/  IMAD R19, R14, UR7, R19 ;  /* 0x000000070e137c24 */ /* 0x000fca000f8e0213 */
[----:B------:R-:W-:Y:S01]  /*1570*/  IADD3 R26, PT, PT, R17, R19, RZ ;  /* 0x00000013111a7210 */ /* 0x000fe20007ffe0ff */
[----:B------:R-:W-:Y:S06]  /*1580*/  @P0 BRA `(.L_x_66) ;  /* 0x0000000400080947 */ /* 0x000fec0003800000 */
[----:B------:R-:W-:Y:S01]  /*1590*/  IMAD.IADD R28, R9, 0x1, -R10 ;  /* 0x00000001091c7824 */ /* 0x000fe200078e0a0a */
[----:B------:R-:W-:-:S04]  /*15a0*/  MOV R22, R10 ;  /* 0x0000000a00167202 */ /* 0x000fc80000000f00 */
[----:B------:R-:W-:-:S05]  /*15b0*/  LOP3.LUT R28, R28, 0xfffffff0, RZ, 0xc0, !PT ;  /* 0xfffffff01c1c7812 */ /* 0x000fca00078ec0ff */
[----:B------:R-:W-:-:S07]  /*15c0*/  IMAD.MOV R28, RZ, RZ, -R28 ;  /* 0x000000ffff1c7224 */ /* 0x000fce00078e0a1c */
.L_x_67:
[----:B------:R-:W0:Y:S01]  /*15d0*/  LDCU.64 UR8, c[0x0][0x3a8] ;  /* 0x00007500ff0877ac */ /* 0x000e220008000a00 */
[----:B------:R-:W-:Y:S02]  /*15e0*/  SHF.R.S32.HI R19, RZ, 0x1f, R22 ;  /* 0x0000001fff137819 */ /* 0x000fe40000011416 */
[----:B------:R-:W-:Y:S01]  /*15f0*/  MOV R18, R22 ;  /* 0x0000001600127202 */ /* 0x000fe20000000f00 */
[----:B------:R-:W1:Y:S01]  /*1600*/  LDCU.64 UR6, c[0x0][0x380] ;  /* 0x00007000ff0677ac */ /* 0x000e620008000a00 */
[----:B0-----:R-:W-:-:S03]  /*1610*/  IMAD R21, R26, UR8, RZ ;  /* 0x000000081a157c24 */ /* 0x001fc6000f8e02ff */
[----:B------:R-:W-:-:S04]  /*1620*/  IMAD.WIDE.U32 R18, R16, UR8, R18 ;  /* 0x0000000810127c25 */ /* 0x000fc8000f8e0012 */
[----:B------:R-:W-:Y:S01]  /*1630*/  IMAD R21, R16, UR9, R21 ;  /* 0x0000000910157c24 */ /* 0x000fe2000f8e0215 */
[----:B-1----:R-:W-:-:S03]  /*1640*/  LEA R20, P0, R18, UR6, 0x1 ;  /* 0x0000000612147c11 */ /* 0x002fc6000f8008ff */
[----:B------:R-:W-:-:S05]  /*1650*/  IMAD.IADD R19, R19, 0x1, R21 ;  /* 0x0000000113137824 */ /* 0x000fca00078e0215 */
[----:B------:R-:W-:-:S05]  /*1660*/  LEA.HI.X R21, R18, UR7, R19, 0x1, P0 ;  /* 0x0000000712157c11 */ /* 0x000fca00080f0c13 */
[----:B------:R-:W2:Y:S04]  /*1670*/  LDG.E.U16 R18, desc[UR16][R20.64] ;  /* 0x0000001014127981 */ /* 0x000ea8000c1e1500 */
[----:B------:R-:W3:Y:S01]  /*1680*/  LDG.E.U16 R19, desc[UR16][R20.64+0x2] ;  /* 0x0000021014137981 */ /* 0x000ee2000c1e1500 */
[----:B--2---:R-:W-:Y:S01]  /*1690*/  SHF.L.U32 R18, R18, 0x10, RZ ;  /* 0x0000001012127819 */ /* 0x004fe200000006ff */
[----:B---3--:R-:W-:-:S04]  /*16a0*/  IMAD.U32 R19, R19, 0x10000, RZ ;  /* 0x0001000013137824 */ /* 0x008fc800078e00ff */
[----:B------:R-:W-:Y:S02]  /*16b0*/  FADD.FTZ R18, R18, R27 ;  /* 0x0000001b12127221 */ /* 0x000fe40000010000 */
[----:B------:R-:W2:Y:S02]  /*16c0*/  LDG.E.U16 R27, desc[UR16][R20.64+0x1e] ;  /* 0x00001e10141b7981 */ /* 0x000ea4000c1e1500 */
[----:B------:R-:W-:Y:S02]  /*16d0*/  FADD.FTZ R18, R18, R19 ;  /* 0x0000001312127221 */ /* 0x000fe40000010000 */
[----:B------:R-:W3:Y:S02]  /*16e0*/  LDG.E.U16 R19, desc[UR16][R20.64+0x4] ;  /* 0x0000041014137981 */ /* 0x000ee4000c1e1500 */
[----:B---3--:R-:W-:-:S05]  /*16f0*/  SHF.L.U32 R19, R19, 0x10, RZ ;  /* 0x0000001013137819 */ /* 0x008fca00000006ff */
[----:B------:R-:W-:Y:S02]  /*1700*/  FADD.FTZ R18, R18, R19 ;  /* 0x0000001312127221 */ /* 0x000fe40000010000 */
[----:B------:R-:W3:Y:S02]  /*1710*/  LDG.E.U16 R19, desc[UR16][R20.64+0x6] ;  /* 0x0000061014137981 */ /* 0x000ee4000c1e1500 */
[----:B---3--:R-:W-:-:S04]  /*1720*/  IMAD.U32 R19, R19, 0x10000, RZ ;  /* 0x0001000013137824 */ /* 0x008fc800078e00ff */
        /* <DEDUP_REMOVED lines=28> */
[----:B------:R-:W3:Y:S01]  /*18f0*/  LDG.E.U16 R19, desc[UR16][R20.64+0x1a] ;  /* 0x00001a1014137981 */ /* 0x000ee2000c1e1500 */
[----:B------:R-:W-:Y:S02]  /*1900*/  VIADD R28, R28, 0x10 ;  /* 0x000000101c1c7836 */ /* 0x000fe40000000000 */
[----:B---3--:R-:W-:-:S04]  /*1910*/  IMAD.U32 R19, R19, 0x10000, RZ ;  /* 0x0001000013137824 */ /* 0x008fc800078e00ff */
[----:B------:R-:W-:Y:S02]  /*1920*/  FADD.FTZ R18, R18, R19 ;  /* 0x0000001312127221 */ /* 0x000fe40000010000 */
[----:B------:R-:W3:Y:S01]  /*1930*/  LDG.E.U16 R19, desc[UR16][R20.64+0x1c] ;  /* 0x00001c1014137981 */ /* 0x000ee2000c1e1500 */
[----:B------:R-:W-:Y:S02]  /*1940*/  ISETP.NE.AND P0, PT, R28, RZ, PT ;  /* 0x000000ff1c00720c */ /* 0x000fe40003f05270 */
[----:B--2---:R-:W-:Y:S01]  /*1950*/  SHF.L.U32 R27, R27, 0x10, RZ ;  /* 0x000000101b1b7819 */ /* 0x004fe200000006ff */
[----:B------:R-:W-:Y:S01]  /*1960*/  VIADD R22, R22, 0x10 ;  /* 0x0000001016167836 */ /* 0x000fe20000000000 */
[----:B---3--:R-:W-:-:S05]  /*1970*/  SHF.L.U32 R19, R19, 0x10, RZ ;  /* 0x0000001013137819 */ /* 0x008fca00000006ff */
[----:B------:R-:W-:-:S04]  /*1980*/  FADD.FTZ R18, R18, R19 ;  /* 0x0000001312127221 */ /* 0x000fc80000010000 */
[----:B------:R-:W-:Y:S01]  /*1990*/  FADD.FTZ R27, R18, R27 ;  /* 0x0000001b121b7221 */ /* 0x000fe20000010000 */
[----:B------:R-:W-:Y:S06]  /*19a0*/  @P0 BRA `(.L_x_67) ;  /* 0xfffffffc00080947 */ /* 0x000fec000383ffff */
.L_x_66:
[----:B------:R-:W-:Y:S05]  /*19b0*/  BSYNC.RECONVERGENT B3 ;  /* 0x0000000000037941 */ /* 0x000fea0003800200 */
.L_x_65:
[----:B------:R-:W-:-:S04]  /*19c0*/  IADD3 R18, PT, PT, -R10, R9, RZ ;  /* 0x000000090a127210 */ /* 0x000fc80007ffe1ff */
[----:B------:R-:W-:-:S04]  /*19d0*/  LOP3.LUT R18, R18, 0xf, RZ, 0xc0, !PT ;  /* 0x0000000f12127812 */ /* 0x000fc800078ec0ff */
[----:B------:R-:W-:-:S13]  /*19e0*/  ISETP.NE.AND P0, PT, R18, RZ, PT ;  /* 0x000000ff1200720c */ /* 0x000fda0003f05270 */
        /* <DEDUP_REMOVED lines=16> */
[----:B------:R-:W3:Y:S04]  /*1af0*/  LDG.E.U16 R19, desc[UR16][R20.64+0x2] ;  /* 0x0000021014137981 */ /* 0x000ee8000c1e1500 */
[----:B------:R-:W4:Y:S01]  /*1b00*/  LDG.E.U16 R29, desc[UR16][R20.64+0x4] ;  /* 0x00000410141d7981 */ /* 0x000f22000c1e1500 */
[----:B--2---:R-:W-:Y:S01]  /*1b10*/  SHF.L.U32 R18, R18, 0x10, RZ ;  /* 0x0000001012127819 */ /* 0x004fe200000006ff */
[----:B---3--:R-:W-:-:S04]  /*1b20*/  IMAD.U32 R19, R19, 0x10000, RZ ;  /* 0x0001000013137824 */ /* 0x008fc800078e00ff */
[----:B------:R-:W-:Y:S02]  /*1b30*/  FADD.FTZ R18, R27, R18 ;  /* 0x000000121b127221 */ /* 0x000fe40000010000 */
[----:B------:R-:W2:Y:S02]  /*1b40*/  LDG.E.U16 R27, desc[UR16][R20.64+0x6] ;  /* 0x00000610141b7981 */ /* 0x000ea4000c1e1500 */
[----:B------:R-:W-:Y:S02]  /*1b50*/  FADD.FTZ R28, R18, R19 ;  /* 0x00000013121c7221 */ /* 0x000fe40000010000 */
[----:B------:R-:W3:Y:S04]  /*1b60*/  LDG.E.U16 R19, desc[UR16][R20.64+0x8] ;  /* 0x0000081014137981 */ /* 0x000ee8000c1e1500 */
[----:B------:R-:W5:Y:S01]  /*1b70*/  LDG.E.U16 R18, desc[UR16][R20.64+0xa] ;  /* 0x00000a1014127981 */ /* 0x000f62000c1e1500 */
[----:B----4-:R-:W-:-:S05]  /*1b80*/  SHF.L.U32 R29, R29, 0x10, RZ ;  /* 0x000000101d1d7819 */ /* 0x010fca00000006ff */
[----:B------:R-:W-:Y:S01]  /*1b90*/  FADD.FTZ R28, R28, R29 ;  /* 0x0000001d1c1c7221 */ /* 0x000fe20000010000 */
[----:B--2---:R-:W-:-:S04]  /*1ba0*/  IMAD.U32 R27, R27, 0x10000, RZ ;  /* 0x000100001b1b7824 */ /* 0x004fc800078e00ff */
[----:B------:R-:W-:Y:S01]  /*1bb0*/  FADD.FTZ R27, R28, R27 ;  /* 0x0000001b1c1b7221 */ /* 0x000fe20000010000 */
[----:B---3--:R-:W-:Y:S02]  /*1bc0*/  SHF.L.U32 R28, R19, 0x10, RZ ;  /* 0x00000010131c7819 */ /* 0x008fe400000006ff */
[----:B------:R-:W2:Y:S01]  /*1bd0*/  LDG.E.U16 R19, desc[UR16][R20.64+0xc] ;  /* 0x00000c1014137981 */ /* 0x000ea2000c1e1500 */
[----:B-----5:R-:W-:Y:S02]  /*1be0*/  IMAD.U32 R18, R18, 0x10000, RZ ;  /* 0x0001000012127824 */ /* 0x020fe400078e00ff */
[----:B------:R-:W-:-:S04]  /*1bf0*/  FADD.FTZ R27, R27, R28 ;  /* 0x0000001c1b1b7221 */ /* 0x000fc80000010000 */
[----:B------:R-:W-:Y:S02]  /*1c00*/  FADD.FTZ R18, R27, R18 ;  /* 0x000000121b127221 */ /* 0x000fe40000010000 */
[----:B------:R-:W3:Y:S01]  /*1c10*/  LDG.E.U16 R27, desc[UR16][R20.64+0xe] ;  /* 0x00000e10141b7981 */ /* 0x000ee2000c1e1500 */
[----:B------:R-:W-:Y:S02]  /*1c20*/  IADD3 R22, PT, PT, R22, 0x8, RZ ;  /* 0x0000000816167810 */ /* 0x000fe40007ffe0ff */
[----:B--2---:R-:W-:-:S05]  /*1c30*/  SHF.L.U32 R19, R19, 0x10, RZ ;  /* 0x0000001013137819 */ /* 0x004fca00000006ff */
[----:B------:R-:W-:Y:S01]  /*1c40*/  FADD.FTZ R18, R18, R19 ;  /* 0x0000001312127221 */ /* 0x000fe20000010000 */
[----:B---3--:R-:W-:-:S04]  /*1c50*/  IMAD.U32 R27, R27, 0x10000, RZ ;  /* 0x000100001b1b7824 */ /* 0x008fc800078e00ff */
[----:B------:R-:W-:-:S07]  /*1c60*/  FADD.FTZ R27, R18, R27 ;  /* 0x0000001b121b7221 */ /* 0x000fce0000010000 */
.L_x_69:
[----:B------:R-:W-:Y:S05]  /*1c70*/  BSYNC.RECONVERGENT B3 ;  /* 0x0000000000037941 */ /* 0x000fea0003800200 */
.L_x_68:
[----:B------:R-:W-:-:S05]  /*1c80*/  IMAD.IADD R18, R9, 0x1, -R10 ;  /* 0x0000000109127824 */ /* 0x000fca00078e0a0a */
[----:B------:R-:W-:-:S13]  /*1c90*/  LOP3.LUT P0, R18, R18, 0x7, RZ, 0xc0, !PT ;  /* 0x0000000712127812 */ /* 0x000fda000780c0ff */
[----:B------:R-:W-:Y:S05]  /*1ca0*/  @!P0 BRA `(.L_x_64) ;  /* 0x0000000000d48947 */ /* 0x000fea0003800000 */
[----:B------:R-:W-:Y:S01]  /*1cb0*/  IADD3 R18, PT, PT, R18, -0x1, RZ ;  /* 0xffffffff12127810 */ /* 0x000fe20007ffe0ff */
[----:B------:R-:W-:Y:S03]  /*1cc0*/  BSSY.RECONVERGENT B3, `(.L_x_70) ;  /* 0x000001a000037945 */ /* 0x000fe60003800200 */
[----:B------:R-:W-:-:S13]  /*1cd0*/  ISETP.GE.U32.AND P0, PT, R18, 0x3, PT ;  /* 0x000000031200780c */ /* 0x000fda0003f06070 */
[----:B------:R-:W-:Y:S05]  /*1ce0*/  @!P0 BRA `(.L_x_71) ;  /* 0x00000000005c8947 */ /* 0x000fea0003800000 */
[----:B------:R-:W0:Y:S01]  /*1cf0*/  LDCU.64 UR6, c[0x0][0x3a8] ;  /* 0x00007500ff0677ac */ /* 0x000e220008000a00 */
[--C-:B------:R-:W-:Y:S01]  /*1d00*/  SHF.R.S32.HI R19, RZ, 0x1f, R22.reuse ;  /* 0x0000001fff137819 */ /* 0x100fe20000011416 */
[----:B------:R-:W-:Y:S01]  /*1d10*/  IMAD.MOV.U32 R18, RZ, RZ, R22 ;  /* 0x000000ffff127224 */ /* 0x000fe200078e0016 */
[----:B------:R-:W1:Y:S01]  /*1d20*/  LDCU.64 UR8, c[0x0][0x380] ;  /* 0x00007000ff0877ac */ /* 0x000e620008000a00 */
[----:B0-----:R-:W-:Y:S02]  /*1d30*/  IMAD R21, R26, UR6, RZ ;  /* 0x000000061a157c24 */ /* 0x001fe4000f8e02ff */
[----:B------:R-:W-:-:S04]  /*1d40*/  IMAD.WIDE.U32 R18, R16, UR6, R18 ;  /* 0x0000000610127c25 */ /* 0x000fc8000f8e0012 */
[----:B------:R-:W-:Y:S01]  /*1d50*/  IMAD R21, R16, UR7, R21 ;  /* 0x0000000710157c24 */ /* 0x000fe2000f8e0215 */
[----:B-1----:R-:W-:-:S04]  /*1d60*/  LEA R20, P0, R18, UR8, 0x1 ;  /* 0x0000000812147c11 */ /* 0x002fc8000f8008ff */
[----:B------:R-:W-:-:S04]  /*1d70*/  IADD3 R21, PT, PT, R21, R19, RZ ;  /* 0x0000001315157210 */ /* 0x000fc80007ffe0ff */
[----:B------:R-:W-:-:S05]  /*1d80*/  LEA.HI.X R21, R18, UR9, R21, 0x1, P0 ;  /* 0x0000000912157c11 */ /* 0x000fca00080f0c15 */
[----:B------:R-:W2:Y:S04]  /*1d90*/  LDG.E.U16 R18, desc[UR16][R20.64] ;  /* 0x0000001014127981 */ /* 0x000ea8000c1e1500 */
[----:B------:R-:W3:Y:S01]  /*1da0*/  LDG.E.U16 R19, desc[UR16][R20.64+0x2] ;  /* 0x0000021014137981 */ /* 0x000ee2000c1e1500 */
[----:B--2---:R-:W-:Y:S01]  /*1db0*/  IMAD.U32 R18, R18, 0x10000, RZ ;  /* 0x0001000012127824 */ /* 0x004fe200078e00ff */
[----:B---3--:R-:W-:-:S03]  /*1dc0*/  SHF.L.U32 R19, R19, 0x10, RZ ;  /* 0x0000001013137819 */ /* 0x008fc600000006ff */
[----:B------:R-:W-:Y:S02]  /*1dd0*/  FADD.FTZ R18, R27, R18 ;  /* 0x000000121b127221 */ /* 0x000fe40000010000 */
[----:B------:R-:W2:Y:S02]  /*1de0*/  LDG.E.U16 R27, desc[UR16][R20.64+0x6] ;  /* 0x00000610141b7981 */ /* 0x000ea4000c1e1500 */
[----:B------:R-:W-:Y:S02]  /*1df0*/  FADD.FTZ R18, R18, R19 ;  /* 0x0000001312127221 */ /* 0x000fe40000010000 */
[----:B------:R-:W3:Y:S01]  /*1e00*/  LDG.E.U16 R19, desc[UR16][R20.64+0x4] ;  /* 0x0000041014137981 */ /* 0x000ee2000c1e1500 */
[----:B------:R-:W-:Y:S01]  /*1e10*/  VIADD R22, R22, 0x4 ;  /* 0x0000000416167836 */ /* 0x000fe20000000000 */
[----:B--2---:R-:W-:Y:S01]  /*1e20*/  SHF.L.U32 R27, R27, 0x10, RZ ;  /* 0x000000101b1b7819 */ /* 0x004fe200000006ff */
[----:B---3--:R-:W-:-:S04]  /*1e30*/  IMAD.U32 R19, R19, 0x10000, RZ ;  /* 0x0001000013137824 */ /* 0x008fc800078e00ff */
[----:B------:R-:W-:-:S04]  /*1e40*/  FADD.FTZ R18, R18, R19 ;  /* 0x0000001312127221 */ /* 0x000fc80000010000 */
[----:B------:R-:W-:-:S07]  /*1e50*/  FADD.FTZ R27, R18, R27 ;  /* 0x0000001b121b7221 */ /* 0x000fce0000010000 */
.L_x_71:
[----:B------:R-:W-:Y:S05]  /*1e60*/  BSYNC.RECONVERGENT B3 ;  /* 0x0000000000037941 */ /* 0x000fea0003800200 */
.L_x_70:
[----:B------:R-:W-:-:S04]  /*1e70*/  IADD3 R20, PT, PT, -R10, R9, RZ ;  /* 0x000000090a147210 */ /* 0x000fc80007ffe1ff */
[----:B------:R-:W-:-:S13]  /*1e80*/  LOP3.LUT P0, R20, R20, 0x3, RZ, 0xc0, !PT ;  /* 0x0000000314147812 */ /* 0x000fda000780c0ff */
        /* <DEDUP_REMOVED lines=11> */
[----:B------:R-:W2:Y:S01]  /*1f40*/  LDG.E.U16 R18, desc[UR16][R16.64] ;  /* 0x0000001010127981 */ /* 0x000ea2000c1e1500 */
[----:B------:R-:W-:Y:S01]  /*1f50*/  ISETP.NE.AND P0, PT, R20, 0x1, PT ;  /* 0x000000011400780c */ /* 0x000fe20003f05270 */
[----:B--2---:R-:W-:-:S04]  /*1f60*/  IMAD.U32 R18, R18, 0x10000, RZ ;  /* 0x0001000012127824 */ /* 0x004fc800078e00ff */
[----:B------:R-:W-:-:S08]  /*1f70*/  FADD.FTZ R27, R27, R18 ;  /* 0x000000121b1b7221 */ /* 0x000fd00000010000 */
[----:B------:R-:W-:Y:S05]  /*1f80*/  @!P0 BRA `(.L_x_64) ;  /* 0x00000000001c8947 */ /* 0x000fea0003800000 */
[----:B------:R-:W-:Y:S01]  /*1f90*/  ISETP.NE.AND P0, PT, R20, 0x2, PT ;  /* 0x000000021400780c */ /* 0x000fe20003f05270 */
[----:B------:R-:W2:-:S12]  /*1fa0*/  LDG.E.U16 R18, desc[UR16][R16.64+0x2] ;  /* 0x0000021010127981 */ /* 0x000e98000c1e1500 */
[----:B------:R-:W3:Y:S01]  /*1fb0*/  @P0 LDG.E.U16 R19, desc[UR16][R16.64+0x4] ;  /* 0x0000041010130981 */ /* 0x000ee2000c1e1500 */
[----:B--2---:R-:W-:-:S05]  /*1fc0*/  SHF.L.U32 R18, R18, 0x10, RZ ;  /* 0x0000001012127819 */ /* 0x004fca00000006ff */
[----:B------:R-:W-:Y:S01]  /*1fd0*/  FADD.FTZ R27, R27, R18 ;  /* 0x000000121b1b7221 */ /* 0x000fe20000010000 */
[----:B---3--:R-:W-:-:S04]  /*1fe0*/  @P0 IMAD.U32 R20, R19, 0x10000, RZ ;  /* 0x0001000013140824 */ /* 0x008fc800078e00ff */
[----:B------:R-:W-:-:S07]  /*1ff0*/  @P0 FADD.FTZ R27, R27, R20 ;  /* 0x000000141b1b0221 */ /* 0x000fce0000010000 */
.L_x_64:
[----:B------:R-:W-:Y:S05]  /*2000*/  BSYNC.RECONVERGENT B0 ;  /* 0x0000000000007941 */ /* 0x000fea0003800200 */
.L_x_63:
[----:B------:R-:W-:-:S04]  /*2010*/  IADD3 R25, PT, PT, R25, 0x1, RZ ;  /* 0x0000000119197810 */ /* 0x000fc80007ffe0ff */
[----:B------:R-:W-:-:S13]  /*2020*/  ISETP.NE.AND P0, PT, R25, R8, PT ;  /* 0x000000081900720c */ /* 0x000fda0003f05270 */
[----:B------:R-:W-:Y:S05]  /*2030*/  @P0 BRA `(.L_x_72) ;  /* 0xfffffff400080947 */ /* 0x000fea000383ffff */
.L_x_62:
[----:B------:R-:W-:Y:S05]  /*2040*/  BSYNC.RECONVERGENT B1 ;  /* 0x0000000000017941 */ /* 0x000fea0003800200 */
.L_x_61:
[----:B------:R-:W-:-:S05]  /*2050*/  VIADD R24, R24, 0x1 ;  /* 0x0000000118187836 */ /* 0x000fca0000000000 */
[----:B------:R-:W-:-:S13]  /*2060*/  ISETP.NE.AND P0, PT, R24, R5, PT ;  /* 0x000000051800720c */ /* 0x000fda0003f05270 */
[----:B------:R-:W-:Y:S05]  /*2070*/  @P0 BRA `(.L_x_73) ;  /* 0xfffffff000d40947 */ /* 0x000fea000383ffff */
.L_x_60:
[----:B------:R-:W-:Y:S05]  /*2080*/  BSYNC.RECONVERGENT B2 ;  /* 0x0000000000027941 */ /* 0x000fea0003800200 */
.L_x_59:
[----:B------:R-:W0:Y:S01]  /*2090*/  LDCU.128 UR8, c[0x0][0x3b0] ;  /* 0x00007600ff0877ac */ /* 0x000e220008000c00 */
[----:B------:R-:W1:Y:S01]  /*20a0*/  LDC.64 R12, c[0x0][0x390] ;  /* 0x0000e400ff0c7b82 */ /* 0x000e620000000a00 */
[----:B------:R-:W-:Y:S01]  /*20b0*/  F2FP.BF16.F32.PACK_AB R27, RZ, R27 ;  /* 0x0000001bff1b723e */ /* 0x000fe200000010ff */
[----:B------:R-:W2:Y:S01]  /*20c0*/  LDCU.128 UR12, c[0x0][0x3c0] ;  /* 0x00007800ff0c77ac */ /* 0x000ea20008000c00 */
[----:B------:R-:W-:-:S04]  /*20d0*/  UIADD3 UR4, UP0, UPT, UR4, 0x1, URZ ;  /* 0x0000000104047890 */ /* 0x000fc8000ff1e0ff */
[----:B------:R-:W-:Y:S02]  /*20e0*/  UIADD3.X UR5, UPT, UPT, URZ, UR5, URZ, UP0, !UPT ;  /* 0x00000005ff057290 */ /* 0x000fe400087fe4ff */
[----:B0-----:R-:W-:Y:S02]  /*20f0*/  UIMAD UR11, UR11, UR8, URZ ;  /* 0x000000080b0b72a4 */ /* 0x001fe4000f8e02ff */
[----:B------:R-:W-:Y:S02]  /*2100*/  UIMAD.WIDE.U32 UR6, UR10, UR8, URZ ;  /* 0x000000080a0672a5 */ /* 0x000fe4000f8e00ff */
[----:B------:R-:W-:Y:S01]  /*2110*/  UIMAD UR9, UR9, UR10, UR11 ;  /* 0x0000000a090972a4 */ /* 0x000fe2000f8e020b */
[----:B--2---:R-:W-:-:S03]  /*2120*/  LEA R14, P0, R2, UR14, 0x1 ;  /* 0x0000000e020e7c11 */ /* 0x004fc6000f8008ff */
[----:B------:R-:W-:Y:S01]  /*2130*/  UIADD3 UR9, UPT, UPT, UR7, UR9, URZ ;  /* 0x0000000907097290 */ /* 0x000fe2000fffe0ff */
[----:B------:R-:W-:Y:S02]  /*2140*/  LEA.HI.X R15, R2, UR15, R3, 0x1, P0 ;  /* 0x0000000f020f7c11 */ /* 0x000fe400080f0c03 */
[----:B------:R-:W0:Y:S03]  /*2150*/  LDCU.64 UR10, c[0x0][0x388] ;  /* 0x00007100ff0a77ac */ /* 0x000e260008000a00 */
[----:B------:R2:W-:Y:S01]  /*2160*/  STG.E.U16 desc[UR16][R14.64], R27 ;  /* 0x0000001b0e007986 */ /* 0x0005e2000c101510 */
[----:B------:R-:W-:Y:S02]  /*2170*/  UIMAD UR7, UR9, UR12, URZ ;  /* 0x0000000c090772a4 */ /* 0x000fe4000f8e02ff */
[----:B------:R-:W-:Y:S02]  /*2180*/  UIMAD.WIDE.U32 UR8, UR6, UR12, URZ ;  /* 0x0000000c060872a5 */ /* 0x000fe4000f8e00ff */
[----:B------:R-:W-:-:S04]  /*2190*/  UIMAD UR7, UR6, UR13, UR7 ;  /* 0x0000000d060772a4 */ /* 0x000fc8000f8e0207 */
[----:B------:R-:W-:Y:S01]  /*21a0*/  UIADD3 UR7, UPT, UPT, UR9, UR7, URZ ;  /* 0x0000000709077290 */ /* 0x000fe2000fffe0ff */
[----:B-1----:R-:W-:Y:S01]  /*21b0*/  IMAD.WIDE.U32 R2, R12, UR8, R2 ;  /* 0x000000080c027c25 */ /* 0x002fe2000f8e0002 */
[----:B0-----:R-:W-:-:S04]  /*21c0*/  UISETP.GE.U32.AND UP0, UPT, UR4, UR10, UPT ;  /* 0x0000000a0400728c */ /* 0x001fc8000bf06070 */
[----:B------:R-:W-:Y:S01]  /*21d0*/  IMAD R16, R12, UR7, RZ ;  /* 0x000000070c107c24 */ /* 0x000fe2000f8e02ff */
[----:B------:R-:W-:-:S03]  /*21e0*/  UISETP.GE.U32.AND.EX UP0, UPT, UR5, UR11, UPT, UP0 ;  /* 0x0000000b0500728c */ /* 0x000fc6000bf06100 */
[----:B------:R-:W-:-:S05]  /*21f0*/  IMAD R13, R13, UR8, R16 ;  /* 0x000000080d0d7c24 */ /* 0x000fca000f8e0210 */
[----:B------:R-:W-:Y:S01]  /*2200*/  IADD3 R3, PT, PT, R3, R13, RZ ;  /* 0x0000000d03037210 */ /* 0x000fe20007ffe0ff */
[----:B--2---:R-:W-:Y:S06]  /*2210*/  BRA.U !UP0, `(.L_x_74) ;  /* 0xfffffff108347547 */ /* 0x004fec000b83ffff */
[----:B------:R-:W-:Y:S05]  /*2220*/  EXIT ;  /* 0x000000000000794d */ /* 0x000fea0003800000 */
        .weak           $__internal_3_$__cuda_sm20_div_s64
        .type           $__internal_3_$__cuda_sm20_div_s64,@function
        .size           $__internal_3_$__cuda_sm20_div_s64,($__internal_4_$__cuda_sm20_div_u64 - $__internal_3_$__cuda_sm20_div_s64)
$__internal_3_$__cuda_sm20_div_s64:
        /* <DEDUP_REMOVED lines=8> */
[----:B0-----:R-:W-:-:S06]  /*22b0*/  VIADD R4, R8, 0x1ffffffe ;  /* 0x1ffffffe08047836 */ /* 0x001fcc0000000000 */
[----:B------:R-:W0:Y:S02]  /*22c0*/  F2I.U64.TRUNC R4, R4 ;  /* 0x0000000400047311 */ /* 0x000e24000020d800 */
[----:B0-----:R-:W-:-:S04]  /*22d0*/  IMAD.WIDE.U32 R6, R4, UR4, RZ ;  /* 0x0000000404067c25 */ /* 0x001fc8000f8e00ff */
[----:B------:R-:W-:Y:S01]  /*22e0*/  IMAD R7, R4, UR5, R7 ;  /* 0x0000000504077c24 */ /* 0x000fe2000f8e0207 */
[----:B------:R-:W-:-:S03]  /*22f0*/  IADD3 R9, P0, PT, RZ, -R6, RZ ;  /* 0x80000006ff097210 */ /* 0x000fc60007f1e0ff */
[----:B------:R-:W-:Y:S02]  /*2300*/  IMAD R7, R5, UR4, R7 ;  /* 0x0000000405077c24 */ /* 0x000fe4000f8e0207 */
[----:B------:R-:W-:-:S03]  /*2310*/  IMAD.HI.U32 R6, R4, R9, RZ ;  /* 0x0000000904067227 */ /* 0x000fc600078e00ff */
[----:B------:R-:W-:Y:S01]  /*2320*/  IADD3.X R11, PT, PT, RZ, ~R7, RZ, P0, !PT ;  /* 0x80000007ff0b7210 */ /* 0x000fe200007fe4ff */
[----:B------:R-:W-:-:S04]  /*2330*/  IMAD.MOV.U32 R7, RZ, RZ, R4 ;  /* 0x000000ffff077224 */ /* 0x000fc800078e0004 */
[----:B------:R-:W-:-:S04]  /*2340*/  IMAD.WIDE.U32 R6, P0, R4, R11, R6 ;  /* 0x0000000b04067225 */ /* 0x000fc80007800006 */
[C---:B------:R-:W-:Y:S02]  /*2350*/  IMAD R13, R5.reuse, R11, RZ ;  /* 0x0000000b050d7224 */ /* 0x040fe400078e02ff */
[----:B------:R-:W-:-:S04]  /*2360*/  IMAD.HI.U32 R6, P1, R5, R9, R6 ;  /* 0x0000000905067227 */ /* 0x000fc80007820006 */
[----:B------:R-:W-:Y:S01]  /*2370*/  IMAD.HI.U32 R11, R5, R11, RZ ;  /* 0x0000000b050b7227 */ /* 0x000fe200078e00ff */
[----:B------:R-:W-:-:S04]  /*2380*/  IADD3 R7, P2, PT, R13, R6, RZ ;  /* 0x000000060d077210 */ /* 0x000fc80007f5e0ff */
[----:B------:R-:W-:Y:S01]  /*2390*/  IADD3.X R6, PT, PT, R11, R5, RZ, P0, !PT ;  /* 0x000000050b067210 */ /* 0x000fe200007fe4ff */
[C---:B------:R-:W-:Y:S01]  /*23a0*/  IMAD.WIDE.U32 R4, R7.reuse, UR4, RZ ;  /* 0x0000000407047c25 */ /* 0x040fe2000f8e00ff */
[----:B------:R-:W-:Y:S02]  /*23b0*/  IADD3 R11, P4, PT, RZ, -R2, RZ ;  /* 0x80000002ff0b7210 */ /* 0x000fe40007f9e0ff */
[----:B------:R-:W-:Y:S01]  /*23c0*/  IADD3.X R9, PT, PT, RZ, RZ, R6, P2, P1 ;  /* 0x000000ffff097210 */ /* 0x000fe200017e2406 */
[----:B------:R-:W-:Y:S01]  /*23d0*/  IMAD R6, R7, UR5, R5 ;  /* 0x0000000507067c24 */ /* 0x000fe2000f8e0205 */
[----:B------:R-:W-:Y:S02]  /*23e0*/  IADD3 R5, P0, PT, RZ, -R4, RZ ;  /* 0x80000004ff057210 */ /* 0x000fe40007f1e0ff */
[----:B------:R-:W-:Y:S01]  /*23f0*/  SEL R11, R11, R2, !P3 ;  /* 0x000000020b0b7207 */ /* 0x000fe20005800000 */
[----:B------:R-:W-:Y:S01]  /*2400*/  IMAD R4, R9, UR4, R6 ;  /* 0x0000000409047c24 */ /* 0x000fe2000f8e0206 */
[----:B------:R-:W-:Y:S01]  /*2410*/  IADD3.X R10, PT, PT, RZ, ~R3, RZ, P4, !PT ;  /* 0x80000003ff0a7210 */ /* 0x000fe200027fe4ff */
[----:B------:R-:W-:-:S03]  /*2420*/  IMAD.HI.U32 R6, R7, R5, RZ ;  /* 0x0000000507067227 */ /* 0x000fc600078e00ff */
[----:B------:R-:W-:Y:S01]  /*2430*/  SEL R10, R10, R3, !P3 ;  /* 0x000000030a0a7207 */ /* 0x000fe20005800000 */
[----:B------:R-:W-:-:S04]  /*2440*/  IMAD.X R4, RZ, RZ, ~R4, P0 ;  /* 0x000000ffff047224 */ /* 0x000fc800000e0e04 */
[----:B------:R-:W-:-:S04]  /*2450*/  IMAD.WIDE.U32 R6, P0, R7, R4, R6 ;  /* 0x0000000407067225 */ /* 0x000fc80007800006 */
[----:B------:R-:W-:-:S04]  /*2460*/  IMAD.HI.U32 R7, P1, R9, R5, R6 ;  /* 0x0000000509077227 */ /* 0x000fc80007820006 */
[----:B------:R-:W-:Y:S02]  /*2470*/  HFMA2 R5, -RZ, RZ, 0, 0 ;  /* 0x00000000ff057431 */ /* 0x000fe400000001ff */
[CC--:B------:R-:W-:Y:S02]  /*2480*/  IMAD R6, R9.reuse, R4.reuse, RZ ;  /* 0x0000000409067224 */ /* 0x0c0fe400078e02ff */
[----:B------:R-:W-:-:S03]  /*2490*/  IMAD.HI.U32 R4, R9, R4, RZ ;  /* 0x0000000409047227 */ /* 0x000fc600078e00ff */
[----:B------:R-:W-:Y:S01]  /*24a0*/  IADD3 R7, P2, PT, R6, R7, RZ ;  /* 0x0000000706077210 */ /* 0x000fe20007f5e0ff */
[----:B------:R-:W-:-:S04]  /*24b0*/  IMAD.X R9, R4, 0x1, R9, P0 ;  /* 0x0000000104097824 */ /* 0x000fc800000e0609 */
        /* <DEDUP_REMOVED lines=16> */
[----:B------:R-:W-:Y:S02]  /*25c0*/  IADD3 R8, P1, PT, R11, -UR4, RZ ;  /* 0x800000040b087c10 */ /* 0x000fe4000ff3e0ff */
[----:B------:R-:W-:Y:S02]  /*25d0*/  IADD3.X R5, PT, PT, RZ, R6, RZ, P2, !PT ;  /* 0x00000006ff057210 */ /* 0x000fe400017fe4ff */
[C---:B------:R-:W-:Y:S02]  /*25e0*/  ISETP.GE.U32.AND.EX P0, PT, R10.reuse, UR5, PT, P0 ;  /* 0x000000050a007c0c */ /* 0x040fe4000bf06100 */
[----:B------:R-:W-:Y:S02]  /*25f0*/  IADD3.X R9, PT, PT, R10, ~UR5, RZ, P1, !PT ;  /* 0x800000050a097c10 */ /* 0x000fe40008ffe4ff */
[----:B------:R-:W-:Y:S02]  /*2600*/  SEL R8, R8, R11, P0 ;  /* 0x0000000b08087207 */ /* 0x000fe40000000000 */
[----:B------:R-:W-:-:S02]  /*2610*/  SEL R7, R4, R7, P0 ;  /* 0x0000000704077207 */ /* 0x000fc40000000000 */
[----:B------:R-:W-:Y:S02]  /*2620*/  SEL R9, R9, R10, P0 ;  /* 0x0000000a09097207 */ /* 0x000fe40000000000 */
[----:B------:R-:W-:Y:S02]  /*2630*/  ISETP.GE.U32.AND P1, PT, R8, UR4, PT ;  /* 0x0000000408007c0c */ /* 0x000fe4000bf26070 */
[----:B------:R-:W-:Y:S02]  /*2640*/  SEL R6, R5, R6, P0 ;  /* 0x0000000605067207 */ /* 0x000fe40000000000 */
[----:B------:R-:W-:Y:S02]  /*2650*/  IADD3 R8, P2, PT, R7, 0x1, RZ ;  /* 0x0000000107087810 */ /* 0x000fe40007f5e0ff */
[----:B------:R-:W-:Y:S02]  /*2660*/  ISETP.GE.U32.AND.EX P0, PT, R9, UR5, PT, P1 ;  /* 0x0000000509007c0c */ /* 0x000fe4000bf06110 */
[----:B------:R-:W-:Y:S01]  /*2670*/  LOP3.LUT R4, R3, UR8, RZ, 0x3c, !PT ;  /* 0x0000000803047c12 */ /* 0x000fe2000f8e3cff */
[----:B------:R-:W-:Y:S01]  /*2680*/  IMAD.X R9, RZ, RZ, R6, P2 ;  /* 0x000000ffff097224 */ /* 0x000fe200010e0606 */
[----:B------:R-:W-:-:S02]  /*2690*/  SEL R8, R8, R7, P0 ;  /* 0x0000000708087207 */ /* 0x000fc40000000000 */
[----:B------:R-:W-:Y:S02]  /*26a0*/  ISETP.GE.AND P1, PT, R4, RZ, PT ;  /* 0x000000ff0400720c */ /* 0x000fe40003f26270 */
[----:B------:R-:W-:Y:S02]  /*26b0*/  SEL R9, R9, R6, P0 ;  /* 0x0000000609097207 */ /* 0x000fe40000000000 */
[-C--:B------:R-:W-:Y:S02]  /*26c0*/  IADD3 R5, P2, PT, RZ, -R8.reuse, RZ ;  /* 0x80000008ff057210 */ /* 0x080fe40007f5e0ff */
[----:B------:R-:W-:Y:S02]  /*26d0*/  ISETP.NE.U32.AND P0, PT, RZ, UR6, PT ;  /* 0x00000006ff007c0c */ /* 0x000fe4000bf05070 */
[----:B------:R-:W-:Y:S02]  /*26e0*/  IADD3.X R4, PT, PT, RZ, ~R9, RZ, P2, !PT ;  /* 0x80000009ff047210 */ /* 0x000fe400017fe4ff */
[----:B------:R-:W-:-:S02]  /*26f0*/  SEL R8, R5, R8, !P1 ;  /* 0x0000000805087207 */ /* 0x000fc40004800000 */
[----:B------:R-:W-:Y:S01]  /*2700*/  SEL R9, R4, R9, !P1 ;  /* 0x0000000904097207 */ /* 0x000fe20004800000 */
[----:B------:R-:W-:Y:S01]  /*2710*/  IMAD.MOV.U32 R4, RZ, RZ, R0 ;  /* 0x000000ffff047224 */ /* 0x000fe200078e0000 */
[----:B------:R-:W-:Y:S02]  /*2720*/  MOV R5, 0x0 ;  /* 0x0000000000057802 */ /* 0x000fe40000000f00 */
[----:B------:R-:W-:-:S04]  /*2730*/  ISETP.NE.AND.EX P0, PT, RZ, UR8, PT, P0 ;  /* 0x00000008ff007c0c */ /* 0x000fc8000bf05300 */
[----:B------:R-:W-:Y:S02]  /*2740*/  SEL R8, R8, 0xffffffff, P0 ;  /* 0xffffffff08087807 */ /* 0x000fe40000000000 */
[----:B------:R-:W-:Y:S01]  /*2750*/  SEL R9, R9, 0xffffffff, P0 ;  /* 0xffffffff09097807 */ /* 0x000fe20000000000 */
[----:B------:R-:W-:Y:S06]  /*2760*/  RET.REL.NODEC R4 `(_ZN2at6native53_GLOBAL__N__069e5665_20_UpSampleNearest3d_cu_ab8a35b437upsample_nearest3d_backward_out_frameIN3c108BFloat16EfXadL_ZNS0_46nearest_neighbor_exact_bw_compute_source_indexEfiiEEEEvPKT_mmmmmmmmPS5_fff) ;  /* 0xffffffd804247950 */ /* 0x000fec0003c3ffff */
        .weak           $__internal_4_$__cuda_sm20_div_u64
        .type           $__internal_4_$__cuda_sm20_div_u64,@function
        .size           $__internal_4_$__cuda_sm20_div_u64,($__internal_5_$__cuda_sm20_rem_u64 - $__internal_4_$__cuda_sm20_div_u64)
$__internal_4_$__cuda_sm20_div_u64:
        /* <DEDUP_REMOVED lines=19> */
[----:B------:R-:W-:-:S03]  /*28a0*/  IMAD.WIDE.U32 R6, R15, R11, RZ ;  /* 0x0000000b0f067225 */ /* 0x000fc600078e00ff */
[----:B------:R-:W-:Y:S01]  /*28b0*/  IADD3.X R12, PT, PT, RZ, RZ, R12, P2, P1 ;  /* 0x000000ffff0c7210 */ /* 0x000fe200017e240c */
        /* <DEDUP_REMOVED lines=18> */
[----:B------:R-:W-:-:S04]  /*29e0*/  IADD3 R14, P1, PT, R15, R6, RZ ;  /* 0x000000060f0e7210 */ /* 0x000fc80007f3e0ff */
[----:B------:R-:W-:Y:S01]  /*29f0*/  IADD3.X R12, PT, PT, R12, RZ, RZ, P0, !PT ;  /* 0x000000ff0c0c7210 */ /* 0x000fe200007fe4ff */
[----:B------:R-:W-:-:S04]  /*2a00*/  IMAD.WIDE.U32 R6, R14, R11, RZ ;  /* 0x0000000b0e067225 */ /* 0x000fc800078e00ff */
[----:B------:R-:W-:Y:S01]  /*2a10*/  IMAD.X R12, RZ, RZ, R12, P1 ;  /* 0x000000ffff0c7224 */ /* 0x000fe200008e060c */
[----:B------:R-:W-:Y:S01]  /*2a20*/  IADD3 R16, P1, PT, -R6, R8, RZ ;  /* 0x0000000806107210 */ /* 0x000fe20007f3e1ff */
[----:B------:R-:W-:-:S03]  /*2a30*/  IMAD R7, R14, R9, R7 ;  /* 0x000000090e077224 */ /* 0x000fc600078e0207 */
[-C--:B------:R-:W-:Y:S01]  /*2a40*/  ISETP.GE.U32.AND P0, PT, R16, R11.reuse, PT ;  /* 0x0000000b1000720c */ /* 0x080fe20003f06070 */
[----:B------:R-:W-:Y:S01]  /*2a50*/  IMAD R6, R12, R11, R7 ;  /* 0x0000000b0c067224 */ /* 0x000fe200078e0207 */
[----:B------:R-:W-:-:S04]  /*2a60*/  IADD3 R7, P2, PT, R14, 0x1, RZ ;  /* 0x000000010e077810 */ /* 0x000fc80007f5e0ff */
[----:B------:R-:W-:Y:S02]  /*2a70*/  IADD3.X R18, PT, PT, ~R6, R13, RZ, P1, !PT ;  /* 0x0000000d06127210 */ /* 0x000fe40000ffe5ff */
[----:B------:R-:W-:Y:S02]  /*2a80*/  IADD3 R6, P1, PT, -R11, R16, RZ ;  /* 0x000000100b067210 */ /* 0x000fe40007f3e1ff */
[C---:B------:R-:W-:Y:S02]  /*2a90*/  ISETP.GE.U32.AND.EX P0, PT, R18.reuse, R9, PT, P0 ;  /* 0x000000091200720c */ /* 0x040fe40003f06100 */
[----:B------:R-:W-:Y:S01]  /*2aa0*/  IADD3.X R13, PT, PT, RZ, R12, RZ, P2, !PT ;  /* 0x0000000cff0d7210 */ /* 0x000fe200017fe4ff */
[----:B------:R-:W-:Y:S01]  /*2ab0*/  IMAD.X R8, R18, 0x1, ~R9, P1 ;  /* 0x0000000112087824 */ /* 0x000fe200008e0e09 */
[----:B------:R-:W-:Y:S02]  /*2ac0*/  SEL R7, R7, R14, P0 ;  /* 0x0000000e07077207 */ /* 0x000fe40000000000 */
[----:B------:R-:W-:-:S02]  /*2ad0*/  SEL R6, R6, R16, P0 ;  /* 0x0000001006067207 */ /* 0x000fc40000000000 */
[----:B------:R-:W-:Y:S02]  /*2ae0*/  SEL R14, R8, R18, P0 ;  /* 0x00000012080e7207 */ /* 0x000fe40000000000 */
[----:B------:R-:W-:Y:S02]  /*2af0*/  SEL R12, R13, R12, P0 ;  /* 0x0000000c0d0c7207 */ /* 0x000fe40000000000 */
[----:B------:R-:W-:Y:S02]  /*2b00*/  IADD3 R8, P2, PT, R7, 0x1, RZ ;  /* 0x0000000107087810 */ /* 0x000fe40007f5e0ff */
[----:B------:R-:W-:Y:S02]  /*2b10*/  ISETP.GE.U32.AND P0, PT, R6, R11, PT ;  /* 0x0000000b0600720c */ /* 0x000fe40003f06070 */
[----:B------:R-:W-:Y:S01]  /*2b20*/  ISETP.NE.U32.AND P1, PT, R11, RZ, PT ;  /* 0x000000ff0b00720c */ /* 0x000fe20003f25070 */
[----:B------:R-:W-:Y:S01]  /*2b30*/  IMAD.X R15, RZ, RZ, R12, P2 ;  /* 0x000000ffff0f7224 */ /* 0x000fe200010e060c */
[----:B------:R-:W-:Y:S01]  /*2b40*/  ISETP.GE.U32.AND.EX P0, PT, R14, R9, PT, P0 ;  /* 0x000000090e00720c */ /* 0x000fe20003f06100 */
[----:B------:R-:W-:Y:S01]  /*2b50*/  HFMA2 R11, -RZ, RZ, 0, 0 ;  /* 0x00000000ff0b7431 */ /* 0x000fe200000001ff */
[----:B------:R-:W-:-:S02]  /*2b60*/  ISETP.NE.AND.EX P1, PT, R9, RZ, PT, P1 ;  /* 0x000000ff0900720c */ /* 0x000fc40003f25310 */
[----:B------:R-:W-:Y:S02]  /*2b70*/  SEL R8, R8, R7, P0 ;  /* 0x0000000708087207 */ /* 0x000fe40000000000 */
[----:B------:R-:W-:Y:S02]  /*2b80*/  SEL R15, R15, R12, P0 ;  /* 0x0000000c0f0f7207 */ /* 0x000fe40000000000 */
[----:B------:R-:W-:Y:S02]  /*2b90*/  SEL R8, R8, 0xffffffff, P1 ;  /* 0xffffffff08087807 */ /* 0x000fe40000800000 */
[----:B------:R-:W-:Y:S01]  /*2ba0*/  SEL R15, R15, 0xffffffff, P1 ;  /* 0xffffffff0f0f7807 */ /* 0x000fe20000800000 */
[----:B------:R-:W-:Y:S06]  /*2bb0*/  RET.REL.NODEC R10 `(_ZN2at6native53_GLOBAL__N__069e5665_20_UpSampleNearest3d_cu_ab8a35b437upsample_nearest3d_backward_out_frameIN3c108BFloat16EfXadL_ZNS0_46nearest_neighbor_exact_bw_compute_source_indexEfiiEEEEvPKT_mmmmmmmmPS5_fff) ;  /* 0xffffffd40a107950 */ /* 0x000fec0003c3ffff */
        .weak           $__internal_5_$__cuda_sm20_rem_u64
        .type           $__internal_5_$__cuda_sm20_rem_u64,@function
        .size           $__internal_5_$__cuda_sm20_rem_u64,(.L_x_672 - $__internal_5_$__cuda_sm20_rem_u64)
$__internal_5_$__cuda_sm20_rem_u64:
[----:B------:R-:W-:-:S06]  /*2bc0*/  IMAD.MOV.U32 R12, RZ, RZ, R11 ;  /* 0x000000ffff0c7224 */ /* 0x000fcc00078e000b */
[----:B------:R-:W0:Y:S08]  /*2bd0*/  I2F.U64.RP R12, R12 ;  /* 0x0000000c000c7312 */ /* 0x000e300000309000 */
[----:B0-----:R-:W0:Y:S02]  /*2be0*/  MUFU.RCP R6, R12 ;  /* 0x0000000c00067308 */ /* 0x001e240000001000 */
[----:B0-----:R-:W-:-:S06]  /*2bf0*/  IADD3 R6, PT, PT, R6, 0x1ffffffe, RZ ;  /* 0x1ffffffe06067810 */ /* 0x001fcc0007ffe0ff */
[----:B------:R-:W0:Y:S02]  /*2c00*/  F2I.U64.TRUNC R6, R6 ;  /* 0x0000000600067311 */ /* 0x000e24000020d800 */
[----:B0-----:R-:W-:-:S04]  /*2c10*/  IMAD.WIDE.U32 R16, R6, R11, RZ ;  /* 0x0000000b06107225 */ /* 0x001fc800078e00ff */
[C---:B------:R-:W-:Y:S01]  /*2c20*/  IMAD R14, R6.reuse, R13, R17 ;  /* 0x0000000d060e7224 */ /* 0x040fe200078e0211 */
[----:B------:R-:W-:Y:S02]  /*2c30*/  IADD3 R19, P0, PT, RZ, -R16, RZ ;  /* 0x80000010ff137210 */ /* 0x000fe40007f1e0ff */
[----:B------:R-:W-:Y:S01]  /*2c40*/  MOV R17, R6 ;  /* 0x0000000600117202 */ /* 0x000fe20000000f00 */
[----:B------:R-:W-:Y:S02]  /*2c50*/  IMAD R14, R7, R11, R14 ;  /* 0x0000000b070e7224 */ /* 0x000fe400078e020e */
[----:B------:R-:W-:-:S04]  /*2c60*/  IMAD.HI.U32 R16, R6, R19, RZ ;  /* 0x0000001306107227 */ /* 0x000fc800078e00ff */
[----:B------:R-:W-:-:S04]  /*2c70*/  IMAD.X R21, RZ, RZ, ~R14, P0 ;  /* 0x000000ffff157224 */ /* 0x000fc800000e0e0e */
[----:B------:R-:W-:-:S04]  /*2c80*/  IMAD.WIDE.U32 R16, P0, R6, R21, R16 ;  /* 0x0000001506107225 */ /* 0x000fc80007800010 */
[C---:B------:R-:W-:Y:S02]  /*2c90*/  IMAD R23, R7.reuse, R21, RZ ;  /* 0x0000001507177224 */ /* 0x040fe400078e02ff */
[----:B------:R-:W-:-:S04]  /*2ca0*/  IMAD.HI.U32 R16, P1, R7, R19, R16 ;  /* 0x0000001307107227 */ /* 0x000fc80007820010 */
[----:B------:R-:W-:Y:S01]  /*2cb0*/  IMAD.HI.U32 R21, R7, R21, RZ ;  /* 0x0000001507157227 */ /* 0x000fe200078e00ff */
[----:B------:R-:W-:-:S03]  /*2cc0*/  IADD3 R17, P2, PT, R23, R16, RZ ;  /* 0x0000001017117210 */ /* 0x000fc60007f5e0ff */
[----:B------:R-:W-:Y:S02]  /*2cd0*/  IMAD.X R12, R21, 0x1, R7, P0 ;  /* 0x00000001150c7824 */ /* 0x000fe400000e0607 */
[----:B------:R-:W-:-:S03]  /*2ce0*/  IMAD.WIDE.U32 R6, R17, R11, RZ ;  /* 0x0000000b11067225 */ /* 0x000fc600078e00ff */
[----:B------:R-:W-:Y:S01]  /*2cf0*/  IADD3.X R12, PT, PT, RZ, RZ, R12, P2, P1 ;  /* 0x000000ffff0c7210 */ /* 0x000fe200017e240c */
[----:B------:R-:W-:Y:S01]  /*2d00*/  IMAD R7, R17, R13, R7 ;  /* 0x0000000d11077224 */ /* 0x000fe200078e0207 */
[----:B------:R-:W-:-:S03]  /*2d10*/  IADD3 R19, P0, PT, RZ, -R6, RZ ;  /* 0x80000006ff137210 */ /* 0x000fc60007f1e0ff */
[----:B------:R-:W-:Y:S02]  /*2d20*/  IMAD R7, R12, R11, R7 ;  /* 0x0000000b0c077224 */ /* 0x000fe400078e0207 */
[----:B------:R-:W-:-:S03]  /*2d30*/  IMAD.HI.U32 R16, R17, R19, RZ ;  /* 0x0000001311107227 */ /* 0x000fc600078e00ff */
[----:B------:R-:W-:-:S05]  /*2d40*/  IADD3.X R7, PT, PT, RZ, ~R7, RZ, P0, !PT ;  /* 0x80000007ff077210 */ /* 0x000fca00007fe4ff */
[----:B------:R-:W-:-:S04]  /*2d50*/  IMAD.WIDE.U32 R16, P0, R17, R7, R16 ;  /* 0x0000000711107225 */ /* 0x000fc80007800010 */
[C---:B------:R-:W-:Y:S02]  /*2d60*/  IMAD R6, R12.reuse, R7, RZ ;  /* 0x000000070c067224 */ /* 0x040fe400078e02ff */
[----:B------:R-:W-:-:S04]  /*2d70*/  IMAD.HI.U32 R17, P1, R12, R19, R16 ;  /* 0x000000130c117227 */ /* 0x000fc80007820010 */
[----:B------:R-:W-:Y:S01]  /*2d80*/  IMAD.HI.U32 R7, R12, R7, RZ ;  /* 0x000000070c077227 */ /* 0x000fe200078e00ff */
[----:B------:R-:W-:-:S03]  /*2d90*/  IADD3 R17, P2, PT, R6, R17, RZ ;  /* 0x0000001106117210 */ /* 0x000fc60007f5e0ff */
[----:B------:R-:W-:Y:S02]  /*2da0*/  IMAD.X R12, R7, 0x1, R12, P0 ;  /* 0x00000001070c7824 */ /* 0x000fe400000e060c */
[----:B------:R-:W-:Y:S02]  /*2db0*/  HFMA2 R7, -RZ, RZ, 0, 0 ;  /* 0x00000000ff077431 */ /* 0x000fe400000001ff */
        /* <DEDUP_REMOVED lines=16> */
[----:B------:R-:W-:Y:S02]  /*2ec0*/  ISETP.GE.U32.AND.EX P0, PT, R14, R13, PT, P0 ;  /* 0x0000000d0e00720c */ /* 0x000fe40003f06100 */
[----:B------:R-:W-:Y:S02]  /*2ed0*/  IADD3.X R12, PT, PT, ~R13, R14, RZ, P1, !PT ;  /* 0x0000000e0d0c7210 */ /* 0x000fe40000ffe5ff */
[----:B------:R-:W-:Y:S02]  /*2ee0*/  SEL R6, R6, R8, P0 ;  /* 0x0000000806067207 */ /* 0x000fe40000000000 */
[----:B------:R-:W-:Y:S02]  /*2ef0*/  SEL R12, R12, R14, P0 ;  /* 0x0000000e0c0c7207 */ /* 0x000fe40000000000 */
[C---:B------:R-:W-:Y:S01]  /*2f00*/  ISETP.GE.U32.AND P0, PT, R6.reuse, R11, PT ;  /* 0x0000000b0600720c */ /* 0x040fe20003f06070 */
[----:B------:R-:W-:Y:S01]  /*2f10*/  IMAD.IADD R8, R6, 0x1, -R11 ;  /* 0x0000000106087824 */ /* 0x000fe200078e0a0b */
[----:B------:R-:W-:-:S02]  /*2f20*/  ISETP.NE.U32.AND P1, PT, R11, RZ, PT ;  /* 0x000000ff0b00720c */ /* 0x000fc40003f25070 */
[----:B------:R-:W-:Y:S02]  /*2f30*/  ISETP.GE.U32.AND.EX P0, PT, R12, R13, PT, P0 ;  /* 0x0000000d0c00720c */ /* 0x000fe40003f06100 */
[----:B------:R-:W-:Y:S02]  /*2f40*/  MOV R11, 0x0 ;  /* 0x00000000000b7802 */ /* 0x000fe40000000f00 */
[----:B------:R-:W-:Y:S02]  /*2f50*/  ISETP.NE.AND.EX P1, PT, R13, RZ, PT, P1 ;  /* 0x000000ff0d00720c */ /* 0x000fe40003f25310 */
[----:B------:R-:W-:-:S04]  /*2f60*/  SEL R8, R8, R6, P0 ;  /* 0x0000000608087207 */ /* 0x000fc80000000000 */
[----:B------:R-:W-:Y:S01]  /*2f70*/  SEL R8, R8, 0xffffffff, P1 ;  /* 0xffffffff08087807 */ /* 0x000fe20000800000 */
[----:B------:R-:W-:Y:S06]  /*2f80*/  RET.REL.NODEC R10 `(_ZN2at6native53_GLOBAL__N__069e5665_20_UpSampleNearest3d_cu_ab8a35b437upsample_nearest3d_backward_out_frameIN3c108BFloat16EfXadL_ZNS0_46nearest_neighbor_exact_bw_compute_source_indexEfiiEEEEvPKT_mmmmmmmmPS5_fff) ;  /* 0xffffffd00a1c7950 */ /* 0x000fec0003c3ffff */
.L_x_75:
        /* <DEDUP_REMOVED lines=15> */
.L_x_672:


//--------------------- .text._ZN2at6native53_GLOBAL__N__069e5665_20_UpSampleNearest3d_cu_ab8a35b437upsample_nearest3d_backward_out_frameIN3c104HalfEfXadL_ZNS0_46nearest_neighbor_exact_bw_compute_source_indexEfiiEEEEvPKT_mmmmmmmmPS5_fff --------------------------
	.section	.text._ZN2at6native53_GLOBAL__N__069e5665_20_UpSampleNearest3d_cu_ab8a35b437upsample_nearest3d_backward_out_frameIN3c104HalfEfXadL_ZNS0_46nearest_neighbor_exact_bw_compute_source_indexEfiiEEEEvPKT_mmmmmmmmPS5_fff,"ax",@progbits
	.align	128
.text._ZN2at6native53_GLOBAL__N__069e5665_20_UpSampleNearest3d_cu_ab8a35b437upsample_nearest3d_backward_out_frameIN3c104HalfEfXadL_ZNS0_46nearest_neighbor_exact_bw_compute_source_indexEfiiEEEEvPKT_mmmmmmmmPS5_fff:
        .type           _ZN2at6native53_GLOBAL__N__069e5665_20_UpSampleNearest3d_cu_ab8a35b437upsample_nearest3d_backward_out_frameIN3c104HalfEfXadL_ZNS0_46nearest_neighbor_exact_bw_compute_source_indexEfiiEEEEvPKT_mmmmmmmmPS5_fff,@function
        .size           _ZN2at6native53_GLOBAL__N__069e5665_20_UpSampleNearest3d_cu_ab8a35b437upsample_nearest3d_backward_out_frameIN3c104HalfEfXadL_ZNS0_46nearest_neighbor_exact_bw_compute_source_indexEfiiEEEEvPKT_mmmmmmmmPS5_fff,(.L_x_676 - _ZN2at6native53_GLOBAL__N__069e5665_20_UpSampleNearest3d_cu_ab8a35b437upsample_nearest3d_backward_out_frameIN3c104HalfEfXadL_ZNS0_46nearest_neighbor_exact_bw_compute_source_indexEfiiEEEEvPKT_mmmmmmmmPS5_fff)
        .other          _ZN2at6native53_GLOBAL__N__069e5665_20_UpSampleNearest3d_cu_ab8a35b437upsample_nearest3d_backward_out_frameIN3c104HalfEfXadL_ZNS0_46nearest_neighbor_exact_bw_compute_source_indexEfiiEEEEvPKT_mmmmmmmmPS5_fff,@"STO_CUDA_ENTRY STV_DEFAULT"
_ZN2at6native53_GLOBAL__N__069e5665_20_UpSampleNearest3d_cu_ab8a35b437upsample_nearest3d_backward_out_frameIN3c104HalfEfXadL_ZNS0_46nearest_neighbor_exact_bw_compute_source_indexEfiiEEEEvPKT_mmmmmmmmPS5_fff:
[----:B------:R-:W-:Y:S01]  /*0000*/  LDC R1, c[0x0][0x37c] ;  /* 0x0000df00ff017b82 */ /* 0x000fe20000000800 */
[----:B------:R-:W0:Y:S01]  /*0010*/  LDCU.64 UR12, c[0x0][0x390] ;  /* 0x00007200ff0c77ac */ /* 0x000e220008000a00 */
[----:B------:R-:W1:Y:S06]  /*0020*/  S2R R2, SR_TID.X ;  /* 0x0000000000027919 */ /* 0x000e6c0000002100 */
[----:B------:R-:W1:Y:S01]  /*0030*/  S2UR UR14, SR_CTAID.X ;  /* 0x00000000000e79c3 */ /* 0x000e620000002500 */
[----:B------:R-:W-:Y:S01]  /*0040*/  HFMA2 R3, -RZ, RZ, 0, 0 ;  /* 0x00000000ff037431 */ /* 0x000fe200000001ff */
        /* <DEDUP_REMOVED lines=32> */
[----:B------:R-:W-:Y:S02]  /*0250*/  ISETP.NE.U32.AND P2, PT, RZ, UR6, PT ;  /* 0x00000006ff007c0c */ /* 0x000fe4000bf45070 */
[----:B------:R-:W-:-:S05]  /*0260*/  MOV R9, RZ ;  /* 0x000000ff00097202 */ /* 0x000fca0000000f00 */
        /* <DEDUP_REMOVED lines=15> */
[----:B------:R-:W-:Y:S01]  /*0360*/  @!P2 LOP3.LUT R8, RZ, UR6, RZ, 0x33, !PT ;  /* 0x00000006ff08ac12 */ /* 0x000fe2000f8e33ff */
[----:B------:R-:W-:Y:S06]  /*0370*/  BRA `(.L_x_78) ;  /* 0x0000000000087947 */ /* 0x000fec0003800000 */
.L_x_77:
[----:B------:R-:W-:-:S07]  /*0380*/  MOV R0, 0x3a0 ;  /* 0x000003a000007802 */ /* 0x000fce0000000f00 */
[----:B------:R-:W-:Y:S05]  /*0390*/  CALL.REL.NOINC `($__internal_6_$__cuda_sm20_div_s64) ;  /* 0x0000001c00a47944 */ /* 0x000fea0003c00000 */
.L_x_78:
[----:B------:R-:W-:Y:S05]  /*03a0*/  BSYNC.RECONVERGENT B0 ;  /* 0x0000000000007941 */ /* 0x000fea0003800200 */
.L_x_76:
        /* <DEDUP_REMOVED lines=24> */
.L_x_80:
[----:B------:R-:W0:Y:S01]  /*0530*/  LDCU.64 UR4, c[0x0][0x390] ;  /* 0x00007200ff0477ac */ /* 0x000e220008000a00 */
[----:B------:R-:W-:Y:S01]  /*0540*/  IMAD.MOV.U32 R15, RZ, RZ, R9 ;  /* 0x000000ffff0f7224 */ /* 0x000fe200078e0009 */
[----:B------:R-:W-:Y:S02]  /*0550*/  MOV R10, 0x590 ;  /* 0x00000590000a7802 */ /* 0x000fe40000000f00 */
[----:B0-----:R-:W-:Y:S01]  /*0560*/  MOV R11, UR4 ;  /* 0x00000004000b7c02 */ /* 0x001fe20008000f00 */
[----:B------:R-:W-:-:S07]  /*0570*/  IMAD.U32 R13, RZ, RZ, UR5 ;  /* 0x00000005ff0d7e24 */ /* 0x000fce000f8e00ff */
[----:B------:R-:W-:Y:S05]  /*0580*/  CALL.REL.NOINC `($__internal_8_$__cuda_sm20_rem_u64) ;  /* 0x00000024008c7944 */ /* 0x000fea0003c00000 */
[----:B------:R-:W-:-:S07]  /*0590*/  MOV R0, R8 ;  /* 0x0000000800007202 */ /* 0x000fce0000000f00 */
.L_x_81:
[----:B------:R-:W-:Y:S05]  /*05a0*/  BSYNC.RECONVERGENT B0 ;  /* 0x0000000000007941 */ /* 0x000fea0003800200 */
.L_x_79:
        /* <DEDUP_REMOVED lines=26> */
.L_x_83:
[----:B------:R-:W0:Y:S01]  /*0750*/  LDCU.64 UR4, c[0x0][0x3b8] ;  /* 0x00007700ff0477ac */ /* 0x000e220008000a00 */
[----:B------:R-:W-:Y:S01]  /*0760*/  IMAD.MOV.U32 R8, RZ, RZ, R2 ;  /* 0x000000ffff087224 */ /* 0x000fe200078e0002 */
[----:B------:R-:W-:Y:S02]  /*0770*/  MOV R13, R3 ;  /* 0x00000003000d7202 */ /* 0x000fe40000000f00 */
[----:B------:R-:W-:Y:S02]  /*0780*/  MOV R10, 0x7c0 ;  /* 0x000007c0000a7802 */ /* 0x000fe40000000f00 */
[----:B0-----:R-:W-:Y:S01]  /*0790*/  MOV R11, UR4 ;  /* 0x00000004000b7c02 */ /* 0x001fe20008000f00 */
[----:B------:R-:W-:-:S07]  /*07a0*/  IMAD.U32 R9, RZ, RZ, UR5 ;  /* 0x00000005ff097e24 */ /* 0x000fce000f8e00ff */
[----:B------:R-:W-:Y:S05]  /*07b0*/  CALL.REL.NOINC `($__internal_7_$__cuda_sm20_div_u64) ;  /* 0x0000001c00ec7944 */ /* 0x000fea0003c00000 */
[----:B------:R-:W-:-:S07]  /*07c0*/  IMAD.MOV.U32 R9, RZ, RZ, R15 ;  /* 0x000000ffff097224 */ /* 0x000fce00078e000f */
.L_x_84:
[----:B------:R-:W-:Y:S05]  /*07d0*/  BSYNC.RECONVERGENT B0 ;  /* 0x0000000000007941 */ /* 0x000fea0003800200 */
.L_x_82:
[----:B------:R-:W0:Y:S01]  /*07e0*/  LDCU UR4, c[0x0][0x3c4] ;  /* 0x00007880ff0477ac */ /* 0x000e220008000800 */
[----:B------:R-:W-:Y:S01]  /*07f0*/  BSSY.RECONVERGENT B0, `(.L_x_85) ;  /* 0x0000021000007945 */ /* 0x000fe20003800200 */
[----:B0-----:R-:W-:-:S04]  /*0800*/  LOP3.LUT R4, R9, UR4, RZ, 0xfc, !PT ;  /* 0x0000000409047c12 */ /* 0x001fc8000f8efcff */
[----:B------:R-:W-:-:S13]  /*0810*/  ISETP.NE.U32.AND P0, PT, R4, RZ, PT ;  /* 0x000000ff0400720c */ /* 0x000fda0003f05070 */
[----:B------:R-:W-:Y:S05]  /*0820*/  @P0 BRA `(.L_x_86) ;  /* 0x0000000000580947 */ /* 0x000fea0003800000 */
[----:B------:R-:W0:Y:S01]  /*0830*/  LDCU UR4, c[0x0][0x3c0] ;  /* 0x00007800ff0477ac */ /* 0x000e220008000800 */
[----:B------:R-:W-:Y:S01]  /*0840*/  MOV R9, RZ ;  /* 0x000000ff00097202 */ /* 0x000fe20000000f00 */
[----:B0-----:R-:W0:Y:S01]  /*0850*/  I2F.U32.RP R6, UR4 ;  /* 0x0000000400067d06 */ /* 0x001e220008209000 */
[----:B------:R-:W-:-:S07]  /*0860*/  ISETP.NE.U32.AND P2, PT, RZ, UR4, PT ;  /* 0x00000004ff007c0c */ /* 0x000fce000bf45070 */
[----:B0-----:R-:W0:Y:S02]  /*0870*/  MUFU.RCP R6, R6 ;  /* 0x0000000600067308 */ /* 0x001e240000001000 */
[----:B0-----:R-:W-:-:S06]  /*0880*/  IADD3 R4, PT, PT, R6, 0xffffffe, RZ ;  /* 0x0ffffffe06047810 */ /* 0x001fcc0007ffe0ff */
        /* <DEDUP_REMOVED lines=16> */
.L_x_86:
[----:B------:R-:W0:Y:S01]  /*0990*/  LDCU.64 UR4, c[0x0][0x3c0] ;  /* 0x00007800ff0477ac */ /* 0x000e220008000a00 */
[----:B------:R-:W-:Y:S01]  /*09a0*/  IMAD.MOV.U32 R13, RZ, RZ, R9 ;  /* 0x000000ffff0d7224 */ /* 0x000fe200078e0009 */
[----:B------:R-:W-:Y:S02]  /*09b0*/  MOV R10, 0x9f0 ;  /* 0x000009f0000a7802 */ /* 0x000fe40000000f00 */
[----:B0-----:R-:W-:Y:S01]  /*09c0*/  MOV R11, UR4 ;  /* 0x00000004000b7c02 */ /* 0x001fe20008000f00 */
[----:B------:R-:W-:-:S07]  /*09d0*/  IMAD.U32 R9, RZ, RZ, UR5 ;  /* 0x00000005ff097e24 */ /* 0x000fce000f8e00ff */
[----:B------:R-:W-:Y:S05]  /*09e0*/  CALL.REL.NOINC `($__internal_7_$__cuda_sm20_div_u64) ;  /* 0x0000001c00607944 */ /* 0x000fea0003c00000 */
[----:B------:R-:W-:-:S07]  /*09f0*/  MOV R9, R15 ;  /* 0x0000000f00097202 */ /* 0x000fce0000000f00 */
.L_x_87:
[----:B------:R-:W-:Y:S05]  /*0a00*/  BSYNC.RECONVERGENT B0 ;  /* 0x0000000000007941 */ /* 0x000fea0003800200 */
.L_x_85:
        /* <DEDUP_REMOVED lines=24> */
.L_x_89:
[----:B------:R-:W0:Y:S01]  /*0b90*/  LDCU.64 UR4, c[0x0][0x3b0] ;  /* 0x00007600ff0477ac */ /* 0x000e220008000a00 */
[----:B------:R-:W-:Y:S01]  /*0ba0*/  IMAD.MOV.U32 R15, RZ, RZ, R9 ;  /* 0x000000ffff0f7224 */ /* 0x000fe200078e0009 */
[----:B------:R-:W-:Y:S02]  /*0bb0*/  MOV R10, 0xbf0 ;  /* 0x00000bf0000a7802 */ /* 0x000fe40000000f00 */
[----:B0-----:R-:W-:Y:S01]  /*0bc0*/  MOV R11, UR4 ;  /* 0x00000004000b7c02 */ /* 0x001fe20008000f00 */
[----:B------:R-:W-:-:S07]  /*0bd0*/  IMAD.U32 R13, RZ, RZ, UR5 ;  /* 0x00000005ff0d7e24 */ /* 0x000fce000f8e00ff */
[----:B------:R-:W-:Y:S05]  /*0be0*/  CALL.REL.NOINC `($__internal_8_$__cuda_sm20_rem_u64) ;  /* 0x0000001c00f47944 */ /* 0x000fea0003c00000 */
.L_x_90:
[----:B------:R-:W-:Y:S05]  /*0bf0*/  BSYNC.RECONVERGENT B0 ;  /* 0x0000000000007941 */ /* 0x000fea0003800200 */
.L_x_88:
        /* <DEDUP_REMOVED lines=38> */
.L_x_92:
[----:B------:R-:W1:Y:S01]  /*0e60*/  LDCU.64 UR4, c[0x0][0x3c0] ;  /* 0x00007800ff0477ac */ /* 0x000e620008000a00 */
[----:B------:R-:W-:Y:S01]  /*0e70*/  MOV R8, R2 ;  /* 0x0000000200087202 */ /* 0x000fe20000000f00 */
[----:B------:R-:W-:Y:S01]  /*0e80*/  IMAD.MOV.U32 R13, RZ, RZ, R3 ;  /* 0x000000ffff0d7224 */ /* 0x000fe200078e0003 */
[----:B------:R-:W-:Y:S01]  /*0e90*/  MOV R10, 0xed0 ;  /* 0x00000ed0000a7802 */ /* 0x000fe20000000f00 */
[----:B-1----:R-:W-:Y:S01]  /*0ea0*/  IMAD.U32 R11, RZ, RZ, UR4 ;  /* 0x00000004ff0b7e24 */ /* 0x002fe2000f8e00ff */
[----:B------:R-:W-:-:S07]  /*0eb0*/  MOV R9, UR5 ;  /* 0x0000000500097c02 */ /* 0x000fce0008000f00 */
[----:B0-----:R-:W-:Y:S05]  /*0ec0*/  CALL.REL.NOINC `($__internal_7_$__cuda_sm20_div_u64) ;  /* 0x0000001800287944 */ /* 0x001fea0003c00000 */
[----:B------:R-:W0:Y:S01]  /*0ed0*/  LDCU UR4, c[0x0][0x3c0] ;  /* 0x00007800ff0477ac */ /* 0x000e220008000800 */
[----:B------:R-:W-:Y:S01]  /*0ee0*/  IADD3 R9, PT, PT, -R8, RZ, RZ ;  /* 0x000000ff08097210 */ /* 0x000fe20007ffe1ff */
[----:B------:R-:W-:-:S04]  /*0ef0*/  IMAD.MOV.U32 R14, RZ, RZ, R8 ;  /* 0x000000ffff0e7224 */ /* 0x000fc800078e0008 */
[----:B0-----:R-:W-:-:S07]  /*0f00*/  IMAD R9, R9, UR4, R2 ;  /* 0x0000000409097c24 */ /* 0x001fce000f8e0202 */
.L_x_93:
[----:B------:R-:W-:Y:S05]  /*0f10*/  BSYNC.RECONVERGENT B0 ;  /* 0x0000000000007941 */ /* 0x000fea0003800200 */
.L_x_91:
        /* <DEDUP_REMOVED lines=24> */
.L_x_95:
[----:B------:R-:W1:Y:S01]  /*10a0*/  LDCU.64 UR4, c[0x0][0x3b8] ;  /* 0x00007700ff0477ac */ /* 0x000e620008000a00 */
[----:B------:R-:W-:Y:S02]  /*10b0*/  MOV R8, R14 ;  /* 0x0000000e00087202 */ /* 0x000fe40000000f00 */
[----:B------:R-:W-:Y:S01]  /*10c0*/  MOV R10, 0x1100 ;  /* 0x00001100000a7802 */ /* 0x000fe20000000f00 */
[----:B-1----:R-:W-:Y:S01]  /*10d0*/  IMAD.U32 R11, RZ, RZ, UR4 ;  /* 0x00000004ff0b7e24 */ /* 0x002fe2000f8e00ff */
[----:B------:R-:W-:-:S07]  /*10e0*/  MOV R13, UR5 ;  /* 0x00000005000d7c02 */ /* 0x000fce0008000f00 */
[----:B0-----:R-:W-:Y:S05]  /*10f0*/  CALL.REL.NOINC `($__internal_8_$__cuda_sm20_rem_u64) ;  /* 0x0000001800b07944 */ /* 0x001fea0003c00000 */
[----:B------:R-:W-:-:S07]  /*1100*/  IMAD.MOV.U32 R14, RZ, RZ, R8 ;  /* 0x000000ffff0e7224 */ /* 0x000fce00078e0008 */
.L_x_96:
[----:B------:R-:W-:Y:S05]  /*1110*/  BSYNC.RECONVERGENT B0 ;  /* 0x0000000000007941 */ /* 0x000fea0003800200 */
.L_x_94:
        /* <DEDUP_REMOVED lines=29> */
.L_x_112:
        /* <DEDUP_REMOVED lines=14> */
.L_x_111:
        /* <DEDUP_REMOVED lines=9> */
.L_x_110:
        /* <DEDUP_REMOVED lines=23> */
.L_x_105:
        /* <DEDUP_REMOVED lines=12> */
[----:B--2---:R-:W-:Y:S02]  /*1690*/  HADD2.F32 R18, -RZ, R18.H0_H0 ;  /* 0x20000012ff127230 */ /* 0x004fe40000004100 */
[----:B---3--:R-:W-:-:S03]  /*16a0*/  HADD2.F32 R19, -RZ, R19.H0_H0 ;  /* 0x20000013ff137230 */ /* 0x008fc60000004100 */
[----:B------:R-:W-:Y:S02]  /*16b0*/  FADD.FTZ R18, R18, R27 ;  /* 0x0000001b12127221 */ /* 0x000fe40000010000 */
[----:B------:R-:W2:Y:S02]  /*16c0*/  LDG.E.U16 R27, desc[UR16][R20.64+0x1e] ;  /* 0x00001e10141b7981 */ /* 0x000ea4000c1e1500 */
[----:B------:R-:W-:Y:S02]  /*16d0*/  FADD.FTZ R18, R18, R19 ;  /* 0x0000001312127221 */ /* 0x000fe40000010000 */
[----:B------:R-:W3:Y:S02]  /*16e0*/  LDG.E.U16 R19, desc[UR16][R20.64+0x4] ;  /* 0x0000041014137981 */ /* 0x000ee4000c1e1500 */
[----:B---3--:R-:W-:-:S05]  /*16f0*/  HADD2.F32 R19, -RZ, R19.H0_H0 ;  /* 0x20000013ff137230 */ /* 0x008fca0000004100 */
        /* <DEDUP_REMOVED lines=31> */
[----:B------:R-:W3:Y:S01]  /*18f0*/  LDG.E.U16 R19, desc[UR16][R20.64+0x1a] ;  /* 0x00001a1014137981 */ /* 0x000ee2000c1e1500 */
[----:B------:R-:W-:Y:S01]  /*1900*/  IADD3 R28, PT, PT, R28, 0x10, RZ ;  /* 0x000000101c1c7810 */ /* 0x000fe20007ffe0ff */
[----:B---3--:R-:W-:-:S05]  /*1910*/  HADD2.F32 R19, -RZ, R19.H0_H0 ;  /* 0x20000013ff137230 */ /* 0x008fca0000004100 */
[----:B------:R-:W-:Y:S02]  /*1920*/  FADD.FTZ R18, R18, R19 ;  /* 0x0000001312127221 */ /* 0x000fe40000010000 */
[----:B------:R-:W3:Y:S01]  /*1930*/  LDG.E.U16 R19, desc[UR16][R20.64+0x1c] ;  /* 0x00001c1014137981 */ /* 0x000ee2000c1e1500 */
[----:B------:R-:W-:Y:S01]  /*1940*/  ISETP.NE.AND P0, PT, R28, RZ, PT ;  /* 0x000000ff1c00720c */ /* 0x000fe20003f05270 */
[----:B--2---:R-:W-:Y:S02]  /*1950*/  HADD2.F32 R27, -RZ, R27.H0_H0 ;  /* 0x2000001bff1b7230 */ /* 0x004fe40000004100 */
[----:B------:R-:W-:Y:S02]  /*1960*/  VIADD R22, R22, 0x10 ;  /* 0x0000001016167836 */ /* 0x000fe40000000000 */
[----:B---3--:R-:W-:-:S05]  /*1970*/  HADD2.F32 R19, -RZ, R19.H0_H0 ;  /* 0x20000013ff137230 */ /* 0x008fca0000004100 */
[----:B------:R-:W-:-:S04]  /*1980*/  FADD.FTZ R18, R18, R19 ;  /* 0x0000001312127221 */ /* 0x000fc80000010000 */
[----:B------:R-:W-:Y:S01]  /*1990*/  FADD.FTZ R27, R18, R27 ;  /* 0x0000001b121b7221 */ /* 0x000fe20000010000 */
[----:B------:R-:W-:Y:S06]  /*19a0*/  @P0 BRA `(.L_x_105) ;  /* 0xfffffffc00080947 */ /* 0x000fec000383ffff */
.L_x_104:
[----:B------:R-:W-:Y:S05]  /*19b0*/  BSYNC.RECONVERGENT B3 ;  /* 0x0000000000037941 */ /* 0x000fea0003800200 */
.L_x_103:
        /* <DEDUP_REMOVED lines=21> */
[----:B--2---:R-:W-:Y:S02]  /*1b10*/  HADD2.F32 R18, -RZ, R18.H0_H0 ;  /* 0x20000012ff127230 */ /* 0x004fe40000004100 */
[----:B---3--:R-:W-:-:S03]  /*1b20*/  HADD2.F32 R19, -RZ, R19.H0_H0 ;  /* 0x20000013ff137230 */ /* 0x008fc60000004100 */
[----:B------:R-:W-:Y:S02]  /*1b30*/  FADD.FTZ R18, R27, R18 ;  /* 0x000000121b127221 */ /* 0x000fe40000010000 */
[----:B------:R-:W2:Y:S02]  /*1b40*/  LDG.E.U16 R27, desc[UR16][R20.64+0x6] ;  /* 0x00000610141b7981 */ /* 0x000ea4000c1e1500 */
[----:B------:R-:W-:Y:S02]  /*1b50*/  FADD.FTZ R28, R18, R19 ;  /* 0x00000013121c7221 */ /* 0x000fe40000010000 */
[----:B------:R-:W3:Y:S04]  /*1b60*/  LDG.E.U16 R19, desc[UR16][R20.64+0x8] ;  /* 0x0000081014137981 */ /* 0x000ee8000c1e1500 */
[----:B------:R-:W5:Y:S01]  /*1b70*/  LDG.E.U16 R18, desc[UR16][R20.64+0xa] ;  /* 0x00000a1014127981 */ /* 0x000f62000c1e1500 */
[----:B----4-:R-:W-:-:S05]  /*1b80*/  HADD2.F32 R29, -RZ, R29.H0_H0 ;  /* 0x2000001dff1d7230 */ /* 0x010fca0000004100 */
[----:B------:R-:W-:Y:S01]  /*1b90*/  FADD.FTZ R28, R28, R29 ;  /* 0x0000001d1c1c7221 */ /* 0x000fe20000010000 */
[----:B--2---:R-:W-:-:S05]  /*1ba0*/  HADD2.F32 R27, -RZ, R27.H0_H0 ;  /* 0x2000001bff1b7230 */ /* 0x004fca0000004100 */
[----:B------:R-:W-:Y:S01]  /*1bb0*/  FADD.FTZ R27, R28, R27 ;  /* 0x0000001b1c1b7221 */ /* 0x000fe20000010000 */
[----:B---3--:R-:W-:Y:S02]  /*1bc0*/  HADD2.F32 R28, -RZ, R19.H0_H0 ;  /* 0x20000013ff1c7230 */ /* 0x008fe40000004100 */
[----:B-----5:R-:W-:Y:S01]  /*1bd0*/  HADD2.F32 R18, -RZ, R18.H0_H0 ;  /* 0x20000012ff127230 */ /* 0x020fe20000004100 */
[----:B------:R-:W2:Y:S02]  /*1be0*/  LDG.E.U16 R19, desc[UR16][R20.64+0xc] ;  /* 0x00000c1014137981 */ /* 0x000ea4000c1e1500 */
[----:B------:R-:W-:-:S04]  /*1bf0*/  FADD.FTZ R27, R27, R28 ;  /* 0x0000001c1b1b7221 */ /* 0x000fc80000010000 */
[----:B------:R-:W-:Y:S02]  /*1c00*/  FADD.FTZ R18, R27, R18 ;  /* 0x000000121b127221 */ /* 0x000fe40000010000 */
[----:B------:R-:W3:Y:S01]  /*1c10*/  LDG.E.U16 R27, desc[UR16][R20.64+0xe] ;  /* 0x00000e10141b7981 */ /* 0x000ee2000c1e1500 */
[----:B------:R-:W-:Y:S01]  /*1c20*/  IADD3 R22, PT, PT, R22, 0x8, RZ ;  /* 0x0000000816167810 */ /* 0x000fe20007ffe0ff */
[----:B--2---:R-:W-:-:S05]  /*1c30*/  HADD2.F32 R19, -RZ, R19.H0_H0 ;  /* 0x20000013ff137230 */ /* 0x004fca0000004100 */
[----:B------:R-:W-:Y:S01]  /*1c40*/  FADD.FTZ R18, R18, R19 ;  /* 0x0000001312127221 */ /* 0x000fe20000010000 */
[----:B---3--:R-:W-:-:S05]  /*1c50*/  HADD2.F32 R27, -RZ, R27.H0_H0 ;  /* 0x2000001bff1b7230 */ /* 0x008fca0000004100 */
[----:B------:R-:W-:-:S07]  /*1c60*/  FADD.FTZ R27, R18, R27 ;  /* 0x0000001b121b7221 */ /* 0x000fce0000010000 */
.L_x_107:
[----:B------:R-:W-:Y:S05]  /*1c70*/  BSYNC.RECONVERGENT B3 ;  /* 0x0000000000037941 */ /* 0x000fea0003800200 */
.L_x_106:
        /* <DEDUP_REMOVED lines=24> */
[----:B------:R-:W3:Y:S01]  /*1e00*/  LDG.E.U16 R19, desc[UR16][R20.64+0x4] ;  /* 0x0000041014137981 */ /* 0x000ee2000c1e1500 */
[----:B------:R-:W-:Y:S02]  /*1e10*/  VIADD R22, R22, 0x4 ;  /* 0x0000000416167836 */ /* 0x000fe40000000000 */
[----:B--2---:R-:W-:Y:S02]  /*1e20*/  HADD2.F32 R27, -RZ, R27.H0_H0 ;  /* 0x2000001bff1b7230 */ /* 0x004fe40000004100 */
[----:B---3--:R-:W-:-:S05]  /*1e30*/  HADD2.F32 R19, -RZ, R19.H0_H0 ;  /* 0x20000013ff137230 */ /* 0x008fca0000004100 */
[----:B------:R-:W-:-:S04]  /*1e40*/  FADD.FTZ R18, R18, R19 ;  /* 0x0000001312127221 */ /* 0x000fc80000010000 */
[----:B------:R-:W-:-:S07]  /*1e50*/  FADD.FTZ R27, R18, R27 ;  /* 0x0000001b121b7221 */ /* 0x000fce0000010000 */
.L_x_109:
[----:B------:R-:W-:Y:S05]  /*1e60*/  BSYNC.RECONVERGENT B3 ;  /* 0x0000000000037941 */ /* 0x000fea0003800200 */
.L_x_108:
        /* <DEDUP_REMOVED lines=15> */
[----:B--2---:R-:W-:-:S05]  /*1f60*/  HADD2.F32 R18, -RZ, R18.H0_H0 ;  /* 0x20000012ff127230 */ /* 0x004fca0000004100 */
[----:B------:R-:W-:-:S07]  /*1f70*/  FADD.FTZ R27, R27, R18 ;  /* 0x000000121b1b7221 */ /* 0x000fce0000010000 */
[----:B------:R-:W-:Y:S05]  /*1f80*/  @!P0 BRA `(.L_x_102) ;  /* 0x00000000001c8947 */ /* 0x000fea0003800000 */
[----:B------:R-:W-:Y:S01]  /*1f90*/  ISETP.NE.AND P0, PT, R20, 0x2, PT ;  /* 0x000000021400780c */ /* 0x000fe20003f05270 */
[----:B------:R-:W2:-:S12]  /*1fa0*/  LDG.E.U16 R18, desc[UR16][R16.64+0x2] ;  /* 0x0000021010127981 */ /* 0x000e98000c1e1500 */
[----:B------:R-:W3:Y:S01]  /*1fb0*/  @P0 LDG.E.U16 R19, desc[UR16][R16.64+0x4] ;  /* 0x0000041010130981 */ /* 0x000ee2000c1e1500 */
[----:B--2---:R-:W-:-:S05]  /*1fc0*/  HADD2.F32 R18, -RZ, R18.H0_H0 ;  /* 0x20000012ff127230 */ /* 0x004fca0000004100 */
[----:B------:R-:W-:Y:S01]  /*1fd0*/  FADD.FTZ R27, R27, R18 ;  /* 0x000000121b1b7221 */ /* 0x000fe20000010000 */
[----:B---3--:R-:W-:-:S05]  /*1fe0*/  @P0 HADD2.F32 R20, -RZ, R19.H0_H0 ;  /* 0x20000013ff140230 */ /* 0x008fca0000004100 */
[----:B------:R-:W-:-:S07]  /*1ff0*/  @P0 FADD.FTZ R27, R27, R20 ;  /* 0x000000141b1b0221 */ /* 0x000fce0000010000 */
.L_x_102:
[----:B------:R-:W-:Y:S05]  /*2000*/  BSYNC.RECONVERGENT B0 ;  /* 0x0000000000007941 */ /* 0x000fea0003800200 */
.L_x_101:
[----:B------:R-:W-:-:S04]  /*2010*/  IADD3 R25, PT, PT, R25, 0x1, RZ ;  /* 0x0000000119197810 */ /* 0x000fc80007ffe0ff */
[----:B------:R-:W-:-:S13]  /*2020*/  ISETP.NE.AND P0, PT, R25, R8, PT ;  /* 0x000000081900720c */ /* 0x000fda0003f05270 */
[----:B------:R-:W-:Y:S05]  /*2030*/  @P0 BRA `(.L_x_110) ;  /* 0xfffffff400080947 */ /* 0x000fea000383ffff */
.L_x_100:
[----:B------:R-:W-:Y:S05]  /*2040*/  BSYNC.RECONVERGENT B1 ;  /* 0x0000000000017941 */ /* 0x000fea0003800200 */
.L_x_99:
[----:B------:R-:W-:-:S05]  /*2050*/  VIADD R24, R24, 0x1 ;  /* 0x0000000118187836 */ /* 0x000fca0000000000 */
[----:B------:R-:W-:-:S13]  /*2060*/  ISETP.NE.AND P0, PT, R24, R5, PT ;  /* 0x000000051800720c */ /* 0x000fda0003f05270 */
[----:B------:R-:W-:Y:S05]  /*2070*/  @P0 BRA `(.L_x_111) ;  /* 0xfffffff000d40947 */ /* 0x000fea000383ffff */
.L_x_98:
[----:B------:R-:W-:Y:S05]  /*2080*/  BSYNC.RECONVERGENT B2 ;  /* 0x0000000000027941 */ /* 0x000fea0003800200 */
.L_x_97:
[----:B------:R-:W0:Y:S01]  /*2090*/  LDCU.128 UR8, c[0x0][0x3b0] ;  /* 0x00007600ff0877ac */ /* 0x000e220008000c00 */
[----:B------:R-:W1:Y:S01]  /*20a0*/  LDC.64 R12, c[0x0][0x390] ;  /* 0x0000e400ff0c7b82 */ /* 0x000e620000000a00 */
[----:B------:R-:W-:Y:S01]  /*20b0*/  F2FP.F16.F32.PACK_AB R27, RZ, R27 ;  /* 0x0000001bff1b723e */ /* 0x000fe200000000ff */
        /* <DEDUP_REMOVED lines=23> */
        .weak           $__internal_6_$__cuda_sm20_div_s64
        .type           $__internal_6_$__cuda_sm20_div_s64,@function
        .size           $__internal_6_$__cuda_sm20_div_s64,($__internal_7_$__cuda_sm20_div_u64 - $__internal_6_$__cuda_sm20_div_s64)
$__internal_6_$__cuda_sm20_div_s64:
        /* <DEDUP_REMOVED lines=15> */
[----:B------:R-:W-:Y:S01]  /*2320*/  IMAD.X R11, RZ, RZ, ~R7, P0 ;  /* 0x000000ffff0b7224 */ /* 0x000fe200000e0e07 */
[----:B------:R-:W-:-:S03]  /*2330*/  MOV R7, R4 ;  /* 0x0000000400077202 */ /* 0x000fc60000000f00 */
        /* <DEDUP_REMOVED lines=11> */
[----:B------:R-:W-:-:S02]  /*23f0*/  IADD3 R5, P0, PT, RZ, -R4, RZ ;  /* 0x80000004ff057210 */ /* 0x000fc40007f1e0ff */
[----:B------:R-:W-:Y:S01]  /*2400*/  IADD3.X R10, PT, PT, RZ, ~R3, RZ, P4, !PT ;  /* 0x80000003ff0a7210 */ /* 0x000fe200027fe4ff */
        /* <DEDUP_REMOVED lines=17> */
[----:B------:R-:W-:-:S04]  /*2520*/  IADD3 R7, P1, PT, R7, R4, RZ ;  /* 0x0000000407077210 */ /* 0x000fc80007f3e0ff */
[----:B------:R-:W-:Y:S01]  /*2530*/  IADD3.X R6, PT, PT, R6, RZ, RZ, P0, !PT ;  /* 0x000000ff06067210 */ /* 0x000fe200007fe4ff */
        /* <DEDUP_REMOVED lines=19> */
[----:B------:R-:W-:-:S02]  /*2670*/  IADD3.X R9, PT, PT, RZ, R6, RZ, P2, !PT ;  /* 0x00000006ff097210 */ /* 0x000fc400017fe4ff */
[----:B------:R-:W-:Y:S02]  /*2680*/  SEL R8, R8, R7, P0 ;  /* 0x0000000708087207 */ /* 0x000fe40000000000 */
[----:B------:R-:W-:Y:S02]  /*2690*/  LOP3.LUT R4, R3, UR8, RZ, 0x3c, !PT ;  /* 0x0000000803047c12 */ /* 0x000fe4000f8e3cff */
        /* <DEDUP_REMOVED lines=8> */
[----:B------:R-:W-:Y:S02]  /*2720*/  SEL R9, R4, R9, !P1 ;  /* 0x0000000904097207 */ /* 0x000fe40004800000 */
[----:B------:R-:W-:Y:S02]  /*2730*/  MOV R4, R0 ;  /* 0x0000000000047202 */ /* 0x000fe40000000f00 */
[----:B------:R-:W-:Y:S02]  /*2740*/  SEL R8, R8, 0xffffffff, P0 ;  /* 0xffffffff08087807 */ /* 0x000fe40000000000 */
[----:B------:R-:W-:Y:S01]  /*2750*/  SEL R9, R9, 0xffffffff, P0 ;  /* 0xffffffff09097807 */ /* 0x000fe20000000000 */
[----:B------:R-:W-:Y:S06]  /*2760*/  RET.REL.NODEC R4 `(_ZN2at6native53_GLOBAL__N__069e5665_20_UpSampleNearest3d_cu_ab8a35b437upsample_nearest3d_backward_out_frameIN3c104HalfEfXadL_ZNS0_46nearest_neighbor_exact_bw_compute_source_indexEfiiEEEEvPKT_mmmmmmmmPS5_fff) ;  /* 0xffffffd804247950 */ /* 0x000fec0003c3ffff */
        .weak           $__internal_7_$__cuda_sm20_div_u64
        .type           $__internal_7_$__cuda_sm20_div_u64,@function
        .size           $__internal_7_$__cuda_sm20_div_u64,($__internal_8_$__cuda_sm20_rem_u64 - $__internal_7_$__cuda_sm20_div_u64)
$__internal_7_$__cuda_sm20_div_u64:
[----:B------:R-:W-:Y:S01]  /*2770*/  IMAD.MOV.U32 R16, RZ, RZ, R11 ;  /* 0x000000ffff107224 */ /* 0x000fe200078e000b */
[----:B------:R-:W-:-:S04]  /*2780*/  MOV R17, R9 ;  /* 0x0000000900117202 */ /* 0x000fc80000000f00 */
        /* <DEDUP_REMOVED lines=14> */
[----:B------:R-:W-:Y:S01]  /*2870*/  IMAD.HI.U32 R14, P1, R7, R19, R14 ;  /* 0x00000013070e7227 */ /* 0x000fe2000782000e */
[----:B------:R-:W-:-:S04]  /*2880*/  IADD3.X R12, PT, PT, R21, R7, RZ, P0, !PT ;  /* 0x00000007150c7210 */ /* 0x000fc800007fe4ff */
        /* <DEDUP_REMOVED lines=28> */
[----:B------:R-:W-:Y:S02]  /*2a50*/  ISETP.GE.U32.AND P0, PT, R16, R11, PT ;  /* 0x0000000b1000720c */ /* 0x000fe40003f06070 */
[----:B------:R-:W-:Y:S02]  /*2a60*/  IADD3 R7, P2, PT, R14, 0x1, RZ ;  /* 0x000000010e077810 */ /* 0x000fe40007f5e0ff */
[----:B------:R-:W-:Y:S02]  /*2a70*/  IADD3.X R18, PT, PT, ~R6, R13, RZ, P1, !PT ;  /* 0x0000000d06127210 */ /* 0x000fe40000ffe5ff */
[----:B------:R-:W-:Y:S02]  /*2a80*/  IADD3 R6, P1, PT, -R11, R16, RZ ;  /* 0x000000100b067210 */ /* 0x000fe40007f3e1ff */
[C---:B------:R-:W-:Y:S02]  /*2a90*/  ISETP.GE.U32.AND.EX P0, PT, R18.reuse, R9, PT, P0 ;  /* 0x000000091200720c */ /* 0x040fe40003f06100 */
[----:B------:R-:W-:Y:S01]  /*2aa0*/  IADD3.X R13, PT, PT, RZ, R12, RZ, P2, !PT ;  /* 0x0000000cff0d7210 */ /* 0x000fe200017fe4ff */
[----:B------:R-:W-:Y:S01]  /*2ab0*/  IMAD.X R8, R18, 0x1, ~R9, P1 ;  /* 0x0000000112087824 */ /* 0x000fe200008e0e09 */
[----:B------:R-:W-:-:S02]  /*2ac0*/  SEL R6, R6, R16, P0 ;  /* 0x0000001006067207 */ /* 0x000fc40000000000 */
[----:B------:R-:W-:Y:S02]  /*2ad0*/  SEL R7, R7, R14, P0 ;  /* 0x0000000e07077207 */ /* 0x000fe40000000000 */
[----:B------:R-:W-:Y:S02]  /*2ae0*/  SEL R14, R8, R18, P0 ;  /* 0x00000012080e7207 */ /* 0x000fe40000000000 */
[----:B------:R-:W-:Y:S02]  /*2af0*/  SEL R12, R13, R12, P0 ;  /* 0x0000000c0d0c7207 */ /* 0x000fe40000000000 */
[----:B------:R-:W-:Y:S02]  /*2b00*/  ISETP.GE.U32.AND P0, PT, R6, R11, PT ;  /* 0x0000000b0600720c */ /* 0x000fe40003f06070 */
[----:B------:R-:W-:Y:S02]  /*2b10*/  IADD3 R8, P2, PT, R7, 0x1, RZ ;  /* 0x0000000107087810 */ /* 0x000fe40007f5e0ff */
[----:B------:R-:W-:Y:S01]  /*2b20*/  ISETP.NE.U32.AND P1, PT, R11, RZ, PT ;  /* 0x000000ff0b00720c */ /* 0x000fe20003f25070 */
[----:B------:R-:W-:Y:S01]  /*2b30*/  IMAD.MOV.U32 R11, RZ, RZ, 0x0 ;  /* 0x00000000ff0b7424 */ /* 0x000fe200078e00ff */
[----:B------:R-:W-:-:S02]  /*2b40*/  ISETP.GE.U32.AND.EX P0, PT, R14, R9, PT, P0 ;  /* 0x000000090e00720c */ /* 0x000fc40003f06100 */
[-C--:B------:R-:W-:Y:S02]  /*2b50*/  IADD3.X R15, PT, PT, RZ, R12.reuse, RZ, P2, !PT ;  /* 0x0000000cff0f7210 */ /* 0x080fe400017fe4ff */
[----:B------:R-:W-:Y:S02]  /*2b60*/  ISETP.NE.AND.EX P1, PT, R9, RZ, PT, P1 ;  /* 0x000000ff0900720c */ /* 0x000fe40003f25310 */
[----:B------:R-:W-:Y:S02]  /*2b70*/  SEL R8, R8, R7, P0 ;  /* 0x0000000708087207 */ /* 0x000fe40000000000 */
[----:B------:R-:W-:Y:S02]  /*2b80*/  SEL R15, R15, R12, P0 ;  /* 0x0000000c0f0f7207 */ /* 0x000fe40000000000 */
[----:B------:R-:W-:Y:S02]  /*2b90*/  SEL R8, R8, 0xffffffff, P1 ;  /* 0xffffffff08087807 */ /* 0x000fe40000800000 */
[----:B------:R-:W-:Y:S01]  /*2ba0*/  SEL R15, R15, 0xffffffff, P1 ;  /* 0xffffffff0f0f7807 */ /* 0x000fe20000800000 */
[----:B------:R-:W-:Y:S06]  /*2bb0*/  RET.REL.NODEC R10 `(_ZN2at6native53_GLOBAL__N__069e5665_20_UpSampleNearest3d_cu_ab8a35b437upsample_nearest3d_backward_out_frameIN3c104HalfEfXadL_ZNS0_46nearest_neighbor_exact_bw_compute_source_indexEfiiEEEEvPKT_mmmmmmmmPS5_fff) ;  /* 0xffffffd40a107950 */ /* 0x000fec0003c3ffff */
        .weak           $__internal_8_$__cuda_sm20_rem_u64
        .type           $__internal_8_$__cuda_sm20_rem_u64,@function
        .size           $__internal_8_$__cuda_sm20_rem_u64,(.L_x_676 - $__internal_8_$__cuda_sm20_rem_u64)
$__internal_8_$__cuda_sm20_rem_u64:
[----:B------:R-:W-:-:S06]  /*2bc0*/  MOV R12, R11 ;  /* 0x0000000b000c7202 */ /* 0x000fcc0000000f00 */
        /* <DEDUP_REMOVED lines=44> */
[----:B------:R-:W-:-:S04]  /*2e90*/  ISETP.GE.U32.AND P0, PT, R8, R11, PT ;  /* 0x0000000b0800720c */ /* 0x000fc80003f06070 */
[----:B------:R-:W-:Y:S02]  /*2ea0*/  IADD3.X R14, PT, PT, ~R12, R15, RZ, P1, !PT ;  /* 0x0000000f0c0e7210 */ /* 0x000fe40000ffe5ff */
[----:B------:R-:W-:Y:S02]  /*2eb0*/  IADD3 R6, P1, PT, -R11, R8, RZ ;  /* 0x000000080b067210 */ /* 0x000fe40007f3e1ff */
[----:B------:R-:W-:-:S03]  /*2ec0*/  ISETP.GE.U32.AND.EX P0, PT, R14, R13, PT, P0 ;  /* 0x0000000d0e00720c */ /* 0x000fc60003f06100 */
[----:B------:R-:W-:Y:S01]  /*2ed0*/  IMAD.X R12, R14, 0x1, ~R13, P1 ;  /* 0x000000010e0c7824 */ /* 0x000fe200008e0e0d */
[----:B------:R-:W-:Y:S02]  /*2ee0*/  SEL R6, R6, R8, P0 ;  /* 0x0000000806067207 */ /* 0x000fe40000000000 */
[C---:B------:R-:W-:Y:S02]  /*2ef0*/  ISETP.NE.U32.AND P1, PT, R11.reuse, RZ, PT ;  /* 0x000000ff0b00720c */ /* 0x040fe40003f25070 */
[----:B------:R-:W-:Y:S02]  /*2f00*/  SEL R12, R12, R14, P0 ;  /* 0x0000000e0c0c7207 */ /* 0x000fe40000000000 */
[----:B------:R-:W-:Y:S02]  /*2f10*/  ISETP.GE.U32.AND P0, PT, R6, R11, PT ;  /* 0x0000000b0600720c */ /* 0x000fe40003f06070 */
[----:B------:R-:W-:Y:S02]  /*2f20*/  IADD3 R8, PT, PT, -R11, R6, RZ ;  /* 0x000000060b087210 */ /* 0x000fe40007ffe1ff */
[----:B------:R-:W-:-:S02]  /*2f30*/  ISETP.GE.U32.AND.EX P0, PT, R12, R13, PT, P0 ;  /* 0x0000000d0c00720c */ /* 0x000fc40003f06100 */
[----:B------:R-:W-:Y:S02]  /*2f40*/  MOV R11, 0x0 ;  /* 0x00000000000b7802 */ /* 0x000fe40000000f00 */
[----:B------:R-:W-:Y:S02]  /*2f50*/  ISETP.NE.AND.EX P1, PT, R13, RZ, PT, P1 ;  /* 0x000000ff0d00720c */ /* 0x000fe40003f25310 */
[----:B------:R-:W-:-:S04]  /*2f60*/  SEL R8, R8, R6, P0 ;  /* 0x0000000608087207 */ /* 0x000fc80000000000 */
[----:B------:R-:W-:Y:S01]  /*2f70*/  SEL R8, R8, 0xffffffff, P1 ;  /* 0xffffffff08087807 */ /* 0x000fe20000800000 */
[----:B------:R-:W-:Y:S06]  /*2f80*/  RET.REL.NODEC R10 `(_ZN2at6native53_GLOBAL__N__069e5665_20_UpSampleNearest3d_cu_ab8a35b437upsample_nearest3d_backward_out_frameIN3c104HalfEfXadL_ZNS0_46nearest_neighbor_exact_bw_compute_source_indexEfiiEEEEvPKT_mmmmmmmmPS5_fff) ;  /* 0xffffffd00a1c7950 */ /* 0x000fec0003c3ffff */
.L_x_113:
        /* <DEDUP_REMOVED lines=15> */
.L_x_676:


//--------------------- .text._ZN2at6native53_GLOBAL__N__069e5665_20_UpSampleNearest3d_cu_ab8a35b437upsample_nearest3d_backward_out_frameIffXadL_ZNS0_46nearest_neighbor_exact_bw_compute_source_indexEfiiEEEEvPKT_mmmmmmmmPS3_fff --------------------------
	.section	.text._ZN2at6native53_GLOBAL__N__069e5665_20_UpSampleNearest3d_cu_ab8a35b437upsample_nearest3d_backward_out_frameIffXadL_ZNS0_46nearest_neighbor_exact_bw_compute_source_indexEfiiEEEEvPKT_mmmmmmmmPS3_fff,"ax",@progbits
	.align	128
.text._ZN2at6native53_GLOBAL__N__069e5665_20_UpSampleNearest3d_cu_ab8a35b437upsample_nearest3d_backward_out_frameIffXadL_ZNS0_46nearest_neighbor_exact_bw_compute_source_indexEfiiEEEEvPKT_mmmmmmmmPS3_fff:
        .type           _ZN2at6native53_GLOBAL__N__069e5665_20_UpSampleNearest3d_cu_ab8a35b437upsample_nearest3d_backward_out_frameIffXadL_ZNS0_46nearest_neighbor_exact_bw_compute_source_indexEfiiEEEEvPKT_mmmmmmmmPS3_fff,@function
        .size           _ZN2at6native53_GLOBAL__N__069e5665_20_UpSampleNearest3d_cu_ab8a35b437upsample_nearest3d_backward_out_frameIffXadL_ZNS0_46nearest_neighbor_exact_bw_compute_source_indexEfiiEEEEvPKT_mmmmmmmmPS3_fff,(.L_x_680 - _ZN2at6native53_GLOBAL__N__069e5665_20_UpSampleNearest3d_cu_ab8a35b437upsample_nearest3d_backward_out_frameIffXadL_ZNS0_46nearest_neighbor_exact_bw_compute_source_indexEfiiEEEEvPKT_mmmmmmmmPS3_fff)
        .other          _ZN2at6native53_GLOBAL__N__069e5665_20_UpSampleNearest3d_cu_ab8a35b437upsample_nearest3d_backward_out_frameIffXadL_ZNS0_46nearest_neighbor_exact_bw_compute_source_indexEfiiEEEEvPKT_mmmmmmmmPS3_fff,@"STO_CUDA_ENTRY STV_DEFAULT"
_ZN2at6native53_GLOBAL__N__069e5665_20_UpSampleNearest3d_cu_ab8a35b437upsample_nearest3d_backward_out_frameIffXadL_ZNS0_46nearest_neighbor_exact_bw_compute_source_indexEfiiEEEEvPKT_mmmmmmmmPS3_fff:
        /* <DEDUP_REMOVED lines=56> */
.L_x_115:
[----:B------:R-:W-:-:S07]  /*0380*/  MOV R0, 0x3a0 ;  /* 0x000003a000007802 */ /* 0x000fce0000000f00 */
[----:B------:R-:W-:Y:S05]  /*0390*/  CALL.REL.NOINC `($__internal_9_$__cuda_sm20_div_s64) ;  /* 0x0000001c00247944 */ /* 0x000fea0003c00000 */
.L_x_116:
[----:B------:R-:W-:Y:S05]  /*03a0*/  BSYNC.RECONVERGENT B0 ;  /* 0x0000000000007941 */ /* 0x000fea0003800200 */
.L_x_114:
        /* <DEDUP_REMOVED lines=24> */
.L_x_118:
[----:B------:R-:W0:Y:S01]  /*0530*/  LDCU.64 UR4, c[0x0][0x390] ;  /* 0x00007200ff0477ac */ /* 0x000e220008000a00 */
[----:B------:R-:W-:Y:S01]  /*0540*/  IMAD.MOV.U32 R15, RZ, RZ, R9 ;  /* 0x000000ffff0f7224 */ /* 0x000fe200078e0009 */
[----:B------:R-:W-:Y:S01]  /*0550*/  MOV R10, 0x590 ;  /* 0x00000590000a7802 */ /* 0x000fe20000000f00 */
[----:B0-----:R-:W-:Y:S01]  /*0560*/  IMAD.U32 R11, RZ, RZ, UR4 ;  /* 0x00000004ff0b7e24 */ /* 0x001fe2000f8e00ff */
[----:B------:R-:W-:-:S07]  /*0570*/  MOV R13, UR5 ;  /* 0x00000005000d7c02 */ /* 0x000fce0008000f00 */
[----:B------:R-:W-:Y:S05]  /*0580*/  CALL.REL.NOINC `($__internal_11_$__cuda_sm20_rem_u64) ;  /* 0x00000024000c7944 */ /* 0x000fea0003c00000 */
[----:B------:R-:W-:-:S07]  /*0590*/  IMAD.MOV.U32 R0, RZ, RZ, R8 ;  /* 0x000000ffff007224 */ /* 0x000fce00078e0008 */
.L_x_119:
[----:B------:R-:W-:Y:S05]  /*05a0*/  BSYNC.RECONVERGENT B0 ;  /* 0x0000000000007941 */ /* 0x000fea0003800200 */
.L_x_117:
        /* <DEDUP_REMOVED lines=26> */
.L_x_121:
[----:B------:R-:W0:Y:S01]  /*0750*/  LDCU.64 UR4, c[0x0][0x3b8] ;  /* 0x00007700ff0477ac */ /* 0x000e220008000a00 */
[----:B------:R-:W-:Y:S01]  /*0760*/  IMAD.MOV.U32 R8, RZ, RZ, R2 ;  /* 0x000000ffff087224 */ /* 0x000fe200078e0002 */
[----:B------:R-:W-:Y:S01]  /*0770*/  MOV R10, 0x7c0 ;  /* 0x000007c0000a7802 */ /* 0x000fe20000000f00 */
[----:B------:R-:W-:Y:S02]  /*0780*/  IMAD.MOV.U32 R13, RZ, RZ, R3 ;  /* 0x000000ffff0d7224 */ /* 0x000fe400078e0003 */
[----:B0-----:R-:W-:Y:S01]  /*0790*/  IMAD.U32 R11, RZ, RZ, UR4 ;  /* 0x00000004ff0b7e24 */ /* 0x001fe2000f8e00ff */
[----:B------:R-:W-:-:S07]  /*07a0*/  MOV R9, UR5 ;  /* 0x0000000500097c02 */ /* 0x000fce0008000f00 */
[----:B------:R-:W-:Y:S05]  /*07b0*/  CALL.REL.NOINC `($__internal_10_$__cuda_sm20_div_u64) ;  /* 0x0000001c006c7944 */ /* 0x000fea0003c00000 */
[----:B------:R-:W-:-:S07]  /*07c0*/  MOV R9, R15 ;  /* 0x0000000f00097202 */ /* 0x000fce0000000f00 */
.L_x_122:
[----:B------:R-:W-:Y:S05]  /*07d0*/  BSYNC.RECONVERGENT B0 ;  /* 0x0000000000007941 */ /* 0x000fea0003800200 */
.L_x_120:
        /* <DEDUP_REMOVED lines=25> */
[----:B------:R-:W-:Y:S01]  /*0970*/  MOV R8, R5 ;  /* 0x0000000500087202 */ /* 0x000fe20000000f00 */
[----:B------:R-:W-:Y:S06]  /*0980*/  BRA `(.L_x_125) ;  /* 0x00000000001c7947 */ /* 0x000fec0003800000 */
.L_x_124:
[----:B------:R-:W0:Y:S01]  /*0990*/  LDCU.64 UR4, c[0x0][0x3c0] ;  /* 0x00007800ff0477ac */ /* 0x000e220008000a00 */
[----:B------:R-:W-:Y:S02]  /*09a0*/  MOV R13, R9 ;  /* 0x00000009000d7202 */ /* 0x000fe40000000f00 */
[----:B------:R-:W-:Y:S01]  /*09b0*/  MOV R10, 0x9f0 ;  /* 0x000009f0000a7802 */ /* 0x000fe20000000f00 */
[----:B0-----:R-:W-:Y:S01]  /*09c0*/  IMAD.U32 R11, RZ, RZ, UR4 ;  /* 0x00000004ff0b7e24 */ /* 0x001fe2000f8e00ff */
[----:B------:R-:W-:-:S07]  /*09d0*/  MOV R9, UR5 ;  /* 0x0000000500097c02 */ /* 0x000fce0008000f00 */
[----:B------:R-:W-:Y:S05]  /*09e0*/  CALL.REL.NOINC `($__internal_10_$__cuda_sm20_div_u64) ;  /* 0x0000001800e07944 */ /* 0x000fea0003c00000 */
[----:B------:R-:W-:-:S07]  /*09f0*/  IMAD.MOV.U32 R9, RZ, RZ, R15 ;  /* 0x000000ffff097224 */ /* 0x000fce00078e000f */
.L_x_125:
[----:B------:R-:W-:Y:S05]  /*0a00*/  BSYNC.RECONVERGENT B0 ;  /* 0x0000000000007941 */ /* 0x000fea0003800200 */
.L_x_123:
        /* <DEDUP_REMOVED lines=24> */
.L_x_127:
[----:B------:R-:W0:Y:S01]  /*0b90*/  LDCU.64 UR4, c[0x0][0x3b0] ;  /* 0x00007600ff0477ac */ /* 0x000e220008000a00 */
[----:B------:R-:W-:Y:S02]  /*0ba0*/  MOV R15, R9 ;  /* 0x00000009000f7202 */ /* 0x000fe40000000f00 */
[----:B------:R-:W-:Y:S01]  /*0bb0*/  MOV R10, 0xbf0 ;  /* 0x00000bf0000a7802 */ /* 0x000fe20000000f00 */
[----:B0-----:R-:W-:Y:S01]  /*0bc0*/  IMAD.U32 R11, RZ, RZ, UR4 ;  /* 0x00000004ff0b7e24 */ /* 0x001fe2000f8e00ff */
[----:B------:R-:W-:-:S07]  /*0bd0*/  MOV R13, UR5 ;  /* 0x00000005000d7c02 */ /* 0x000fce0008000f00 */
[----:B------:R-:W-:Y:S05]  /*0be0*/  CALL.REL.NOINC `($__internal_11_$__cuda_sm20_rem_u64) ;  /* 0x0000001c00747944 */ /* 0x000fea0003c00000 */
.L_x_128:
[----:B------:R-:W-:Y:S05]  /*0bf0*/  BSYNC.RECONVERGENT B0 ;  /* 0x0000000000007941 */ /* 0x000fea0003800200 */
.L_x_126:
[----:B------:R-:W0:Y:S01]  /*0c00*/  LDC R7, c[0x0][0x3d0] ;  /* 0x0000f400ff077b82 */ /* 0x000e220000000800 */
[----:B------:R-:W1:Y:S01]  /*0c10*/  LDCU UR5, c[0x0][0x3c4] ;  /* 0x00007880ff0577ac */ /* 0x000e620008000800 */
[----:B------:R-:W-:Y:S01]  /*0c20*/  VIADD R4, R8, 0x1 ;  /* 0x0000000108047836 */ /* 0x000fe20000000000 */
[----:B------:R-:W-:Y:S01]  /*0c30*/  I2FP.F32.S32 R8, R8 ;  /* 0x0000000800087245 */ /* 0x000fe20000201400 */
[----:B------:R-:W-:Y:S01]  /*0c40*/  BSSY.RECONVERGENT B0, `(.L_x_129) ;  /* 0x000002d000007945 */ /* 0x000fe20003800200 */
[----:B------:R-:W2:Y:S02]  /*0c50*/  LDCU UR4, c[0x0][0x398] ;  /* 0x00007300ff0477ac */ /* 0x000ea40008000800 */
        /* <DEDUP_REMOVED lines=10> */
[----:B------:R-:W-:Y:S01]  /*0d00*/  HFMA2 R6, -RZ, RZ, 0, 0 ;  /* 0x00000000ff067431 */ /* 0x000fe200000001ff */
[----:B------:R-:W-:Y:S01]  /*0d10*/  MOV R15, RZ ;  /* 0x000000ff000f7202 */ /* 0x000fe20000000f00 */
        /* <DEDUP_REMOVED lines=17> */
[----:B------:R-:W-:-:S04]  /*0e30*/  IMAD.MOV R9, RZ, RZ, -R14 ;  /* 0x000000ffff097224 */ /* 0x000fc800078e0a0e */
[----:B------:R-:W-:Y:S01]  /*0e40*/  IMAD R9, R9, UR4, R2 ;  /* 0x0000000409097c24 */ /* 0x000fe2000f8e0202 */
[----:B------:R-:W-:Y:S06]  /*0e50*/  BRA `(.L_x_131) ;  /* 0x00000000002c7947 */ /* 0x000fec0003800000 */
.L_x_130:
[----:B------:R-:W1:Y:S01]  /*0e60*/  LDCU.64 UR4, c[0x0][0x3c0] ;  /* 0x00007800ff0477ac */ /* 0x000e620008000a00 */
[----:B------:R-:W-:Y:S01]  /*0e70*/  IMAD.MOV.U32 R8, RZ, RZ, R2 ;  /* 0x000000ffff087224 */ /* 0x000fe200078e0002 */
[----:B------:R-:W-:Y:S02]  /*0e80*/  MOV R13, R3 ;  /* 0x00000003000d7202 */ /* 0x000fe40000000f00 */
[----:B------:R-:W-:Y:S02]  /*0e90*/  MOV R10, 0xed0 ;  /* 0x00000ed0000a7802 */ /* 0x000fe40000000f00 */
[----:B-1----:R-:W-:Y:S01]  /*0ea0*/  MOV R11, UR4 ;  /* 0x00000004000b7c02 */ /* 0x002fe20008000f00 */
[----:B------:R-:W-:-:S07]  /*0eb0*/  IMAD.U32 R9, RZ, RZ, UR5 ;  /* 0x00000005ff097e24 */ /* 0x000fce000f8e00ff */
[----:B0-----:R-:W-:Y:S05]  /*0ec0*/  CALL.REL.NOINC `($__internal_10_$__cuda_sm20_div_u64) ;  /* 0x0000001400a87944 */ /* 0x001fea0003c00000 */
[----:B------:R-:W0:Y:S01]  /*0ed0*/  LDCU UR4, c[0x0][0x3c0] ;  /* 0x00007800ff0477ac */ /* 0x000e220008000800 */
[----:B------:R-:W-:Y:S01]  /*0ee0*/  IMAD.MOV R9, RZ, RZ, -R8 ;  /* 0x000000ffff097224 */ /* 0x000fe200078e0a08 */
[----:B------:R-:W-:-:S03]  /*0ef0*/  MOV R14, R8 ;  /* 0x00000008000e7202 */ /* 0x000fc60000000f00 */
[----:B0-----:R-:W-:-:S07]  /*0f00*/  IMAD R9, R9, UR4, R2 ;  /* 0x0000000409097c24 */ /* 0x001fce000f8e0202 */
.L_x_131:
[----:B------:R-:W-:Y:S05]  /*0f10*/  BSYNC.RECONVERGENT B0 ;  /* 0x0000000000007941 */ /* 0x000fea0003800200 */
.L_x_129:
[----:B------:R-:W1:Y:S01]  /*0f20*/  LDCU UR4, c[0x0][0x3bc] ;  /* 0x00007780ff0477ac */ /* 0x000e620008000800 */
[----:B------:R-:W-:Y:S01]  /*0f30*/  BSSY.RECONVERGENT B0, `(.L_x_132) ;  /* 0x000001e000007945 */ /* 0x000fe20003800200 */
[----:B-1----:R-:W-:-:S04]  /*0f40*/  LOP3.LUT R6, R15, UR4, RZ, 0xfc, !PT ;  /* 0x000000040f067c12 */ /* 0x002fc8000f8efcff */
[----:B------:R-:W-:-:S13]  /*0f50*/  ISETP.NE.U32.AND P0, PT, R6, RZ, PT ;  /* 0x000000ff0600720c */ /* 0x000fda0003f05070 */
[----:B------:R-:W-:Y:S05]  /*0f60*/  @P0 BRA `(.L_x_133) ;  /* 0x00000000004c0947 */ /* 0x000fea0003800000 */
[----:B------:R-:W1:Y:S01]  /*0f70*/  LDCU UR4, c[0x0][0x3b8] ;  /* 0x00007700ff0477ac */ /* 0x000e620008000800 */
        /* <DEDUP_REMOVED lines=18> */
.L_x_133:
[----:B------:R-:W1:Y:S01]  /*10a0*/  LDCU.64 UR4, c[0x0][0x3b8] ;  /* 0x00007700ff0477ac */ /* 0x000e620008000a00 */
[----:B------:R-:W-:Y:S01]  /*10b0*/  IMAD.MOV.U32 R8, RZ, RZ, R14 ;  /* 0x000000ffff087224 */ /* 0x000fe200078e000e */
[----:B------:R-:W-:Y:S02]  /*10c0*/  MOV R10, 0x1100 ;  /* 0x00001100000a7802 */ /* 0x000fe40000000f00 */
[----:B-1----:R-:W-:Y:S01]  /*10d0*/  MOV R11, UR4 ;  /* 0x00000004000b7c02 */ /* 0x002fe20008000f00 */
[----:B------:R-:W-:-:S07]  /*10e0*/  IMAD.U32 R13, RZ, RZ, UR5 ;  /* 0x00000005ff0d7e24 */ /* 0x000fce000f8e00ff */
[----:B0-----:R-:W-:Y:S05]  /*10f0*/  CALL.REL.NOINC `($__internal_11_$__cuda_sm20_rem_u64) ;  /* 0x0000001800307944 */ /* 0x001fea0003c00000 */
[----:B------:R-:W-:-:S07]  /*1100*/  MOV R14, R8 ;  /* 0x00000008000e7202 */ /* 0x000fce0000000f00 */
.L_x_134:
[----:B------:R-:W-:Y:S05]  /*1110*/  BSYNC.RECONVERGENT B0 ;  /* 0x0000000000007941 */ /* 0x000fea0003800200 */
.L_x_132:
[----:B------:R-:W1:Y:S01]  /*1120*/  LDC R12, c[0x0][0x3d8] ;  /* 0x0000f600ff0c7b82 */ /* 0x000e620000000800 */
[----:B------:R-:W2:Y:S01]  /*1130*/  LDCU.64 UR4, c[0x0][0x388] ;  /* 0x00007100ff0477ac */ /* 0x000ea20008000a00 */
[----:B------:R-:W-:Y:S01]  /*1140*/  VIADD R7, R9, 0x1 ;  /* 0x0000000109077836 */ /* 0x000fe20000000000 */
[----:B------:R-:W-:Y:S02]  /*1150*/  IADD3 R6, PT, PT, R14, 0x1, RZ ;  /* 0x000000010e067810 */ /* 0x000fe40007ffe0ff */
[----:B------:R-:W-:Y:S02]  /*1160*/  I2FP.F32.S32 R9, R9 ;  /* 0x0000000900097245 */ /* 0x000fe40000201400 */
[----:B------:R-:W-:Y:S01]  /*1170*/  I2FP.F32.S32 R7, R7 ;  /* 0x0000000700077245 */ /* 0x000fe20000201400 */
        /* <DEDUP_REMOVED lines=23> */
.L_x_150:
[----:B0-----:R-:W-:Y:S01]  /*12f0*/  ISETP.GE.AND P0, PT, R4, R5, PT ;  /* 0x000000050400720c */ /* 0x001fe20003f06270 */
[----:B------:R-:W-:Y:S01]  /*1300*/  BSSY.RECONVERGENT B2, `(.L_x_135) ;  /* 0x00000b9000027945 */ /* 0x000fe20003800200 */
[----:B------:R-:W-:-:S11]  /*1310*/  IMAD.MOV.U32 R27, RZ, RZ, RZ ;  /* 0x000000ffff1b7224 */ /* 0x000fd600078e00ff */
[----:B------:R-:W-:Y:S05]  /*1320*/  @P0 BRA `(.L_x_136) ;  /* 0x0000000800d80947 */ /* 0x000fea0003800000 */
[----:B------:R-:W0:Y:S01]  /*1330*/  LDC.64 R14, c[0x0][0x390] ;  /* 0x0000e400ff0e7b82 */ /* 0x000e220000000a00 */
[----:B------:R-:W1:Y:S01]  /*1340*/  LDCU UR6, c[0x0][0x398] ;  /* 0x00007300ff0677ac */ /* 0x000e620008000800 */
[----:B------:R-:W-:Y:S01]  /*1350*/  MOV R12, R0 ;  /* 0x00000000000c7202 */ /* 0x000fe20000000f00 */
[----:B------:R-:W-:Y:S02]  /*1360*/  IMAD.MOV.U32 R13, RZ, RZ, R11 ;  /* 0x000000ffff0d7224 */ /* 0x000fe400078e000b */
[----:B------:R-:W-:Y:S01]  /*1370*/  HFMA2 R27, -RZ, RZ, 0, 0 ;  /* 0x00000000ff1b7431 */ /* 0x000fe200000001ff */
[----:B-1----:R-:W-:Y:S01]  /*1380*/  VIMNMX R24, PT, PT, R4, UR6, PT ;  /* 0x0000000604187c48 */ /* 0x002fe2000bfe0100 */
[C---:B0-----:R-:W-:Y:S02]  /*1390*/  IMAD R16, R14.reuse, UR5, RZ ;  /* 0x000000050e107c24 */ /* 0x041fe4000f8e02ff */
[----:B------:R-:W-:-:S04]  /*13a0*/  IMAD.WIDE.U32 R12, R14, UR4, R12 ;  /* 0x000000040e0c7c25 */ /* 0x000fc8000f8e000c */
[----:B------:R-:W-:-:S04]  /*13b0*/  IMAD R15, R15, UR4, R16 ;  /* 0x000000040f0f7c24 */ /* 0x000fc8000f8e0210 */
[----:B------:R-:W-:-:S07]  /*13c0*/  IMAD.IADD R23, R13, 0x1, R15 ;  /* 0x000000010d177824 */ /* 0x000fce00078e020f */
.L_x_149:
[----:B----4-:R-:W-:Y:S01]  /*13d0*/  ISETP.GE.AND P0, PT, R7, R8, PT ;  /* 0x000000080700720c */ /* 0x010fe20003f06270 */
[----:B------:R-:W-:-:S12]  /*13e0*/  BSSY.RECONVERGENT B1, `(.L_x_137) ;  /* 0x00000a7000017945 */ /* 0x000fd80003800200 */
[----:B------:R-:W-:Y:S05]  /*13f0*/  @P0 BRA `(.L_x_138) ;  /* 0x0000000800940947 */ /* 0x000fea0003800000 */
[----:B------:R-:W0:Y:S01]  /*1400*/  LDCU UR7, c[0x0][0x3a0] ;  /* 0x00007400ff0777ac */ /* 0x000e220008000800 */
[----:B------:R-:W-:Y:S02]  /*1410*/  SHF.R.S32.HI R15, RZ, 0x1f, R24 ;  /* 0x0000001fff0f7819 */ /* 0x000fe40000011418 */
[----:B------:R-:W-:Y:S01]  /*1420*/  MOV R14, R24 ;  /* 0x00000018000e7202 */ /* 0x000fe20000000f00 */
[----:B------:R-:W1:Y:S01]  /*1430*/  LDCU UR6, c[0x0][0x398] ;  /* 0x00007300ff0677ac */ /* 0x000e620008000800 */
[----:B0-----:R-:W-:-:S03]  /*1440*/  VIMNMX R25, PT, PT, R7, UR7, PT ;  /* 0x0000000707197c48 */ /* 0x001fc6000bfe0100 */
[----:B-1----:R-:W-:-:S07]  /*1450*/  IMAD.WIDE.U32 R14, R12, UR6, R14 ;  /* 0x000000060c0e7c25 */ /* 0x002fce000f8e000e */
.L_x_148:
[----:B------:R-:W-:Y:S01]  /*1460*/  ISETP.GE.AND P0, PT, R6, R9, PT ;  /* 0x000000090600720c */ /* 0x000fe20003f06270 */
[----:B------:R-:W-:-:S12]  /*1470*/  BSSY.RECONVERGENT B0, `(.L_x_139) ;  /* 0x000009a000007945 */ /* 0x000fd80003800200 */
[----:B------:R-:W-:Y:S05]  /*1480*/  @P0 BRA `(.L_x_140) ;  /* 0x0000000800600947 */ /* 0x000fea0003800000 */
[----:B------:R-:W0:Y:S01]  /*1490*/  LDCU.64 UR8, c[0x0][0x398] ;  /* 0x00007300ff0877ac */ /* 0x000e220008000a00 */
[----:B------:R-:W-:Y:S01]  /*14a0*/  IADD3 R16, PT, PT, R10, -R9, RZ ;  /* 0x800000090a107210 */ /* 0x000fe20007ffe0ff */
[----:B------:R-:W-:Y:S01]  /*14b0*/  BSSY.RECONVERGENT B3, `(.L_x_141) ;  /* 0x0000040000037945 */ /* 0x000fe20003800200 */
[----:B------:R-:W-:Y:S01]  /*14c0*/  MOV R22, R10 ;  /* 0x0000000a00167202 */ /* 0x000fe20000000f00 */
[----:B------:R-:W1:Y:S01]  /*14d0*/  LDCU.64 UR6, c[0x0][0x3a0] ;  /* 0x00007400ff0677ac */ /* 0x000e620008000a00 */
[----:B------:R-:W-:Y:S01]  /*14e0*/  ISETP.GT.U32.AND P0, PT, R16, -0x10, PT ;  /* 0xfffffff01000780c */ /* 0x000fe20003f04070 */
[----:B------:R-:W-:Y:S02]  /*14f0*/  IMAD.MOV.U32 R16, RZ, RZ, R25 ;  /* 0x000000ffff107224 */ /* 0x000fe400078e0019 */
[----:B0-----:R-:W-:-:S04]  /*1500*/  IMAD R17, R23, UR8, RZ ;  /* 0x0000000817117c24 */ /* 0x001fc8000f8e02ff */
[----:B------:R-:W-:-:S04]  /*1510*/  IMAD R17, R12, UR9, R17 ;  /* 0x000000090c117c24 */ /* 0x000fc8000f8e0211 */
[----:B------:R-:W-:Y:S01]  /*1520*/  IMAD.IADD R19, R15, 0x1, R17 ;  /* 0x000000010f137824 */ /* 0x000fe200078e0211 */
[----:B------:R-:W-:-:S03]  /*1530*/  SHF.R.S32.HI R17, RZ, 0x1f, R25 ;  /* 0x0000001fff117819 */ /* 0x000fc60000011419 */
[----:B-1----:R-:W-:Y:S02]  /*1540*/  IMAD R19, R19, UR6, RZ ;  /* 0x0000000613137c24 */ /* 0x002fe4000f8e02ff */
[----:B------:R-:W-:-:S04]  /*1550*/  IMAD.WIDE.U32 R16, R14, UR6, R16 ;  /* 0x000000060e107c25 */ /* 0x000fc8000f8e0010 */
[----:B------:R-:W-:-:S04]  /*1560*/  IMAD R19, R14, UR7, R19 ;  /* 0x000000070e137c24 */ /* 0x000fc8000f8e0213 */
[----:B------:R-:W-:Y:S01]  /*1570*/  IMAD.IADD R26, R17, 0x1, R19 ;  /* 0x00000001111a7824 */ /* 0x000fe200078e0213 */
[----:B------:R-:W-:Y:S06]  /*1580*/  @P0 BRA `(.L_x_142) ;  /* 0x0000000000c80947 */ /* 0x000fec0003800000 */
[----:B------:R-:W-:Y:S01]  /*1590*/  IADD3 R28, PT, PT, -R10, R9, RZ ;  /* 0x000000090a1c7210 */ /* 0x000fe20007ffe1ff */
[----:B------:R-:W-:-:S03]  /*15a0*/  IMAD.MOV.U32 R22, RZ, RZ, R10 ;  /* 0x000000ffff167224 */ /* 0x000fc600078e000a */
[----:B------:R-:W-:-:S04]  /*15b0*/  LOP3.LUT R28, R28, 0xfffffff0, RZ, 0xc0, !PT ;  /* 0xfffffff01c1c7812 */ /* 0x000fc800078ec0ff */
[----:B------:R-:W-:-:S07]  /*15c0*/  IADD3 R28, PT, PT, -R28, RZ, RZ ;  /* 0x000000ff1c1c7210 */ /* 0x000fce0007ffe1ff */
.L_x_143:
        /* <DEDUP_REMOVED lines=10> */
[----:B------:R-:W2:Y:S04]  /*1670*/  LDG.E R18, desc[UR16][R20.64] ;  /* 0x0000001014127981 */ /* 0x000ea8000c1e1900 */
[----:B------:R-:W3:Y:S01]  /*1680*/  LDG.E R19, desc[UR16][R20.64+0x4] ;  /* 0x0000041014137981 */ /* 0x000ee2000c1e1900 */
[----:B--2---:R-:W-:-:S03]  /*1690*/  FADD.FTZ R18, R18, R27 ;  /* 0x0000001b12127221 */ /* 0x004fc60000010000 */
[----:B------:R-:W2:Y:S01]  /*16a0*/  LDG.E R27, desc[UR16][R20.64+0x3c] ;  /* 0x00003c10141b7981 */ /* 0x000ea2000c1e1900 */
[----:B---3--:R-:W-:-:S03]  /*16b0*/  FADD.FTZ R18, R18, R19 ;  /* 0x0000001312127221 */ /* 0x008fc60000010000 */
[----:B------:R-:W3:Y:S02]  /*16c0*/  LDG.E R19, desc[UR16][R20.64+0x8] ;  /* 0x0000081014137981 */ /* 0x000ee4000c1e1900 */
[----:B---3--:R-:W-:Y:S02]  /*16d0*/  FADD.FTZ R18, R18, R19 ;  /* 0x0000001312127221 */ /* 0x008fe40000010000 */
[----:B------:R-:W3:Y:S02]  /*16e0*/  LDG.E R19, desc[UR16][R20.64+0xc] ;  /* 0x00000c1014137981 */ /* 0x000ee4000c1e1900 */
[----:B---3--:R-:W-:Y:S02]  /*16f0*/  FADD.FTZ R18, R18, R19 ;  /* 0x0000001312127221 */ /* 0x008fe40000010000 */
[----:B------:R-:W3:Y:S02]  /*1700*/  LDG.E R19, desc[UR16][R20.64+0x10] ;  /* 0x0000101014137981 */ /* 0x000ee4000c1e1900 */
[----:B---3--:R-:W-:-:S02]  /*1710*/  FADD.FTZ R18, R18, R19 ;  /* 0x0000001312127221 */ /* 0x008fc40000010000 */
        /* <DEDUP_REMOVED lines=16> */
[----:B------:R-:W3:Y:S01]  /*1820*/  LDG.E R19, desc[UR16][R20.64+0x34] ;  /* 0x0000341014137981 */ /* 0x000ee2000c1e1900 */
[----:B------:R-:W-:-:S05]  /*1830*/  VIADD R28, R28, 0x10 ;  /* 0x000000101c1c7836 */ /* 0x000fca0000000000 */
[----:B------:R-:W-:Y:S01]  /*1840*/  ISETP.NE.AND P0, PT, R28, RZ, PT ;  /* 0x000000ff1c00720c */ /* 0x000fe20003f05270 */
[----:B---3--:R-:W-:Y:S02]  /*1850*/  FADD.FTZ R18, R18, R19 ;  /* 0x0000001312127221 */ /* 0x008fe40000010000 */
[----:B------:R-:W3:Y:S01]  /*1860*/  LDG.E R19, desc[UR16][R20.64+0x38] ;  /* 0x0000381014137981 */ /* 0x000ee2000c1e1900 */
[----:B------:R-:W-:Y:S01]  /*1870*/  IADD3 R22, PT, PT, R22, 0x10, RZ ;  /* 0x0000001016167810 */ /* 0x000fe20007ffe0ff */
[----:B---3--:R-:W-:-:S04]  /*1880*/  FADD.FTZ R18, R18, R19 ;  /* 0x0000001312127221 */ /* 0x008fc80000010000 */
[----:B--2---:R-:W-:-:S04]  /*1890*/  FADD.FTZ R27, R18, R27 ;  /* 0x0000001b121b7221 */ /* 0x004fc80000010000 */
[----:B------:R-:W-:Y:S05]  /*18a0*/  @P0 BRA `(.L_x_143) ;  /* 0xfffffffc00480947 */ /* 0x000fea000383ffff */
.L_x_142:
[----:B------:R-:W-:Y:S05]  /*18b0*/  BSYNC.RECONVERGENT B3 ;  /* 0x0000000000037941 */ /* 0x000fea0003800200 */
.L_x_141:
[----:B------:R-:W-:-:S05]  /*18c0*/  IMAD.IADD R18, R9, 0x1, -R10 ;  /* 0x0000000109127824 */ /* 0x000fca00078e0a0a */
[----:B------:R-:W-:-:S04]  /*18d0*/  LOP3.LUT R18, R18, 0xf, RZ, 0xc0, !PT ;  /* 0x0000000f12127812 */ /* 0x000fc800078ec0ff */
[----:B------:R-:W-:-:S13]  /*18e0*/  ISETP.NE.AND P0, PT, R18, RZ, PT ;  /* 0x000000ff1200720c */ /* 0x000fda0003f05270 */
        /* <DEDUP_REMOVED lines=16> */
[----:B------:R-:W3:Y:S04]  /*19f0*/  LDG.E R19, desc[UR16][R20.64+0x4] ;  /* 0x0000041014137981 */ /* 0x000ee8000c1e1900 */
[----:B------:R-:W4:Y:S01]  /*1a00*/  LDG.E R29, desc[UR16][R20.64+0x8] ;  /* 0x00000810141d7981 */ /* 0x000f22000c1e1900 */
[----:B--2---:R-:W-:-:S03]  /*1a10*/  FADD.FTZ R18, R27, R18 ;  /* 0x000000121b127221 */ /* 0x004fc60000010000 */
[----:B------:R-:W2:Y:S01]  /*1a20*/  LDG.E R27, desc[UR16][R20.64+0xc] ;  /* 0x00000c10141b7981 */ /* 0x000ea2000c1e1900 */
[----:B---3--:R-:W-:-:S03]  /*1a30*/  FADD.FTZ R28, R18, R19 ;  /* 0x00000013121c7221 */ /* 0x008fc60000010000 */
[----:B------:R-:W3:Y:S04]  /*1a40*/  LDG.E R19, desc[UR16][R20.64+0x10] ;  /* 0x0000101014137981 */ /* 0x000ee8000c1e1900 */
[----:B------:R-:W5:Y:S01]  /*1a50*/  LDG.E R18, desc[UR16][R20.64+0x14] ;  /* 0x0000141014127981 */ /* 0x000f62000c1e1900 */
[----:B----4-:R-:W-:-:S04]  /*1a60*/  FADD.FTZ R28, R28, R29 ;  /* 0x0000001d1c1c7221 */ /* 0x010fc80000010000 */
[----:B--2---:R-:W-:Y:S02]  /*1a70*/  FADD.FTZ R28, R28, R27 ;  /* 0x0000001b1c1c7221 */ /* 0x004fe40000010000 */
[----:B------:R-:W2:Y:S02]  /*1a80*/  LDG.E R27, desc[UR16][R20.64+0x1c] ;  /* 0x00001c10141b7981 */ /* 0x000ea4000c1e1900 */
[----:B---3--:R-:W-:-:S04]  /*1a90*/  FADD.FTZ R19, R28, R19 ;  /* 0x000000131c137221 */ /* 0x008fc80000010000 */
[----:B-----5:R-:W-:Y:S02]  /*1aa0*/  FADD.FTZ R18, R19, R18 ;  /* 0x0000001213127221 */ /* 0x020fe40000010000 */
[----:B------:R-:W3:Y:S01]  /*1ab0*/  LDG.E R19, desc[UR16][R20.64+0x18] ;  /* 0x0000181014137981 */ /* 0x000ee2000c1e1900 */
[----:B------:R-:W-:Y:S02]  /*1ac0*/  VIADD R22, R22, 0x8 ;  /* 0x0000000816167836 */ /* 0x000fe40000000000 */
[----:B---3--:R-:W-:-:S04]  /*1ad0*/  FADD.FTZ R18, R18, R19 ;  /* 0x0000001312127221 */ /* 0x008fc80000010000 */
[----:B--2---:R-:W-:-:S07]  /*1ae0*/  FADD.FTZ R27, R18, R27 ;  /* 0x0000001b121b7221 */ /* 0x004fce0000010000 */
.L_x_145:
[----:B------:R-:W-:Y:S05]  /*1af0*/  BSYNC.RECONVERGENT B3 ;  /* 0x0000000000037941 */ /* 0x000fea0003800200 */
.L_x_144:
[----:B------:R-:W-:-:S04]  /*1b00*/  IADD3 R18, PT, PT, -R10, R9, RZ ;  /* 0x000000090a127210 */ /* 0x000fc80007ffe1ff */
        /* <DEDUP_REMOVED lines=16> */
[----:B------:R-:W2:Y:S04]  /*1c10*/  LDG.E R18, desc[UR16][R20.64] ;  /* 0x0000001014127981 */ /* 0x000ea8000c1e1900 */
[----:B------:R-:W3:Y:S01]  /*1c20*/  LDG.E R19, desc[UR16][R20.64+0x4] ;  /* 0x0000041014137981 */ /* 0x000ee2000c1e1900 */
[----:B--2---:R-:W-:-:S03]  /*1c30*/  FADD.FTZ R18, R27, R18 ;  /* 0x000000121b127221 */ /* 0x004fc60000010000 */
[----:B------:R-:W2:Y:S01]  /*1c40*/  LDG.E R27, desc[UR16][R20.64+0xc] ;  /* 0x00000c10141b7981 */ /* 0x000ea2000c1e1900 */
[----:B---3--:R-:W-:-:S03]  /*1c50*/  FADD.FTZ R18, R18, R19 ;  /* 0x0000001312127221 */ /* 0x008fc60000010000 */
[----:B------:R-:W3:Y:S01]  /*1c60*/  LDG.E R19, desc[UR16][R20.64+0x8] ;  /* 0x0000081014137981 */ /* 0x000ee2000c1e1900 */
[----:B------:R-:W-:Y:S01]  /*1c70*/  IADD3 R22, PT, PT, R22, 0x4, RZ ;  /* 0x0000000416167810 */ /* 0x000fe20007ffe0ff */
[----:B---3--:R-:W-:-:S04]  /*1c80*/  FADD.FTZ R18, R18, R19 ;  /* 0x0000001312127221 */ /* 0x008fc80000010000 */
[----:B--2---:R-:W-:-:S07]  /*1c90*/  FADD.FTZ R27, R18, R27 ;  /* 0x0000001b121b7221 */ /* 0x004fce0000010000 */
.L_x_147:
[----:B------:R-:W-:Y:S05]  /*1ca0*/  BSYNC.RECONVERGENT B3 ;  /* 0x0000000000037941 */ /* 0x000fea0003800200 */
.L_x_146:
[----:B------:R-:W-:-:S05]  /*1cb0*/  IMAD.IADD R20, R9, 0x1, -R10 ;  /* 0x0000000109147824 */ /* 0x000fca00078e0a0a */
[----:B------:R-:W-:-:S13]  /*1cc0*/  LOP3.LUT P0, R20, R20, 0x3, RZ, 0xc0, !PT ;  /* 0x0000000314147812 */ /* 0x000fda000780c0ff */
        /* <DEDUP_REMOVED lines=11> */
[----:B------:R-:W2:Y:S01]  /*1d80*/  LDG.E R18, desc[UR16][R16.64] ;  /* 0x0000001010127981 */ /* 0x000ea2000c1e1900 */
[----:B------:R-:W-:Y:S01]  /*1d90*/  ISETP.NE.AND P0, PT, R20, 0x1, PT ;  /* 0x000000011400780c */ /* 0x000fe20003f05270 */
[----:B--2---:R-:W-:-:S12]  /*1da0*/  FADD.FTZ R27, R27, R18 ;  /* 0x000000121b1b7221 */ /* 0x004fd80000010000 */
[----:B------:R-:W-:Y:S05]  /*1db0*/  @!P0 BRA `(.L_x_140) ;  /* 0x0000000000148947 */ /* 0x000fea0003800000 */
[----:B------:R-:W-:Y:S01]  /*1dc0*/  ISETP.NE.AND P0, PT, R20, 0x2, PT ;  /* 0x000000021400780c */ /* 0x000fe20003f05270 */
[----:B------:R-:W2:-:S12]  /*1dd0*/  LDG.E R18, desc[UR16][R16.64+0x4] ;  /* 0x0000041010127981 */ /* 0x000e98000c1e1900 */
[----:B------:R-:W3:Y:S01]  /*1de0*/  @P0 LDG.E R20, desc[UR16][R16.64+0x8] ;  /* 0x0000081010140981 */ /* 0x000ee2000c1e1900 */
[----:B--2---:R-:W-:-:S04]  /*1df0*/  FADD.FTZ R27, R27, R18 ;  /* 0x000000121b1b7221 */ /* 0x004fc80000010000 */
[----:B---3--:R-:W-:-:S07]  /*1e00*/  @P0 FADD.FTZ R27, R27, R20 ;  /* 0x000000141b1b0221 */ /* 0x008fce0000010000 */
.L_x_140:
[----:B------:R-:W-:Y:S05]  /*1e10*/  BSYNC.RECONVERGENT B0 ;  /* 0x0000000000007941 */ /* 0x000fea0003800200 */
.L_x_139:
[----:B------:R-:W-:-:S04]  /*1e20*/  IADD3 R25, PT, PT, R25, 0x1, RZ ;  /* 0x0000000119197810 */ /* 0x000fc80007ffe0ff */
[----:B------:R-:W-:-:S13]  /*1e30*/  ISETP.NE.AND P0, PT, R25, R8, PT ;  /* 0x000000081900720c */ /* 0x000fda0003f05270 */
[----:B------:R-:W-:Y:S05]  /*1e40*/  @P0 BRA `(.L_x_148) ;  /* 0xfffffff400840947 */ /* 0x000fea000383ffff */
.L_x_138:
[----:B------:R-:W-:Y:S05]  /*1e50*/  BSYNC.RECONVERGENT B1 ;  /* 0x0000000000017941 */ /* 0x000fea0003800200 */
.L_x_137:
[----:B------:R-:W-:-:S05]  /*1e60*/  VIADD R24, R24, 0x1 ;  /* 0x0000000118187836 */ /* 0x000fca0000000000 */
[----:B------:R-:W-:-:S13]  /*1e70*/  ISETP.NE.AND P0, PT, R24, R5, PT ;  /* 0x000000051800720c */ /* 0x000fda0003f05270 */
[----:B------:R-:W-:Y:S05]  /*1e80*/  @P0 BRA `(.L_x_149) ;  /* 0xfffffff400500947 */ /* 0x000fea000383ffff */
.L_x_136:
[----:B------:R-:W-:Y:S05]  /*1e90*/  BSYNC.RECONVERGENT B2 ;  /* 0x0000000000027941 */ /* 0x000fea0003800200 */
.L_x_135:
[----:B------:R-:W0:Y:S01]  /*1ea0*/  LDCU.128 UR8, c[0x0][0x3b0] ;  /* 0x00007600ff0877ac */ /* 0x000e220008000c00 */
[----:B------:R-:W1:Y:S01]  /*1eb0*/  LDC.64 R12, c[0x0][0x390] ;  /* 0x0000e400ff0c7b82 */ /* 0x000e620000000a00 */
        /* <DEDUP_REMOVED lines=10> */
[----:B------:R2:W-:Y:S01]  /*1f60*/  STG.E desc[UR16][R14.64], R27 ;  /* 0x0000001b0e007986 */ /* 0x0005e2000c101910 */
        /* <DEDUP_REMOVED lines=12> */
        .weak           $__internal_9_$__cuda_sm20_div_s64
        .type           $__internal_9_$__cuda_sm20_div_s64,@function
        .size           $__internal_9_$__cuda_sm20_div_s64,($__internal_10_$__cuda_sm20_div_u64 - $__internal_9_$__cuda_sm20_div_s64)
$__internal_9_$__cuda_sm20_div_s64:
        /* <DEDUP_REMOVED lines=83> */
[----:B------:R-:W-:Y:S06]  /*2560*/  RET.REL.NODEC R4 `(_ZN2at6native53_GLOBAL__N__069e5665_20_UpSampleNearest3d_cu_ab8a35b437upsample_nearest3d_backward_out_frameIffXadL_ZNS0_46nearest_neighbor_exact_bw_compute_source_indexEfiiEEEEvPKT_mmmmmmmmPS3_fff) ;  /* 0xffffffd804a47950 */ /* 0x000fec0003c3ffff */
        .weak           $__internal_10_$__cuda_sm20_div_u64
        .type           $__internal_10_$__cuda_sm20_div_u64,@function
        .size           $__internal_10_$__cuda_sm20_div_u64,($__internal_11_$__cuda_sm20_rem_u64 - $__internal_10_$__cuda_sm20_div_u64)
$__internal_10_$__cuda_sm20_div_u64:
        /* <DEDUP_REMOVED lines=68> */
[----:B------:R-:W-:Y:S06]  /*29b0*/  RET.REL.NODEC R10 `(_ZN2at6native53_GLOBAL__N__069e5665_20_UpSampleNearest3d_cu_ab8a35b437upsample_nearest3d_backward_out_frameIffXadL_ZNS0_46nearest_neighbor_exact_bw_compute_source_indexEfiiEEEEvPKT_mmmmmmmmPS3_fff) ;  /* 0xffffffd40a907950 */ /* 0x000fec0003c3ffff */
        .weak           $__internal_11_$__cuda_sm20_rem_u64
        .type           $__internal_11_$__cuda_sm20_rem_u64,@function
        .size           $__internal_11_$__cuda_sm20_rem_u64,(.L_x_680 - $__internal_11_$__cuda_sm20_rem_u64)
$__internal_11_$__cuda_sm20_rem_u64:
        /* <DEDUP_REMOVED lines=60> */
[----:B------:R-:W-:Y:S06]  /*2d80*/  RET.REL.NODEC R10 `(_ZN2at6native53_GLOBAL__N__069e5665_20_UpSampleNearest3d_cu_ab8a35b437upsample_nearest3d_backward_out_frameIffXadL_ZNS0_46nearest_neighbor_exact_bw_compute_source_indexEfiiEEEEvPKT_mmmmmmmmPS3_fff) ;  /* 0xffffffd00a9c7950 */ /* 0x000fec0003c3ffff */
.L_x_151:
        /* <DEDUP_REMOVED lines=15> */
.L_x_680:


//--------------------- .text._ZN2at6native53_GLOBAL__N__069e5665_20_UpSampleNearest3d_cu_ab8a35b437upsample_nearest3d_backward_out_frameIddXadL_ZNS0_46nearest_neighbor_exact_bw_compute_source_indexEfiiEEEEvPKT_mmmmmmmmPS3_fff --------------------------
	.section	.text._ZN2at6native53_GLOBAL__N__069e5665_20_UpSampleNearest3d_cu_ab8a35b437upsample_nearest3d_backward_out_frameIddXadL_ZNS0_46nearest_neighbor_exact_bw_compute_source_indexEfiiEEEEvPKT_mmmmmmmmPS3_fff,"ax",@progbits
	.align	128
.text._ZN2at6native53_GLOBAL__N__069e5665_20_UpSampleNearest3d_cu_ab8a35b437upsample_nearest3d_backward_out_frameIddXadL_ZNS0_46nearest_neighbor_exact_bw_compute_source_indexEfiiEEEEvPKT_mmmmmmmmPS3_fff:
        .type           _ZN2at6native53_GLOBAL__N__069e5665_20_UpSampleNearest3d_cu_ab8a35b437upsample_nearest3d_backward_out_frameIddXadL_ZNS0_46nearest_neighbor_exact_bw_compute_source_indexEfiiEEEEvPKT_mmmmmmmmPS3_fff,@function
        .size           _ZN2at6native53_GLOBAL__N__069e5665_20_UpSampleNearest3d_cu_ab8a35b437upsample_nearest3d_backward_out_frameIddXadL_ZNS0_46nearest_neighbor_exact_bw_compute_source_indexEfiiEEEEvPKT_mmmmmmmmPS3_fff,(.L_x_684 - _ZN2at6native53_GLOBAL__N__069e5665_20_UpSampleNearest3d_cu_ab8a35b437upsample_nearest3d_backward_out_frameIddXadL_ZNS0_46nearest_neighbor_exact_bw_compute_source_indexEfiiEEEEvPKT_mmmmmmmmPS3_fff)
        .other          _ZN2at6native53_GLOBAL__N__069e5665_20_UpSampleNearest3d_cu_ab8a35b437upsample_nearest3d_backward_out_frameIddXadL_ZNS0_46nearest_neighbor_exact_bw_compute_source_indexEfiiEEEEvPKT_mmmmmmmmPS3_fff,@"STO_CUDA_ENTRY STV_DEFAULT"
_ZN2at6native53_GLOBAL__N__069e5665_20_UpSampleNearest3d_cu_ab8a35b437upsample_nearest3d_backward_out_frameIddXadL_ZNS0_46nearest_neighbor_exact_bw_compute_source_indexEfiiEEEEvPKT_mmmmmmmmPS3_fff:
        /* <DEDUP_REMOVED lines=56> */
.L_x_153:
[----:B------:R-:W-:-:S07]  /*0380*/  MOV R0, 0x3a0 ;  /* 0x000003a000007802 */ /* 0x000fce0000000f00 */
[----:B------:R-:W-:Y:S05]  /*0390*/  CALL.REL.NOINC `($__internal_12_$__cuda_sm20_div_s64) ;  /* 0x0000001c001c7944 */ /* 0x000fea0003c00000 */
.L_x_154:
[----:B------:R-:W-:Y:S05]  /*03a0*/  BSYNC.RECONVERGENT B0 ;  /* 0x0000000000007941 */ /* 0x000fea0003800200 */
.L_x_152:
        /* <DEDUP_REMOVED lines=24> */
.L_x_156:
[----:B------:R-:W0:Y:S01]  /*0530*/  LDCU.64 UR4, c[0x0][0x390] ;  /* 0x00007200ff0477ac */ /* 0x000e220008000a00 */
[----:B------:R-:W-:Y:S01]  /*0540*/  IMAD.MOV.U32 R12, RZ, RZ, R8 ;  /* 0x000000ffff0c7224 */ /* 0x000fe200078e0008 */
[----:B------:R-:W-:Y:S01]  /*0550*/  MOV R8, 0x590 ;  /* 0x0000059000087802 */ /* 0x000fe20000000f00 */
[----:B0-----:R-:W-:Y:S01]  /*0560*/  IMAD.U32 R10, RZ, RZ, UR4 ;  /* 0x00000004ff0a7e24 */ /* 0x001fe2000f8e00ff */
[----:B------:R-:W-:-:S07]  /*0570*/  MOV R7, UR5 ;  /* 0x0000000500077c02 */ /* 0x000fce0008000f00 */
[----:B------:R-:W-:Y:S05]  /*0580*/  CALL.REL.NOINC `($__internal_14_$__cuda_sm20_rem_u64) ;  /* 0x0000002400047944 */ /* 0x000fea0003c00000 */
[----:B------:R-:W-:-:S07]  /*0590*/  IMAD.MOV.U32 R0, RZ, RZ, R7 ;  /* 0x000000ffff007224 */ /* 0x000fce00078e0007 */
.L_x_157:
[----:B------:R-:W-:Y:S05]  /*05a0*/  BSYNC.RECONVERGENT B0 ;  /* 0x0000000000007941 */ /* 0x000fea0003800200 */
.L_x_155:
        /* <DEDUP_REMOVED lines=26> */
.L_x_159:
[----:B------:R-:W0:Y:S01]  /*0750*/  LDCU.64 UR4, c[0x0][0x3b8] ;  /* 0x00007700ff0477ac */ /* 0x000e220008000a00 */
[----:B------:R-:W-:Y:S01]  /*0760*/  IMAD.MOV.U32 R10, RZ, RZ, R2 ;  /* 0x000000ffff0a7224 */ /* 0x000fe200078e0002 */
[----:B------:R-:W-:Y:S01]  /*0770*/  MOV R6, 0x7c0 ;  /* 0x000007c000067802 */ /* 0x000fe20000000f00 */
[----:B------:R-:W-:Y:S02]  /*0780*/  IMAD.MOV.U32 R9, RZ, RZ, R3 ;  /* 0x000000ffff097224 */ /* 0x000fe400078e0003 */
[----:B0-----:R-:W-:Y:S01]  /*0790*/  IMAD.U32 R8, RZ, RZ, UR4 ;  /* 0x00000004ff087e24 */ /* 0x001fe2000f8e00ff */
[----:B------:R-:W-:-:S07]  /*07a0*/  MOV R7, UR5 ;  /* 0x0000000500077c02 */ /* 0x000fce0008000f00 */
[----:B------:R-:W-:Y:S05]  /*07b0*/  CALL.REL.NOINC `($__internal_13_$__cuda_sm20_div_u64) ;  /* 0x0000001c00647944 */ /* 0x000fea0003c00000 */
.L_x_160:
[----:B------:R-:W-:Y:S05]  /*07c0*/  BSYNC.RECONVERGENT B0 ;  /* 0x0000000000007941 */ /* 0x000fea0003800200 */
.L_x_158:
        /* <DEDUP_REMOVED lines=24> */
[----:B------:R-:W-:-:S04]  /*0950*/  @!P2 LOP3.LUT R5, RZ, UR4, RZ, 0x33, !PT ;  /* 0x00000004ff05ac12 */ /* 0x000fc8000f8e33ff */
[----:B------:R-:W-:Y:S01]  /*0960*/  MOV R8, R5 ;  /* 0x0000000500087202 */ /* 0x000fe20000000f00 */
[----:B------:R-:W-:Y:S06]  /*0970*/  BRA `(.L_x_163) ;  /* 0x0000000000187947 */ /* 0x000fec0003800000 */
.L_x_162:
[----:B------:R-:W0:Y:S01]  /*0980*/  LDCU.64 UR4, c[0x0][0x3c0] ;  /* 0x00007800ff0477ac */ /* 0x000e220008000a00 */
[----:B------:R-:W-:Y:S01]  /*0990*/  IMAD.MOV.U32 R10, RZ, RZ, R8 ;  /* 0x000000ffff0a7224 */ /* 0x000fe200078e0008 */
[----:B------:R-:W-:Y:S02]  /*09a0*/  MOV R6, 0x9e0 ;  /* 0x000009e000067802 */ /* 0x000fe40000000f00 */
[----:B0-----:R-:W-:Y:S01]  /*09b0*/  MOV R8, UR4 ;  /* 0x0000000400087c02 */ /* 0x001fe20008000f00 */
[----:B------:R-:W-:-:S07]  /*09c0*/  IMAD.U32 R7, RZ, RZ, UR5 ;  /* 0x00000005ff077e24 */ /* 0x000fce000f8e00ff */
[----:B------:R-:W-:Y:S05]  /*09d0*/  CALL.REL.NOINC `($__internal_13_$__cuda_sm20_div_u64) ;  /* 0x0000001800dc7944 */ /* 0x000fea0003c00000 */
.L_x_163:
[----:B------:R-:W-:Y:S05]  /*09e0*/  BSYNC.RECONVERGENT B0 ;  /* 0x0000000000007941 */ /* 0x000fea0003800200 */
.L_x_161:
        /* <DEDUP_REMOVED lines=24> */
.L_x_165:
[----:B------:R-:W0:Y:S01]  /*0b70*/  LDCU.64 UR4, c[0x0][0x3b0] ;  /* 0x00007600ff0477ac */ /* 0x000e220008000a00 */
[----:B------:R-:W-:Y:S01]  /*0b80*/  IMAD.MOV.U32 R12, RZ, RZ, R8 ;  /* 0x000000ffff0c7224 */ /* 0x000fe200078e0008 */
[----:B------:R-:W-:Y:S02]  /*0b90*/  MOV R8, 0xbd0 ;  /* 0x00000bd000087802 */ /* 0x000fe40000000f00 */
[----:B0-----:R-:W-:Y:S01]  /*0ba0*/  MOV R10, UR4 ;  /* 0x00000004000a7c02 */ /* 0x001fe20008000f00 */
[----:B------:R-:W-:-:S07]  /*0bb0*/  IMAD.U32 R7, RZ, RZ, UR5 ;  /* 0x00000005ff077e24 */ /* 0x000fce000f8e00ff */
[----:B------:R-:W-:Y:S05]  /*0bc0*/  CALL.REL.NOINC `($__internal_14_$__cuda_sm20_rem_u64) ;  /* 0x0000001c00747944 */ /* 0x000fea0003c00000 */
[----:B------:R-:W-:-:S07]  /*0bd0*/  IMAD.MOV.U32 R8, RZ, RZ, R7 ;  /* 0x000000ffff087224 */ /* 0x000fce00078e0007 */
.L_x_166:
[----:B------:R-:W-:Y:S05]  /*0be0*/  BSYNC.RECONVERGENT B0 ;  /* 0x0000000000007941 */ /* 0x000fea0003800200 */
.L_x_164:
        /* <DEDUP_REMOVED lines=17> */
[----:B-1----:R-:W1:Y:S01]  /*0d00*/  I2F.U32.RP R9, UR4 ;  /* 0x0000000400097d06 */ /* 0x002e620008209000 */
[----:B------:R-:W-:-:S07]  /*0d10*/  ISETP.NE.U32.AND P2, PT, RZ, UR4, PT ;  /* 0x00000004ff007c0c */ /* 0x000fce000bf45070 */
[----:B-1----:R-:W1:Y:S02]  /*0d20*/  MUFU.RCP R9, R9 ;  /* 0x0000000900097308 */ /* 0x002e640000001000 */
[----:B-1----:R-:W-:Y:S01]  /*0d30*/  VIADD R10, R9, 0xffffffe ;  /* 0x0ffffffe090a7836 */ /* 0x002fe20000000000 */
[----:B------:R-:W-:-:S05]  /*0d40*/  MOV R9, RZ ;  /* 0x000000ff00097202 */ /* 0x000fca0000000f00 */
        /* <DEDUP_REMOVED lines=8> */
[----:B------:R-:W-:Y:S01]  /*0dd0*/  @P0 VIADD R6, R6, -UR4 ;  /* 0x8000000406060c36 */ /* 0x000fe20008000000 */
[----:B------:R-:W-:-:S04]  /*0de0*/  @P0 IADD3 R8, PT, PT, R8, 0x1, RZ ;  /* 0x0000000108080810 */ /* 0x000fc80007ffe0ff */
[----:B------:R-:W-:-:S13]  /*0df0*/  ISETP.GE.U32.AND P1, PT, R6, UR4, PT ;  /* 0x0000000406007c0c */ /* 0x000fda000bf26070 */
[----:B------:R-:W-:Y:S01]  /*0e00*/  @P1 VIADD R8, R8, 0x1 ;  /* 0x0000000108081836 */ /* 0x000fe20000000000 */
[----:B------:R-:W-:-:S05]  /*0e10*/  @!P2 LOP3.LUT R8, RZ, UR4, RZ, 0x33, !PT ;  /* 0x00000004ff08ac12 */ /* 0x000fca000f8e33ff */
[----:B------:R-:W-:-:S04]  /*0e20*/  IMAD.MOV R7, RZ, RZ, -R8 ;  /* 0x000000ffff077224 */ /* 0x000fc800078e0a08 */
[----:B------:R-:W-:Y:S01]  /*0e30*/  IMAD R6, R7, UR4, R2 ;  /* 0x0000000407067c24 */ /* 0x000fe2000f8e0202 */
[----:B------:R-:W-:Y:S06]  /*0e40*/  BRA `(.L_x_169) ;  /* 0x0000000000287947 */ /* 0x000fec0003800000 */
.L_x_168:
[----:B------:R-:W1:Y:S01]  /*0e50*/  LDCU.64 UR4, c[0x0][0x3c0] ;  /* 0x00007800ff0477ac */ /* 0x000e620008000a00 */
[----:B------:R-:W-:Y:S01]  /*0e60*/  IMAD.MOV.U32 R10, RZ, RZ, R2 ;  /* 0x000000ffff0a7224 */ /* 0x000fe200078e0002 */
[----:B------:R-:W-:Y:S01]  /*0e70*/  MOV R6, 0xec0 ;  /* 0x00000ec000067802 */ /* 0x000fe20000000f00 */
[----:B------:R-:W-:Y:S02]  /*0e80*/  IMAD.MOV.U32 R9, RZ, RZ, R3 ;  /* 0x000000ffff097224 */ /* 0x000fe400078e0003 */
[----:B-1----:R-:W-:Y:S01]  /*0e90*/  IMAD.U32 R8, RZ, RZ, UR4 ;  /* 0x00000004ff087e24 */ /* 0x002fe2000f8e00ff */
[----:B------:R-:W-:-:S07]  /*0ea0*/  MOV R7, UR5 ;  /* 0x0000000500077c02 */ /* 0x000fce0008000f00 */
[----:B0-----:R-:W-:Y:S05]  /*0eb0*/  CALL.REL.NOINC `($__internal_13_$__cuda_sm20_div_u64) ;  /* 0x0000001400a47944 */ /* 0x001fea0003c00000 */
[----:B------:R-:W0:Y:S01]  /*0ec0*/  LDCU UR4, c[0x0][0x3c0] ;  /* 0x00007800ff0477ac */ /* 0x000e220008000800 */
[----:B------:R-:W-:-:S04]  /*0ed0*/  IMAD.MOV R7, RZ, RZ, -R8 ;  /* 0x000000ffff077224 */ /* 0x000fc800078e0a08 */
[----:B0-----:R-:W-:-:S07]  /*0ee0*/  IMAD R6, R7, UR4, R2 ;  /* 0x0000000407067c24 */ /* 0x001fce000f8e0202 */
.L_x_169:
[----:B------:R-:W-:Y:S05]  /*0ef0*/  BSYNC.RECONVERGENT B0 ;  /* 0x0000000000007941 */ /* 0x000fea0003800200 */
.L_x_167:
[----:B------:R-:W1:Y:S01]  /*0f00*/  LDCU UR4, c[0x0][0x3bc] ;  /* 0x00007780ff0477ac */ /* 0x000e620008000800 */
[----:B------:R-:W-:Y:S01]  /*0f10*/  BSSY.RECONVERGENT B0, `(.L_x_170) ;  /* 0x000001e000007945 */ /* 0x000fe20003800200 */
[----:B-1----:R-:W-:-:S04]  /*0f20*/  LOP3.LUT R7, R9, UR4, RZ, 0xfc, !PT ;  /* 0x0000000409077c12 */ /* 0x002fc8000f8efcff */
[----:B------:R-:W-:-:S13]  /*0f30*/  ISETP.NE.U32.AND P0, PT, R7, RZ, PT ;  /* 0x000000ff0700720c */ /* 0x000fda0003f05070 */
[----:B------:R-:W-:Y:S05]  /*0f40*/  @P0 BRA `(.L_x_171) ;  /* 0x00000000004c0947 */ /* 0x000fea0003800000 */
[----:B------:R-:W1:Y:S02]  /*0f50*/  LDCU UR4, c[0x0][0x3b8] ;  /* 0x00007700ff0477ac */ /* 0x000e640008000800 */
[----:B-1----:R-:W1:Y:S01]  /*0f60*/  I2F.U32.RP R9, UR4 ;  /* 0x0000000400097d06 */ /* 0x002e620008209000 */
[----:B------:R-:W-:-:S07]  /*0f70*/  ISETP.NE.U32.AND P1, PT, RZ, UR4, PT ;  /* 0x00000004ff007c0c */ /* 0x000fce000bf25070 */
[----:B-1----:R-:W1:Y:S02]  /*0f80*/  MUFU.RCP R9, R9 ;  /* 0x0000000900097308 */ /* 0x002e640000001000 */
[----:B-1----:R-:W-:-:S06]  /*0f90*/  IADD3 R10, PT, PT, R9, 0xffffffe, RZ ;  /* 0x0ffffffe090a7810 */ /* 0x002fcc0007ffe0ff */
[----:B------:R1:W2:Y:S02]  /*0fa0*/  F2I.FTZ.U32.TRUNC.NTZ R11, R10 ;  /* 0x0000000a000b7305 */ /* 0x0002a4000021f000 */
[----:B-1----:R-:W-:Y:S02]  /*0fb0*/  IMAD.MOV.U32 R10, RZ, RZ, RZ ;  /* 0x000000ffff0a7224 */ /* 0x002fe400078e00ff */
[----:B--2---:R-:W-:-:S04]  /*0fc0*/  IMAD.MOV R7, RZ, RZ, -R11 ;  /* 0x000000ffff077224 */ /* 0x004fc800078e0a0b */
        /* <DEDUP_REMOVED lines=8> */
[----:B------:R-:W-:Y:S01]  /*1050*/  @P0 VIADD R8, R8, -UR4 ;  /* 0x8000000408080c36 */ /* 0x000fe20008000000 */
[----:B------:R-:W-:Y:S01]  /*1060*/  @!P1 LOP3.LUT R8, RZ, UR4, RZ, 0x33, !PT ;  /* 0x00000004ff089c12 */ /* 0x000fe2000f8e33ff */
[----:B------:R-:W-:Y:S06]  /*1070*/  BRA `(.L_x_172) ;  /* 0x00000000001c7947 */ /* 0x000fec0003800000 */
.L_x_171:
[----:B------:R-:W1:Y:S01]  /*1080*/  LDCU.64 UR4, c[0x0][0x3b8] ;  /* 0x00007700ff0477ac */ /* 0x000e620008000a00 */
[----:B------:R-:W-:Y:S02]  /*1090*/  MOV R12, R8 ;  /* 0x00000008000c7202 */ /* 0x000fe40000000f00 */
[----:B------:R-:W-:Y:S01]  /*10a0*/  MOV R8, 0x10e0 ;  /* 0x000010e000087802 */ /* 0x000fe20000000f00 */
[----:B-1----:R-:W-:Y:S02]  /*10b0*/  IMAD.U32 R10, RZ, RZ, UR4 ;  /* 0x00000004ff0a7e24 */ /* 0x002fe4000f8e00ff */
[----:B------:R-:W-:-:S07]  /*10c0*/  IMAD.U32 R7, RZ, RZ, UR5 ;  /* 0x00000005ff077e24 */ /* 0x000fce000f8e00ff */
[----:B0-----:R-:W-:Y:S05]  /*10d0*/  CALL.REL.NOINC `($__internal_14_$__cuda_sm20_rem_u64) ;  /* 0x0000001800307944 */ /* 0x001fea0003c00000 */
[----:B------:R-:W-:-:S07]  /*10e0*/  MOV R8, R7 ;  /* 0x0000000700087202 */ /* 0x000fce0000000f00 */
.L_x_172:
[----:B------:R-:W-:Y:S05]  /*10f0*/  BSYNC.RECONVERGENT B0 ;  /* 0x0000000000007941 */ /* 0x000fea0003800200 */
.L_x_170:
[----:B------:R-:W1:Y:S01]  /*1100*/  LDC R12, c[0x0][0x3d8] ;  /* 0x0000f600ff0c7b82 */ /* 0x000e620000000800 */
[----:B------:R-:W2:Y:S01]  /*1110*/  LDCU.64 UR4, c[0x0][0x388] ;  /* 0x00007100ff0477ac */ /* 0x000ea20008000a00 */
[----:B------:R-:W-:Y:S01]  /*1120*/  VIADD R9, R6, 0x1 ;  /* 0x0000000106097836 */ /* 0x000fe20000000000 */
[----:B------:R-:W-:Y:S01]  /*1130*/  I2FP.F32.S32 R6, R6 ;  /* 0x0000000600067245 */ /* 0x000fe20000201400 */
[----:B------:R-:W-:-:S03]  /*1140*/  VIADD R7, R8, 0x1 ;  /* 0x0000000108077836 */ /* 0x000fc60000000000 */
[----:B------:R-:W-:Y:S01]  /*1150*/  I2FP.F32.S32 R9, R9 ;  /* 0x0000000900097245 */ /* 0x000fe20000201400 */
[----:B------:R-:W3:Y:S01]  /*1160*/  LDC R11, c[0x0][0x3d4] ;  /* 0x0000f500ff0b7b82 */ /* 0x000ee20000000800 */
[----:B------:R-:W-:Y:S02]  /*1170*/  I2FP.F32.S32 R7, R7 ;  /* 0x0000000700077245 */ /* 0x000fe40000201400 */
[----:B--2---:R-:W-:-:S04]  /*1180*/  ISETP.NE.U32.AND P0, PT, RZ, UR4, PT ;  /* 0x00000004ff007c0c */ /* 0x004fc8000bf05070 */
[----:B------:R-:W-:Y:S01]  /*1190*/  ISETP.NE.AND.EX P0, PT, RZ, UR5, PT, P0 ;  /* 0x00000005ff007c0c */ /* 0x000fe2000bf05300 */
[----:B-1----:R-:W-:Y:S01]  /*11a0*/  FFMA.FTZ R9, R9, R12, -0.5 ;  /* 0xbf00000009097423 */ /* 0x002fe2000001000c */
[----:B------:R-:W1:Y:S05]  /*11b0*/  LDCU UR5, c[0x0][0x3a8] ;  /* 0x00007500ff0577ac */ /* 0x000e6a0008000800 */
[----:B------:R-:W2:Y:S01]  /*11c0*/  F2I.FTZ.CEIL.NTZ R9, R9 ;  /* 0x0000000900097305 */ /* 0x000ea2000021b100 */
[----:B---3--:R-:W-:-:S05]  /*11d0*/  FFMA.FTZ R10, R7, R11, -0.5 ;  /* 0xbf000000070a7423 */ /* 0x008fca000001000b */
[----:B-1----:R-:W-:Y:S05]  /*11e0*/  @!P0 EXIT ;  /* 0x000000000000894d */ /* 0x002fea0003800000 */
[----:B------:R-:W-:Y:S01]  /*11f0*/  I2FP.F32.S32 R8, R8 ;  /* 0x0000000800087245 */ /* 0x000fe20000201400 */
[----:B------:R-:W-:Y:S01]  /*1200*/  FFMA.FTZ R6, R6, R12, -0.5 ;  /* 0xbf00000006067423 */ /* 0x000fe2000001000c */
[----:B------:R-:W1:Y:S01]  /*1210*/  LDCU UR4, c[0x0][0x3a0] ;  /* 0x00007400ff0477ac */ /* 0x000e620008000800 */
[----:B------:R-:W1:Y:S01]  /*1220*/  F2I.FTZ.CEIL.NTZ R10, R10 ;  /* 0x0000000a000a7305 */ /* 0x000e62000021b100 */
[----:B--2---:R-:W-:Y:S01]  /*1230*/  VIMNMX R9, PT, PT, R9, UR5, PT ;  /* 0x0000000509097c48 */ /* 0x004fe2000bfe0100 */
[----:B------:R-:W-:Y:S01]  /*1240*/  FFMA.FTZ R7, R8, R11, -0.5 ;  /* 0xbf00000008077423 */ /* 0x000fe2000001000b */
        /* <DEDUP_REMOVED lines=8> */
.L_x_188:
[----:B0-----:R-:W-:Y:S01]  /*12d0*/  ISETP.GE.AND P0, PT, R4, R5, PT ;  /* 0x000000050400720c */ /* 0x001fe20003f06270 */
[----:B------:R-:W-:Y:S01]  /*12e0*/  BSSY.RECONVERGENT B2, `(.L_x_173) ;  /* 0x00000b9000027945 */ /* 0x000fe20003800200 */
[----:B------:R-:W-:-:S11]  /*12f0*/  CS2R R48, SRZ ;  /* 0x0000000000307805 */ /* 0x000fd6000001ff00 */
[----:B------:R-:W-:Y:S05]  /*1300*/  @P0 BRA `(.L_x_174) ;  /* 0x0000000800d80947 */ /* 0x000fea0003800000 */
[----:B------:R-:W0:Y:S01]  /*1310*/  LDC R15, c[0x0][0x390] ;  /* 0x0000e400ff0f7b82 */ /* 0x000e220000000800 */
[----:B------:R-:W1:Y:S01]  /*1320*/  LDCU UR6, c[0x0][0x398] ;  /* 0x00007300ff0677ac */ /* 0x000e620008000800 */
[----:B------:R-:W-:Y:S01]  /*1330*/  MOV R12, R0 ;  /* 0x00000000000c7202 */ /* 0x000fe20000000f00 */
[----:B------:R-:W-:Y:S01]  /*1340*/  IMAD.MOV.U32 R13, RZ, RZ, R11 ;  /* 0x000000ffff0d7224 */ /* 0x000fe200078e000b */
[----:B------:R-:W-:Y:S02]  /*1350*/  CS2R R48, SRZ ;  /* 0x0000000000307805 */ /* 0x000fe4000001ff00 */
[----:B-1----:R-:W-:Y:S01]  /*1360*/  VIMNMX R56, PT, PT, R4, UR6, PT ;  /* 0x0000000604387c48 */ /* 0x002fe2000bfe0100 */
[----:B0-----:R-:W-:-:S07]  /*1370*/  IMAD.WIDE.U32 R12, R15, UR4, R12 ;  /* 0x000000040f0c7c25 */ /* 0x001fce000f8e000c */
.L_x_187:
[----:B----4-:R-:W-:Y:S01]  /*1380*/  ISETP.GE.AND P0, PT, R7, R8, PT ;  /* 0x000000080700720c */ /* 0x010fe20003f06270 */
[----:B------:R-:W-:-:S12]  /*1390*/  BSSY.RECONVERGENT B1, `(.L_x_175) ;  /* 0x00000aa000017945 */ /* 0x000fd80003800200 */
[----:B------:R-:W-:Y:S05]  /*13a0*/  @P0 BRA `(.L_x_176) ;  /* 0x0000000800a00947 */ /* 0x000fea0003800000 */
[----:B------:R-:W0:Y:S01]  /*13b0*/  LDCU.64 UR6, c[0x0][0x390] ;  /* 0x00007200ff0677ac */ /* 0x000e220008000a00 */
[----:B------:R-:W-:Y:S01]  /*13c0*/  SHF.R.S32.HI R57, RZ, 0x1f, R56 ;  /* 0x0000001fff397819 */ /* 0x000fe20000011438 */
[----:B------:R-:W1:Y:S01]  /*13d0*/  LDCU UR8, c[0x0][0x398] ;  /* 0x00007300ff0877ac */ /* 0x000e620008000800 */
[----:B------:R-:W2:Y:S01]  /*13e0*/  LDCU UR9, c[0x0][0x3a0] ;  /* 0x00007400ff0977ac */ /* 0x000ea20008000800 */
[----:B0-----:R-:W-:-:S04]  /*13f0*/  UIMAD UR6, UR5, UR6, URZ ;  /* 0x00000006050672a4 */ /* 0x001fc8000f8e02ff */
[----:B------:R-:W-:Y:S01]  /*1400*/  UIMAD UR6, UR4, UR7, UR6 ;  /* 0x00000007040672a4 */ /* 0x000fe2000f8e0206 */
[----:B-1----:R-:W-:Y:S01]  /*1410*/  IMAD.WIDE.U32 R14, R12, UR8, R56 ;  /* 0x000000080c0e7c25 */ /* 0x002fe2000f8e0038 */
[----:B--2---:R-:W-:-:S04]  /*1420*/  VIMNMX R55, PT, PT, R7, UR9, PT ;  /* 0x0000000907377c48 */ /* 0x004fc8000bfe0100 */
[----:B------:R-:W-:-:S07]  /*1430*/  VIADD R57, R13, UR6 ;  /* 0x000000060d397c36 */ /* 0x000fce0008000000 */
.L_x_186:
[----:B------:R-:W-:Y:S01]  /*1440*/  ISETP.GE.AND P0, PT, R6, R9, PT ;  /* 0x000000090600720c */ /* 0x000fe20003f06270 */
[----:B------:R-:W-:-:S12]  /*1450*/  BSSY.RECONVERGENT B0, `(.L_x_177) ;  /* 0x000009a000007945 */ /* 0x000fd80003800200 */
[----:B------:R-:W-:Y:S05]  /*1460*/  @P0 BRA `(.L_x_178) ;  /* 0x0000000800600947 */ /* 0x000fea0003800000 */
[----:B------:R-:W0:Y:S01]  /*1470*/  LDCU.64 UR8, c[0x0][0x398] ;  /* 0x00007300ff0877ac */ /* 0x000e220008000a00 */
[----:B------:R-:W-:Y:S01]  /*1480*/  IADD3 R16, PT, PT, R10, -R9, RZ ;  /* 0x800000090a107210 */ /* 0x000fe20007ffe0ff */
[--C-:B------:R-:W-:Y:S01]  /*1490*/  IMAD.IADD R58, R9, 0x1, -R10.reuse ;  /* 0x00000001093a7824 */ /* 0x100fe200078e0a0a */
[----:B------:R-:W-:Y:S01]  /*14a0*/  BSSY.RECONVERGENT B3, `(.L_x_179) ;  /* 0x0000042000037945 */ /* 0x000fe20003800200 */
[----:B------:R-:W1:Y:S01]  /*14b0*/  LDCU.64 UR6, c[0x0][0x3a0] ;  /* 0x00007400ff0677ac */ /* 0x000e620008000a00 */
[----:B------:R-:W-:Y:S01]  /*14c0*/  ISETP.GT.U32.AND P0, PT, R16, -0x10, PT ;  /* 0xfffffff01000780c */ /* 0x000fe20003f04070 */
[----:B------:R-:W-:Y:S01]  /*14d0*/  IMAD.MOV.U32 R54, RZ, RZ, R10 ;  /* 0x000000ffff367224 */ /* 0x000fe200078e000a */
[----:B------:R-:W-:Y:S02]  /*14e0*/  MOV R16, R55 ;  /* 0x0000003700107202 */ /* 0x000fe40000000f00 */
[----:B------:R-:W-:-:S04]  /*14f0*/  LOP3.LUT R58, R58, 0xf, RZ, 0xc0, !PT ;  /* 0x0000000f3a3a7812 */ /* 0x000fc800078ec0ff */
[----:B------:R-:W-:Y:S01]  /*1500*/  ISETP.NE.AND P1, PT, R58, RZ, PT ;  /* 0x000000ff3a00720c */ /* 0x000fe20003f25270 */
        /* <DEDUP_REMOVED lines=13> */
.L_x_181:
        /* <DEDUP_REMOVED lines=10> */
[----:B------:R-:W2:Y:S04]  /*1680*/  LDG.E.64 R46, desc[UR16][R50.64] ;  /* 0x00000010322e7981 */ /* 0x000ea8000c1e1b00 */
[----:B------:R-:W3:Y:S04]  /*1690*/  LDG.E.64 R44, desc[UR16][R50.64+0x8] ;  /* 0x00000810322c7981 */ /* 0x000ee8000c1e1b00 */
[----:B------:R-:W4:Y:S04]  /*16a0*/  LDG.E.64 R42, desc[UR16][R50.64+0x10] ;  /* 0x00001010322a7981 */ /* 0x000f28000c1e1b00 */
[----:B------:R-:W5:Y:S04]  /*16b0*/  LDG.E.64 R40, desc[UR16][R50.64+0x18] ;  /* 0x0000181032287981 */ /* 0x000f68000c1e1b00 */
        /* <DEDUP_REMOVED lines=11> */
[----:B------:R-:W5:Y:S01]  /*1770*/  LDG.E.64 R52, desc[UR16][R50.64+0x78] ;  /* 0x0000781032347981 */ /* 0x000f62000c1e1b00 */
[----:B------:R-:W-:Y:S01]  /*1780*/  VIADD R60, R60, 0x10 ;  /* 0x000000103c3c7836 */ /* 0x000fe20000000000 */
[----:B------:R-:W-:-:S04]  /*1790*/  IADD3 R54, PT, PT, R54, 0x10, RZ ;  /* 0x0000001036367810 */ /* 0x000fc80007ffe0ff */
[----:B------:R-:W-:Y:S01]  /*17a0*/  ISETP.NE.AND P0, PT, R60, RZ, PT ;  /* 0x000000ff3c00720c */ /* 0x000fe20003f05270 */
[----:B--2---:R-:W-:-:S08]  /*17b0*/  DADD R46, R46, R48 ;  /* 0x000000002e2e7229 */ /* 0x004fd00000000030 */
[----:B---3--:R-:W-:-:S08]  /*17c0*/  DADD R44, R46, R44 ;  /* 0x000000002e2c7229 */ /* 0x008fd0000000002c */
[----:B----4-:R-:W-:-:S08]  /*17d0*/  DADD R42, R44, R42 ;  /* 0x000000002c2a7229 */ /* 0x010fd0000000002a */
[----:B-----5:R-:W-:-:S08]  /*17e0*/  DADD R40, R42, R40 ;  /* 0x000000002a287229 */ /* 0x020fd00000000028 */
[----:B------:R-:W-:-:S08]  /*17f0*/  DADD R38, R40, R38 ;  /* 0x0000000028267229 */ /* 0x000fd00000000026 */
        /* <DEDUP_REMOVED lines=10> */
[----:B------:R-:W-:Y:S01]  /*18a0*/  DADD R48, R18, R52 ;  /* 0x0000000012307229 */ /* 0x000fe20000000034 */
[----:B------:R-:W-:Y:S10]  /*18b0*/  @P0 BRA `(.L_x_181) ;  /* 0xfffffffc00480947 */ /* 0x000ff4000383ffff */
.L_x_180:
[----:B------:R-:W-:Y:S05]  /*18c0*/  BSYNC.RECONVERGENT B3 ;  /* 0x0000000000037941 */ /* 0x000fea0003800200 */
.L_x_179:
[----:B------:R-:W-:Y:S05]  /*18d0*/  @!P1 BRA `(.L_x_178) ;  /* 0x0000000400449947 */ /* 0x000fea0003800000 */
[----:B------:R-:W-:Y:S01]  /*18e0*/  VIADD R58, R58, 0xffffffff ;  /* 0xffffffff3a3a7836 */ /* 0x000fe20000000000 */
[----:B------:R-:W-:Y:S01]  /*18f0*/  BSSY.RECONVERGENT B3, `(.L_x_182) ;  /* 0x0000020000037945 */ /* 0x000fe20003800200 */
[----:B------:R-:W-:-:S03]  /*1900*/  IMAD.IADD R32, R9, 0x1, -R10 ;  /* 0x0000000109207824 */ /* 0x000fc600078e0a0a */
[----:B------:R-:W-:Y:S02]  /*1910*/  ISETP.GE.U32.AND P0, PT, R58, 0x7, PT ;  /* 0x000000073a00780c */ /* 0x000fe40003f06070 */
[----:B------:R-:W-:-:S11]  /*1920*/  LOP3.LUT P1, R32, R32, 0x7, RZ, 0xc0, !PT ;  /* 0x0000000720207812 */ /* 0x000fd6000782c0ff */
        /* <DEDUP_REMOVED lines=18> */
[----:B------:R-:W5:Y:S01]  /*1a50*/  LDG.E.64 R30, desc[UR16][R34.64+0x38] ;  /* 0x00003810221e7981 */ /* 0x000f62000c1e1b00 */
[----:B------:R-:W-:Y:S01]  /*1a60*/  VIADD R54, R54, 0x8 ;  /* 0x0000000836367836 */ /* 0x000fe20000000000 */
[----:B--2---:R-:W-:-:S08]  /*1a70*/  DADD R36, R48, R36 ;  /* 0x0000000030247229 */ /* 0x004fd00000000024 */
[----:B---3--:R-:W-:-:S08]  /*1a80*/  DADD R28, R36, R28 ;  /* 0x00000000241c7229 */ /* 0x008fd0000000001c */
[----:B----4-:R-:W-:-:S08]  /*1a90*/  DADD R26, R28, R26 ;  /* 0x000000001c1a7229 */ /* 0x010fd0000000001a */
[----:B-----5:R-:W-:-:S08]  /*1aa0*/  DADD R24, R26, R24 ;  /* 0x000000001a187229 */ /* 0x020fd00000000018 */
[----:B------:R-:W-:-:S08]  /*1ab0*/  DADD R22, R24, R22 ;  /* 0x0000000018167229 */ /* 0x000fd00000000016 */
[----:B------:R-:W-:-:S08]  /*1ac0*/  DADD R20, R22, R20 ;  /* 0x0000000016147229 */ /* 0x000fd00000000014 */
[----:B------:R-:W-:-:S08]  /*1ad0*/  DADD R18, R20, R18 ;  /* 0x0000000014127229 */ /* 0x000fd00000000012 */
[----:B------:R-:W-:-:S11]  /*1ae0*/  DADD R48, R18, R30 ;  /* 0x0000000012307229 */ /* 0x000fd6000000001e */
.L_x_183:
[----:B------:R-:W-:Y:S05]  /*1af0*/  BSYNC.RECONVERGENT B3 ;  /* 0x0000000000037941 */ /* 0x000fea0003800200 */
.L_x_182:
[----:B------:R-:W-:Y:S05]  /*1b00*/  @!P1 BRA `(.L_x_178) ;  /* 0x0000000000b89947 */ /* 0x000fea0003800000 */
[----:B------:R-:W-:Y:S01]  /*1b10*/  IADD3 R32, PT, PT, R32, -0x1, RZ ;  /* 0xffffffff20207810 */ /* 0x000fe20007ffe0ff */
[----:B------:R-:W-:Y:S01]  /*1b20*/  IMAD.IADD R28, R9, 0x1, -R10 ;  /* 0x00000001091c7824 */ /* 0x000fe200078e0a0a */
[----:B------:R-:W-:Y:S02]  /*1b30*/  BSSY.RECONVERGENT B3, `(.L_x_184) ;  /* 0x0000017000037945 */ /* 0x000fe40003800200 */
[----:B------:R-:W-:Y:S02]  /*1b40*/  ISETP.GE.U32.AND P0, PT, R32, 0x3, PT ;  /* 0x000000032000780c */ /* 0x000fe40003f06070 */
[----:B------:R-:W-:-:S11]  /*1b50*/  LOP3.LUT P1, R28, R28, 0x3, RZ, 0xc0, !PT ;  /* 0x000000031c1c7812 */ /* 0x000fd6000782c0ff */
        /* <DEDUP_REMOVED lines=11> */
[----:B------:R-:W2:Y:S04]  /*1c10*/  LDG.E.64 R18, desc[UR16][R20.64] ;  /* 0x0000001014127981 */ /* 0x000ea8000c1e1b00 */
[----:B------:R-:W3:Y:S04]  /*1c20*/  LDG.E.64 R22, desc[UR16][R20.64+0x8] ;  /* 0x0000081014167981 */ /* 0x000ee8000c1e1b00 */
[----:B------:R-:W4:Y:S04]  /*1c30*/  LDG.E.64 R24, desc[UR16][R20.64+0x10] ;  /* 0x0000101014187981 */ /* 0x000f28000c1e1b00 */
[----:B------:R-:W5:Y:S01]  /*1c40*/  LDG.E.64 R26, desc[UR16][R20.64+0x18] ;  /* 0x00001810141a7981 */ /* 0x000f62000c1e1b00 */
[----:B------:R-:W-:Y:S01]  /*1c50*/  VIADD R54, R54, 0x4 ;  /* 0x0000000436367836 */ /* 0x000fe20000000000 */
[----:B--2---:R-:W-:-:S08]  /*1c60*/  DADD R18, R48, R18 ;  /* 0x0000000030127229 */ /* 0x004fd00000000012 */
[----:B---3--:R-:W-:-:S08]  /*1c70*/  DADD R18, R18, R22 ;  /* 0x0000000012127229 */ /* 0x008fd00000000016 */
[----:B----4-:R-:W-:-:S08]  /*1c80*/  DADD R18, R18, R24 ;  /* 0x0000000012127229 */ /* 0x010fd00000000018 */
[----:B-----5:R-:W-:-:S11]  /*1c90*/  DADD R48, R18, R26 ;  /* 0x0000000012307229 */ /* 0x020fd6000000001a */
.L_x_185:
[----:B------:R-:W-:Y:S05]  /*1ca0*/  BSYNC.RECONVERGENT B3 ;  /* 0x0000000000037941 */ /* 0x000fea0003800200 */
.L_x_184:
        /* <DEDUP_REMOVED lines=11> */
[----:B------:R-:W2:Y:S01]  /*1d60*/  LDG.E.64 R16, desc[UR16][R20.64] ;  /* 0x0000001014107981 */ /* 0x000ea2000c1e1b00 */
[----:B------:R-:W-:Y:S01]  /*1d70*/  ISETP.NE.AND P0, PT, R28, 0x1, PT ;  /* 0x000000011c00780c */ /* 0x000fe20003f05270 */
[----:B--2---:R-:W-:-:S12]  /*1d80*/  DADD R48, R48, R16 ;  /* 0x0000000030307229 */ /* 0x004fd80000000010 */
[----:B------:R-:W-:Y:S05]  /*1d90*/  @!P0 BRA `(.L_x_178) ;  /* 0x0000000000148947 */ /* 0x000fea0003800000 */
[----:B------:R-:W-:Y:S01]  /*1da0*/  ISETP.NE.AND P0, PT, R28, 0x2, PT ;  /* 0x000000021c00780c */ /* 0x000fe20003f05270 */
[----:B------:R-:W2:-:S12]  /*1db0*/  LDG.E.64 R16, desc[UR16][R20.64+0x8] ;  /* 0x0000081014107981 */ /* 0x000e98000c1e1b00 */
[----:B------:R-:W3:Y:S01]  /*1dc0*/  @P0 LDG.E.64 R18, desc[UR16][R20.64+0x10] ;  /* 0x0000101014120981 */ /* 0x000ee2000c1e1b00 */
[----:B--2---:R-:W-:-:S08]  /*1dd0*/  DADD R48, R48, R16 ;  /* 0x0000000030307229 */ /* 0x004fd00000000010 */
[----:B---3--:R-:W-:-:S11]  /*1de0*/  @P0 DADD R48, R48, R18 ;  /* 0x0000000030300229 */ /* 0x008fd60000000012 */
.L_x_178:
[----:B------:R-:W-:Y:S05]  /*1df0*/  BSYNC.RECONVERGENT B0 ;  /* 0x0000000000007941 */ /* 0x000fea0003800200 */
.L_x_177:
[----:B------:R-:W-:-:S05]  /*1e00*/  VIADD R55, R55, 0x1 ;  /* 0x0000000137377836 */ /* 0x000fca0000000000 */
[----:B------:R-:W-:-:S13]  /*1e10*/  ISETP.NE.AND P0, PT, R55, R8, PT ;  /* 0x000000083700720c */ /* 0x000fda0003f05270 */
[----:B------:R-:W-:Y:S05]  /*1e20*/  @P0 BRA `(.L_x_186) ;  /* 0xfffffff400840947 */ /* 0x000fea000383ffff */
.L_x_176:
[----:B------:R-:W-:Y:S05]  /*1e30*/  BSYNC.RECONVERGENT B1 ;  /* 0x0000000000017941 */ /* 0x000fea0003800200 */
.L_x_175:
[----:B------:R-:W-:-:S05]  /*1e40*/  VIADD R56, R56, 0x1 ;  /* 0x0000000138387836 */ /* 0x000fca0000000000 */
[----:B------:R-:W-:-:S13]  /*1e50*/  ISETP.NE.AND P0, PT, R56, R5, PT ;  /* 0x000000053800720c */ /* 0x000fda0003f05270 */
[----:B------:R-:W-:Y:S05]  /*1e60*/  @P0 BRA `(.L_x_187) ;  /* 0xfffffff400440947 */ /* 0x000fea000383ffff */
.L_x_174:
[----:B------:R-:W-:Y:S05]  /*1e70*/  BSYNC.RECONVERGENT B2 ;  /* 0x0000000000027941 */ /* 0x000fea0003800200 */
.L_x_173:
        /* <DEDUP_REMOVED lines=12> */
[----:B------:R2:W-:Y:S01]  /*1f40*/  STG.E.64 desc[UR16][R12.64], R48 ;  /* 0x000000300c007986 */ /* 0x0005e2000c101b10 */
        /* <DEDUP_REMOVED lines=12> */
        .weak           $__internal_12_$__cuda_sm20_div_s64
        .type           $__internal_12_$__cuda_sm20_div_s64,@function
        .size           $__internal_12_$__cuda_sm20_div_s64,($__internal_13_$__cuda_sm20_div_u64 - $__internal_12_$__cuda_sm20_div_s64)
$__internal_12_$__cuda_sm20_div_s64:
        /* <DEDUP_REMOVED lines=21> */
[----:B------:R-:W-:Y:S01]  /*2160*/  IADD3 R7, P2, PT, R13, R6, RZ ;  /* 0x000000060d077210 */ /* 0x000fe20007f5e0ff */
[----:B------:R-:W-:Y:S01]  /*2170*/  IMAD.X R6, R11, 0x1, R5, P0 ;  /* 0x000000010b067824 */ /* 0x000fe200000e0605 */
[----:B------:R-:W-:-:S03]  /*2180*/  IADD3 R11, P4, PT, RZ, -R2, RZ ;  /* 0x80000002ff0b7210 */ /* 0x000fc60007f9e0ff */
[----:B------:R-:W-:Y:S01]  /*2190*/  IMAD.WIDE.U32 R4, R7, UR4, RZ ;  /* 0x0000000407047c25 */ /* 0x000fe2000f8e00ff */
[----:B------:R-:W-:Y:S02]  /*21a0*/  IADD3.X R9, PT, PT, RZ, RZ, R6, P2, P1 ;  /* 0x000000ffff097210 */ /* 0x000fe400017e2406 */
[----:B------:R-:W-:Y:S01]  /*21b0*/  SEL R11, R11, R2, !P3 ;  /* 0x000000020b0b7207 */ /* 0x000fe20005800000 */
[----:B------:R-:W-:Y:S01]  /*21c0*/  IMAD R6, R7, UR5, R5 ;  /* 0x0000000507067c24 */ /* 0x000fe2000f8e0205 */
[----:B------:R-:W-:Y:S02]  /*21d0*/  IADD3 R5, P0, PT, RZ, -R4, RZ ;  /* 0x80000004ff057210 */ /* 0x000fe40007f1e0ff */
        /* <DEDUP_REMOVED lines=10> */
[----:B------:R-:W-:Y:S02]  /*2280*/  IMAD.X R9, R4, 0x1, R9, P0 ;  /* 0x0000000104097824 */ /* 0x000fe400000e0609 */
[----:B------:R-:W-:Y:S02]  /*2290*/  IMAD.MOV.U32 R5, RZ, RZ, RZ ;  /* 0x000000ffff057224 */ /* 0x000fe400078e00ff */
        /* <DEDUP_REMOVED lines=8> */
[----:B------:R-:W-:-:S04]  /*2320*/  IMAD.WIDE.U32 R4, R7, UR4, RZ ;  /* 0x0000000407047c25 */ /* 0x000fc8000f8e00ff */
[----:B------:R-:W-:Y:S01]  /*2330*/  IMAD.X R6, RZ, RZ, R6, P1 ;  /* 0x000000ffff067224 */ /* 0x000fe200008e0606 */
[----:B------:R-:W-:Y:S01]  /*2340*/  IADD3 R11, P1, PT, -R4, R11, RZ ;  /* 0x0000000b040b7210 */ /* 0x000fe20007f3e1ff */
[C---:B------:R-:W-:Y:S01]  /*2350*/  IMAD R5, R7.reuse, UR5, R5 ;  /* 0x0000000507057c24 */ /* 0x040fe2000f8e0205 */
[----:B------:R-:W-:Y:S02]  /*2360*/  IADD3 R4, P2, PT, R7, 0x1, RZ ;  /* 0x0000000107047810 */ /* 0x000fe40007f5e0ff */
[----:B------:R-:W-:Y:S01]  /*2370*/  ISETP.GE.U32.AND P0, PT, R11, UR4, PT ;  /* 0x000000040b007c0c */ /* 0x000fe2000bf06070 */
[----:B------:R-:W-:-:S04]  /*2380*/  IMAD R5, R6, UR4, R5 ;  /* 0x0000000406057c24 */ /* 0x000fc8000f8e0205 */
        /* <DEDUP_REMOVED lines=19> */
[----:B------:R-:W-:Y:S01]  /*24c0*/  SEL R8, R5, R8, !P1 ;  /* 0x0000000805087207 */ /* 0x000fe20004800000 */
[----:B------:R-:W-:Y:S01]  /*24d0*/  IMAD.X R4, RZ, RZ, ~R9, P2 ;  /* 0x000000ffff047224 */ /* 0x000fe200010e0e09 */
[----:B------:R-:W-:Y:S01]  /*24e0*/  ISETP.NE.AND.EX P0, PT, RZ, UR8, PT, P0 ;  /* 0x00000008ff007c0c */ /* 0x000fe2000bf05300 */
[----:B------:R-:W-:-:S03]  /*24f0*/  IMAD.MOV.U32 R5, RZ, RZ, 0x0 ;  /* 0x00000000ff057424 */ /* 0x000fc600078e00ff */
[----:B------:R-:W-:Y:S02]  /*2500*/  SEL R9, R4, R9, !P1 ;  /* 0x0000000904097207 */ /* 0x000fe40004800000 */
[----:B------:R-:W-:Y:S02]  /*2510*/  MOV R4, R0 ;  /* 0x0000000000047202 */ /* 0x000fe40000000f00 */
[----:B------:R-:W-:Y:S02]  /*2520*/  SEL R8, R8, 0xffffffff, P0 ;  /* 0xffffffff08087807 */ /* 0x000fe40000000000 */
[----:B------:R-:W-:Y:S01]  /*2530*/  SEL R9, R9, 0xffffffff, P0 ;  /* 0xffffffff09097807 */ /* 0x000fe20000000000 */
[----:B------:R-:W-:Y:S06]  /*2540*/  RET.REL.NODEC R4 `(_ZN2at6native53_GLOBAL__N__069e5665_20_UpSampleNearest3d_cu_ab8a35b437upsample_nearest3d_backward_out_frameIddXadL_ZNS0_46nearest_neighbor_exact_bw_compute_source_indexEfiiEEEEvPKT_mmmmmmmmPS3_fff) ;  /* 0xffffffd804ac7950 */ /* 0x000fec0003c3ffff */
        .weak           $__internal_13_$__cuda_sm20_div_u64
        .type           $__internal_13_$__cuda_sm20_div_u64,@function
        .size           $__internal_13_$__cuda_sm20_div_u64,($__internal_14_$__cuda_sm20_rem_u64 - $__internal_13_$__cuda_sm20_div_u64)
$__internal_13_$__cuda_sm20_div_u64:
        /* <DEDUP_REMOVED lines=25> */
[----:B------:R-:W-:Y:S02]  /*26e0*/  IMAD.X R12, RZ, RZ, ~R13, P0 ;  /* 0x000000ffff0c7224 */ /* 0x000fe400000e0e0d */
[----:B------:R-:W-:Y:S02]  /*26f0*/  IMAD.MOV.U32 R13, RZ, RZ, RZ ;  /* 0x000000ffff0d7224 */ /* 0x000fe400078e00ff */
        /* <DEDUP_REMOVED lines=17> */
[C---:B------:R-:W-:Y:S01]  /*2810*/  IMAD R13, R15.reuse, R7, R13 ;  /* 0x000000070f0d7224 */ /* 0x040fe200078e020d */
[----:B------:R-:W-:Y:S02]  /*2820*/  IADD3 R12, P2, PT, R15, 0x1, RZ ;  /* 0x000000010f0c7810 */ /* 0x000fe40007f5e0ff */
[-C--:B------:R-:W-:Y:S01]  /*2830*/  ISETP.GE.U32.AND P0, PT, R17, R8.reuse, PT ;  /* 0x000000081100720c */ /* 0x080fe20003f06070 */
[----:B------:R-:W-:-:S05]  /*2840*/  IMAD R10, R11, R8, R13 ;  /* 0x000000080b0a7224 */ /* 0x000fca00078e020d */
        /* <DEDUP_REMOVED lines=9> */
[----:B------:R-:W-:Y:S02]  /*28e0*/  ISETP.GE.U32.AND P0, PT, R9, R8, PT ;  /* 0x000000080900720c */ /* 0x000fe40003f06070 */
[----:B------:R-:W-:Y:S02]  /*28f0*/  IADD3 R9, P2, PT, R12, 0x1, RZ ;  /* 0x000000010c097810 */ /* 0x000fe40007f5e0ff */
[----:B------:R-:W-:Y:S02]  /*2900*/  ISETP.NE.U32.AND P1, PT, R8, RZ, PT ;  /* 0x000000ff0800720c */ /* 0x000fe40003f25070 */
[----:B------:R-:W-:Y:S01]  /*2910*/  ISETP.GE.U32.AND.EX P0, PT, R14, R7, PT, P0 ;  /* 0x000000070e00720c */ /* 0x000fe20003f06100 */
[----:B------:R-:W-:Y:S01]  /*2920*/  IMAD.X R10, RZ, RZ, R11, P2 ;  /* 0x000000ffff0a7224 */ /* 0x000fe200010e060b */
[----:B------:R-:W-:Y:S01]  /*2930*/  ISETP.NE.AND.EX P1, PT, R7, RZ, PT, P1 ;  /* 0x000000ff0700720c */ /* 0x000fe20003f25310 */
[----:B------:R-:W-:Y:S01]  /*2940*/  HFMA2 R7, -RZ, RZ, 0, 0 ;  /* 0x00000000ff077431 */ /* 0x000fe200000001ff */
[----:B------:R-:W-:-:S02]  /*2950*/  SEL R8, R9, R12, P0 ;  /* 0x0000000c09087207 */ /* 0x000fc40000000000 */
[----:B------:R-:W-:Y:S02]  /*2960*/  SEL R9, R10, R11, P0 ;  /* 0x0000000b0a097207 */ /* 0x000fe40000000000 */
[----:B------:R-:W-:Y:S02]  /*2970*/  SEL R8, R8, 0xffffffff, P1 ;  /* 0xffffffff08087807 */ /* 0x000fe40000800000 */
[----:B------:R-:W-:Y:S01]  /*2980*/  SEL R9, R9, 0xffffffff, P1 ;  /* 0xffffffff09097807 */ /* 0x000fe20000800000 */
[----:B------:R-:W-:Y:S06]  /*2990*/  RET.REL.NODEC R6 `(_ZN2at6native53_GLOBAL__N__069e5665_20_UpSampleNearest3d_cu_ab8a35b437upsample_nearest3d_backward_out_frameIddXadL_ZNS0_46nearest_neighbor_exact_bw_compute_source_indexEfiiEEEEvPKT_mmmmmmmmPS3_fff) ;  /* 0xffffffd406987950 */ /* 0x000fec0003c3ffff */
        .weak           $__internal_14_$__cuda_sm20_rem_u64
        .type           $__internal_14_$__cuda_sm20_rem_u64,@function
        .size           $__internal_14_$__cuda_sm20_rem_u64,(.L_x_684 - $__internal_14_$__cuda_sm20_rem_u64)
$__internal_14_$__cuda_sm20_rem_u64:
[----:B------:R-:W-:-:S06]  /*29a0*/  IMAD.MOV.U32 R11, RZ, RZ, R7 ;  /* 0x000000ffff0b7224 */ /* 0x000fcc00078e0007 */
        /* <DEDUP_REMOVED lines=27> */
[----:B------:R-:W-:Y:S02]  /*2b60*/  HFMA2 R15, -RZ, RZ, 0, 0 ;  /* 0x00000000ff0f7431 */ /* 0x000fe400000001ff */
        /* <DEDUP_REMOVED lines=20> */
[-C--:B------:R-:W-:Y:S02]  /*2cb0*/  IADD3.X R12, PT, PT, ~R7, R14.reuse, RZ, P1, !PT ;  /* 0x0000000e070c7210 */ /* 0x080fe40000ffe5ff */
[----:B------:R-:W-:Y:S02]  /*2cc0*/  SEL R9, R9, R15, P0 ;  /* 0x0000000f09097207 */ /* 0x000fe40000000000 */
[----:B------:R-:W-:Y:S02]  /*2cd0*/  SEL R12, R12, R14, P0 ;  /* 0x0000000e0c0c7207 */ /* 0x000fe40000000000 */
[C---:B------:R-:W-:Y:S02]  /*2ce0*/  ISETP.GE.U32.AND P0, PT, R9.reuse, R10, PT ;  /* 0x0000000a0900720c */ /* 0x040fe40003f06070 */
[----:B------:R-:W-:Y:S01]  /*2cf0*/  ISETP.NE.U32.AND P1, PT, R10, RZ, PT ;  /* 0x000000ff0a00720c */ /* 0x000fe20003f25070 */
[----:B------:R-:W-:Y:S01]  /*2d00*/  IMAD.IADD R10, R9, 0x1, -R10 ;  /* 0x00000001090a7824 */ /* 0x000fe200078e0a0a */
[----:B------:R-:W-:-:S02]  /*2d10*/  ISETP.GE.U32.AND.EX P0, PT, R12, R7, PT, P0 ;  /* 0x000000070c00720c */ /* 0x000fc40003f06100 */
[----:B------:R-:W-:Y:S02]  /*2d20*/  ISETP.NE.AND.EX P1, PT, R7, RZ, PT, P1 ;  /* 0x000000ff0700720c */ /* 0x000fe40003f25310 */
[----:B------:R-:W-:Y:S02]  /*2d30*/  SEL R7, R10, R9, P0 ;  /* 0x000000090a077207 */ /* 0x000fe40000000000 */
[----:B------:R-:W-:Y:S02]  /*2d40*/  MOV R9, 0x0 ;  /* 0x0000000000097802 */ /* 0x000fe40000000f00 */
[----:B------:R-:W-:Y:S02]  /*2d50*/  SEL R7, R7, 0xffffffff, P1 ;  /* 0xffffffff07077807 */ /* 0x000fe40000800000 */
[----:B------:R-:W-:Y:S05]  /*2d60*/  RET.REL.NODEC R8 `(_ZN2at6native53_GLOBAL__N__069e5665_20_UpSampleNearest3d_cu_ab8a35b437upsample_nearest3d_backward_out_frameIddXadL_ZNS0_46nearest_neighbor_exact_bw_compute_source_indexEfiiEEEEvPKT_mmmmmmmmPS3_fff) ;  /* 0xffffffd008a47950 */ /* 0x000fea0003c3ffff */
.L_x_189:
        /* <DEDUP_REMOVED lines=9> */
.L_x_684:


//--------------------- .text._ZN2at6native53_GLOBAL__N__069e5665_20_UpSampleNearest3d_cu_ab8a35b437upsample_nearest3d_backward_out_frameIhlXadL_ZNS0_40nearest_neighbor_bw_compute_source_indexEfiiEEEEvPKT_mmmmmmmmPS3_fff --------------------------
	.section	.text._ZN2at6native53_GLOBAL__N__069e5665_20_UpSampleNearest3d_cu_ab8a35b437upsample_nearest3d_backward_out_frameIhlXadL_ZNS0_40nearest_neighbor_bw_compute_source_indexEfiiEEEEvPKT_mmmmmmmmPS3_fff,"ax",@progbits
	.align	128
.text._ZN2at6native53_GLOBAL__N__069e5665_20_UpSampleNearest3d_cu_ab8a35b437upsample_nearest3d_backward_out_frameIhlXadL_ZNS0_40nearest_neighbor_bw_compute_source_indexEfiiEEEEvPKT_mmmmmmmmPS3_fff:
        .type           _ZN2at6native53_GLOBAL__N__069e5665_20_UpSampleNearest3d_cu_ab8a35b437upsample_nearest3d_backward_out_frameIhlXadL_ZNS0_40nearest_neighbor_bw_compute_source_indexEfiiEEEEvPKT_mmmmmmmmPS3_fff,@function
        .size           _ZN2at6native53_GLOBAL__N__069e5665_20_UpSampleNearest3d_cu_ab8a35b437upsample_nearest3d_backward_out_frameIhlXadL_ZNS0_40nearest_neighbor_bw_compute_source_indexEfiiEEEEvPKT_mmmmmmmmPS3_fff,(.L_x_688 - _ZN2at6native53_GLOBAL__N__069e5665_20_UpSampleNearest3d_cu_ab8a35b437upsample_nearest3d_backward_out_frameIhlXadL_ZNS0_40nearest_neighbor_bw_compute_source_indexEfiiEEEEvPKT_mmmmmmmmPS3_fff)
        .other          _ZN2at6native53_GLOBAL__N__069e5665_20_UpSampleNearest3d_cu_ab8a35b437upsample_nearest3d_backward_out_frameIhlXadL_ZNS0_40nearest_neighbor_bw_compute_source_indexEfiiEEEEvPKT_mmmmmmmmPS3_fff,@"STO_CUDA_ENTRY STV_DEFAULT"
_ZN2at6native53_GLOBAL__N__069e5665_20_UpSampleNearest3d_cu_ab8a35b437upsample_nearest3d_backward_out_frameIhlXadL_ZNS0_40nearest_neighbor_bw_compute_source_indexEfiiEEEEvPKT_mmmmmmmmPS3_fff:
        /* <DEDUP_REMOVED lines=56> */
.L_x_191:
[----:B------:R-:W-:-:S07]  /*0380*/  MOV R0, 0x3a0 ;  /* 0x000003a000007802 */ /* 0x000fce0000000f00 */
[----:B------:R-:W-:Y:S05]  /*0390*/  CALL.REL.NOINC `($__internal_15_$__cuda_sm20_div_s64) ;  /* 0x0000001800cc7944 */ /* 0x000fea0003c00000 */
.L_x_192:
[----:B------:R-:W-:Y:S05]  /*03a0*/  BSYNC.RECONVERGENT B0 ;  /* 0x0000000000007941 */ /* 0x000fea0003800200 */
.L_x_190:
        /* <DEDUP_REMOVED lines=24> */
.L_x_194:
[----:B------:R-:W0:Y:S01]  /*0530*/  LDCU.64 UR4, c[0x0][0x390] ;  /* 0x00007200ff0477ac */ /* 0x000e220008000a00 */
[----:B------:R-:W-:Y:S02]  /*0540*/  MOV R0, R8 ;  /* 0x0000000800007202 */ /* 0x000fe40000000f00 */
[----:B------:R-:W-:Y:S01]  /*0550*/  MOV R6, 0x590 ;  /* 0x0000059000067802 */ /* 0x000fe20000000f00 */
[----:B0-----:R-:W-:Y:S02]  /*0560*/  IMAD.U32 R5, RZ, RZ, UR4 ;  /* 0x00000004ff057e24 */ /* 0x001fe4000f8e00ff */
[----:B------:R-:W-:-:S07]  /*0570*/  IMAD.U32 R7, RZ, RZ, UR5 ;  /* 0x00000005ff077e24 */ /* 0x000fce000f8e00ff */
[----:B------:R-:W-:Y:S05]  /*0580*/  CALL.REL.NOINC `($__internal_17_$__cuda_sm20_rem_u64) ;  /* 0x0000002000b47944 */ /* 0x000fea0003c00000 */
[----:B------:R-:W-:-:S07]  /*0590*/  IMAD.MOV.U32 R18, RZ, RZ, R0 ;  /* 0x000000ffff127224 */ /* 0x000fce00078e0000 */
.L_x_195:
[----:B------:R-:W-:Y:S05]  /*05a0*/  BSYNC.RECONVERGENT B0 ;  /* 0x0000000000007941 */ /* 0x000fea0003800200 */
.L_x_193:
        /* <DEDUP_REMOVED lines=26> */
.L_x_197:
[----:B------:R-:W0:Y:S01]  /*0750*/  LDCU.64 UR4, c[0x0][0x3b8] ;  /* 0x00007700ff0477ac */ /* 0x000e220008000a00 */
[----:B------:R-:W-:Y:S01]  /*0760*/  IMAD.MOV.U32 R0, RZ, RZ, R20 ;  /* 0x000000ffff007224 */ /* 0x000fe200078e0014 */
[----:B------:R-:W-:Y:S01]  /*0770*/  MOV R4, 0x7c0 ;  /* 0x000007c000047802 */ /* 0x000fe20000000f00 */
[----:B------:R-:W-:Y:S01]  /*0780*/  IMAD.MOV.U32 R7, RZ, RZ, R21 ;  /* 0x000000ffff077224 */ /* 0x000fe200078e0015 */
[----:B0-----:R-:W-:Y:S01]  /*0790*/  MOV R6, UR4 ;  /* 0x0000000400067c02 */ /* 0x001fe20008000f00 */
[----:B------:R-:W-:-:S07]  /*07a0*/  IMAD.U32 R5, RZ, RZ, UR5 ;  /* 0x00000005ff057e24 */ /* 0x000fce000f8e00ff */
[----:B------:R-:W-:Y:S05]  /*07b0*/  CALL.REL.NOINC `($__internal_16_$__cuda_sm20_div_u64) ;  /* 0x0000001c00147944 */ /* 0x000fea0003c00000 */
[----:B------:R-:W-:Y:S01]  /*07c0*/  MOV R6, R8 ;  /* 0x0000000800067202 */ /* 0x000fe20000000f00 */
[----:B------:R-:W-:-:S07]  /*07d0*/  IMAD.MOV.U32 R7, RZ, RZ, R9 ;  /* 0x000000ffff077224 */ /* 0x000fce00078e0009 */
.L_x_198:
[----:B------:R-:W-:Y:S05]  /*07e0*/  BSYNC.RECONVERGENT B0 ;  /* 0x0000000000007941 */ /* 0x000fea0003800200 */
.L_x_196:
        /* <DEDUP_REMOVED lines=26> */
.L_x_200:
[----:B------:R-:W0:Y:S01]  /*0990*/  LDCU.64 UR4, c[0x0][0x3c0] ;  /* 0x00007800ff0477ac */ /* 0x000e220008000a00 */
[----:B------:R-:W-:Y:S01]  /*09a0*/  IMAD.MOV.U32 R0, RZ, RZ, R6 ;  /* 0x000000ffff007224 */ /* 0x000fe200078e0006 */
[----:B------:R-:W-:Y:S01]  /*09b0*/  MOV R4, 0x9f0 ;  /* 0x000009f000047802 */ /* 0x000fe20000000f00 */
[----:B0-----:R-:W-:Y:S01]  /*09c0*/  IMAD.U32 R6, RZ, RZ, UR4 ;  /* 0x00000004ff067e24 */ /* 0x001fe2000f8e00ff */
[----:B------:R-:W-:-:S07]  /*09d0*/  MOV R5, UR5 ;  /* 0x0000000500057c02 */ /* 0x000fce0008000f00 */
[----:B------:R-:W-:Y:S05]  /*09e0*/  CALL.REL.NOINC `($__internal_16_$__cuda_sm20_div_u64) ;  /* 0x0000001800887944 */ /* 0x000fea0003c00000 */
.L_x_201:
[----:B------:R-:W-:Y:S05]  /*09f0*/  BSYNC.RECONVERGENT B0 ;  /* 0x0000000000007941 */ /* 0x000fea0003800200 */
.L_x_199:
        /* <DEDUP_REMOVED lines=24> */
.L_x_203:
[----:B------:R-:W0:Y:S01]  /*0b80*/  LDCU.64 UR4, c[0x0][0x3b0] ;  /* 0x00007600ff0477ac */ /* 0x000e220008000a00 */
[----:B------:R-:W-:Y:S01]  /*0b90*/  IMAD.MOV.U32 R0, RZ, RZ, R8 ;  /* 0x000000ffff007224 */ /* 0x000fe200078e0008 */
[----:B------:R-:W-:Y:S01]  /*0ba0*/  MOV R6, 0xbe0 ;  /* 0x00000be000067802 */ /* 0x000fe20000000f00 */
[----:B0-----:R-:W-:Y:S01]  /*0bb0*/  IMAD.U32 R5, RZ, RZ, UR4 ;  /* 0x00000004ff057e24 */ /* 0x001fe2000f8e00ff */
[----:B------:R-:W-:-:S07]  /*0bc0*/  MOV R7, UR5 ;  /* 0x0000000500077c02 */ /* 0x000fce0008000f00 */
[----:B------:R-:W-:Y:S05]  /*0bd0*/  CALL.REL.NOINC `($__internal_17_$__cuda_sm20_rem_u64) ;  /* 0x0000001c00207944 */ /* 0x000fea0003c00000 */
[----:B------:R-:W-:-:S07]  /*0be0*/  IMAD.MOV.U32 R8, RZ, RZ, R0 ;  /* 0x000000ffff087224 */ /* 0x000fce00078e0000 */
.L_x_204:
[----:B------:R-:W-:Y:S05]  /*0bf0*/  BSYNC.RECONVERGENT B0 ;  /* 0x0000000000007941 */ /* 0x000fea0003800200 */
.L_x_202:
[----:B------:R-:W0:Y:S01]  /*0c00*/  LDCU UR4, c[0x0][0x3d0] ;  /* 0x00007a00ff0477ac */ /* 0x000e220008000800 */
[----:B------:R-:W-:Y:S01]  /*0c10*/  VIADD R0, R8, 0x1 ;  /* 0x0000000108007836 */ /* 0x000fe20000000000 */
[----:B------:R-:W-:Y:S01]  /*0c20*/  I2FP.F32.S32 R8, R8 ;  /* 0x0000000800087245 */ /* 0x000fe20000201400 */
[----:B------:R-:W-:Y:S01]  /*0c30*/  BSSY.RECONVERGENT B0, `(.L_x_205) ;  /* 0x000002d000007945 */ /* 0x000fe20003800200 */
[----:B------:R-:W1:Y:S02]  /*0c40*/  LDCU UR6, c[0x0][0x3c4] ;  /* 0x00007880ff0677ac */ /* 0x000e640008000800 */
[----:B------:R-:W-:Y:S01]  /*0c50*/  I2FP.F32.S32 R0, R0 ;  /* 0x0000000000007245 */ /* 0x000fe20000201400 */
[----:B------:R-:W2:Y:S04]  /*0c60*/  LDCU UR5, c[0x0][0x398] ;  /* 0x00007300ff0577ac */ /* 0x000ea80008000800 */
[----:B0-----:R-:W-:Y:S01]  /*0c70*/  FMUL.FTZ R0, R0, UR4 ;  /* 0x0000000400007c20 */ /* 0x001fe20008410000 */
[----:B------:R-:W-:Y:S01]  /*0c80*/  FMUL.FTZ R8, R8, UR4 ;  /* 0x0000000408087c20 */ /* 0x000fe20008410000 */
[----:B-1----:R-:W-:-:S03]  /*0c90*/  LOP3.LUT R2, R21, UR6, RZ, 0xfc, !PT ;  /* 0x0000000615027c12 */ /* 0x002fc6000f8efcff */
[----:B------:R-:W-:Y:S01]  /*0ca0*/  F2I.FTZ.CEIL.NTZ R10, R8 ;  /* 0x00000008000a7305 */ /* 0x000fe2000021b100 */
[----:B------:R-:W-:-:S07]  /*0cb0*/  ISETP.NE.U32.AND P0, PT, R2, RZ, PT ;  /* 0x000000ff0200720c */ /* 0x000fce0003f05070 */
[----:B------:R-:W2:Y:S02]  /*0cc0*/  F2I.FTZ.CEIL.NTZ R0, R0 ;  /* 0x0000000000007305 */ /* 0x000ea4000021b100 */
[----:B--2---:R-:W-:-:S04]  /*0cd0*/  VIMNMX R11, PT, PT, R0, UR5, PT ;  /* 0x00000005000b7c48 */ /* 0x004fc8000bfe0100 */
        /* <DEDUP_REMOVED lines=24> */
.L_x_206:
[----:B------:R-:W0:Y:S01]  /*0e60*/  LDCU.64 UR4, c[0x0][0x3c0] ;  /* 0x00007800ff0477ac */ /* 0x000e220008000a00 */
[----:B------:R-:W-:Y:S02]  /*0e70*/  MOV R0, R20 ;  /* 0x0000001400007202 */ /* 0x000fe40000000f00 */
[----:B------:R-:W-:Y:S02]  /*0e80*/  MOV R7, R21 ;  /* 0x0000001500077202 */ /* 0x000fe40000000f00 */
[----:B------:R-:W-:Y:S01]  /*0e90*/  MOV R4, 0xed0 ;  /* 0x00000ed000047802 */ /* 0x000fe20000000f00 */
[----:B0-----:R-:W-:Y:S02]  /*0ea0*/  IMAD.U32 R6, RZ, RZ, UR4 ;  /* 0x00000004ff067e24 */ /* 0x001fe4000f8e00ff */
[----:B------:R-:W-:-:S07]  /*0eb0*/  IMAD.U32 R5, RZ, RZ, UR5 ;  /* 0x00000005ff057e24 */ /* 0x000fce000f8e00ff */
[----:B------:R-:W-:Y:S05]  /*0ec0*/  CALL.REL.NOINC `($__internal_16_$__cuda_sm20_div_u64) ;  /* 0x0000001400507944 */ /* 0x000fea0003c00000 */
[----:B------:R-:W0:Y:S01]  /*0ed0*/  LDCU UR4, c[0x0][0x3c0] ;  /* 0x00007800ff0477ac */ /* 0x000e220008000800 */
[----:B------:R-:W-:-:S04]  /*0ee0*/  IMAD.MOV R3, RZ, RZ, -R8 ;  /* 0x000000ffff037224 */ /* 0x000fc800078e0a08 */
[----:B0-----:R-:W-:-:S07]  /*0ef0*/  IMAD R4, R3, UR4, R20 ;  /* 0x0000000403047c24 */ /* 0x001fce000f8e0214 */
.L_x_207:
[----:B------:R-:W-:Y:S05]  /*0f00*/  BSYNC.RECONVERGENT B0 ;  /* 0x0000000000007941 */ /* 0x000fea0003800200 */
.L_x_205:
        /* <DEDUP_REMOVED lines=25> */
.L_x_209:
[----:B------:R-:W0:Y:S01]  /*10a0*/  LDCU.64 UR4, c[0x0][0x3b8] ;  /* 0x00007700ff0477ac */ /* 0x000e220008000a00 */
[----:B------:R-:W-:Y:S02]  /*10b0*/  MOV R0, R8 ;  /* 0x0000000800007202 */ /* 0x000fe40000000f00 */
[----:B------:R-:W-:Y:S01]  /*10c0*/  MOV R6, 0x1100 ;  /* 0x0000110000067802 */ /* 0x000fe20000000f00 */
[----:B0-----:R-:W-:Y:S02]  /*10d0*/  IMAD.U32 R5, RZ, RZ, UR4 ;  /* 0x00000004ff057e24 */ /* 0x001fe4000f8e00ff */
[----:B------:R-:W-:-:S07]  /*10e0*/  IMAD.U32 R7, RZ, RZ, UR5 ;  /* 0x00000005ff077e24 */ /* 0x000fce000f8e00ff */
[----:B------:R-:W-:Y:S05]  /*10f0*/  CALL.REL.NOINC `($__internal_17_$__cuda_sm20_rem_u64) ;  /* 0x0000001400d87944 */ /* 0x000fea0003c00000 */
.L_x_210:
[----:B------:R-:W-:Y:S05]  /*1100*/  BSYNC.RECONVERGENT B0 ;  /* 0x0000000000007941 */ /* 0x000fea0003800200 */
.L_x_208:
[----:B------:R-:W0:Y:S01]  /*1110*/  LDCU.64 UR6, c[0x0][0x388] ;  /* 0x00007100ff0677ac */ /* 0x000e220008000a00 */
[----:B------:R-:W-:Y:S02]  /*1120*/  IADD3 R2, PT, PT, R4, 0x1, RZ ;  /* 0x0000000104027810 */ /* 0x000fe40007ffe0ff */
[----:B------:R-:W-:Y:S01]  /*1130*/  I2FP.F32.S32 R4, R4 ;  /* 0x0000000400047245 */ /* 0x000fe20000201400 */
[----:B------:R-:W1:Y:S01]  /*1140*/  LDCU UR5, c[0x0][0x3d8] ;  /* 0x00007b00ff0577ac */ /* 0x000e620008000800 */
[----:B------:R-:W-:Y:S01]  /*1150*/  I2FP.F32.S32 R3, R2 ;  /* 0x0000000200037245 */ /* 0x000fe20000201400 */
[----:B------:R-:W-:Y:S01]  /*1160*/  VIADD R2, R0, 0x1 ;  /* 0x0000000100027836 */ /* 0x000fe20000000000 */
[----:B------:R-:W2:Y:S04]  /*1170*/  LDCU UR4, c[0x0][0x3d4] ;  /* 0x00007a80ff0477ac */ /* 0x000ea80008000800 */
[----:B------:R-:W-:-:S02]  /*1180*/  I2FP.F32.S32 R2, R2 ;  /* 0x0000000200027245 */ /* 0x000fc40000201400 */
[----:B0-----:R-:W-:Y:S01]  /*1190*/  ISETP.NE.U32.AND P0, PT, RZ, UR6, PT ;  /* 0x00000006ff007c0c */ /* 0x001fe2000bf05070 */
[----:B------:R-:W0:Y:S01]  /*11a0*/  LDCU UR6, c[0x0][0x3a8] ;  /* 0x00007500ff0677ac */ /* 0x000e220008000800 */
[----:B-1----:R-:W-:Y:S02]  /*11b0*/  FMUL.FTZ R3, R3, UR5 ;  /* 0x0000000503037c20 */ /* 0x002fe40008410000 */
[----:B------:R-:W-:Y:S01]  /*11c0*/  ISETP.NE.AND.EX P0, PT, RZ, UR7, PT, P0 ;  /* 0x00000007ff007c0c */ /* 0x000fe2000bf05300 */
[----:B------:R-:W-:-:S03]  /*11d0*/  FMUL.FTZ R4, R4, UR5 ;  /* 0x0000000504047c20 */ /* 0x000fc60008410000 */
[----:B------:R-:W1:Y:S09]  /*11e0*/  F2I.FTZ.CEIL.NTZ R3, R3 ;  /* 0x0000000300037305 */ /* 0x000e72000021b100 */
[----:B0-2---:R-:W-:Y:S05]  /*11f0*/  @!P0 EXIT ;  /* 0x000000000000894d */ /* 0x005fea0003800000 */
[----:B------:R-:W0:Y:S01]  /*1200*/  F2I.FTZ.CEIL.NTZ R8, R4 ;  /* 0x0000000400087305 */ /* 0x000e22000021b100 */
[----:B------:R-:W-:Y:S01]  /*1210*/  I2FP.F32.S32 R0, R0 ;  /* 0x0000000000007245 */ /* 0x000fe20000201400 */
[----:B------:R-:W-:Y:S01]  /*1220*/  FMUL.FTZ R2, R2, UR4 ;  /* 0x0000000402027c20 */ /* 0x000fe20008410000 */
[----:B------:R-:W2:Y:S01]  /*1230*/  LDCU UR5, c[0x0][0x3a0] ;  /* 0x00007400ff0577ac */ /* 0x000ea20008000800 */
[----:B-1----:R-:W-:Y:S02]  /*1240*/  VIMNMX R9, PT, PT, R3, UR6, PT ;  /* 0x0000000603097c48 */ /* 0x002fe4000bfe0100 */
[----:B------:R-:W-:Y:S01]  /*1250*/  FMUL.FTZ R0, R0, UR4 ;  /* 0x0000000400007c20 */ /* 0x000fe20008410000 */
[----:B------:R-:W-:Y:S01]  /*1260*/  SHF.R.S32.HI R5, RZ, 0x1f, R18 ;  /* 0x0000001fff057819 */ /* 0x000fe20000011412 */
[----:B------:R-:W2:Y:S01]  /*1270*/  F2I.FTZ.CEIL.NTZ R2, R2 ;  /* 0x0000000200027305 */ /* 0x000ea2000021b100 */
[----:B------:R-:W1:Y:S01]  /*1280*/  LDCU.64 UR16, c[0x0][0x358] ;  /* 0x00006b00ff1077ac */ /* 0x000e620008000a00 */
[----:B------:R-:W-:Y:S01]  /*1290*/  UMOV UR4, URZ ;  /* 0x000000ff00047c82 */ /* 0x000fe20008000000 */
[----:B0-----:R-:W-:-:S05]  /*12a0*/  VIMNMX R6, PT, PT, R8, UR6, PT ;  /* 0x0000000608067c48 */ /* 0x001fca000bfe0100 */
[----:B------:R0:W3:Y:S01]  /*12b0*/  F2I.FTZ.CEIL.NTZ R7, R0 ;  /* 0x0000000000077305 */ /* 0x0000e2000021b100 */
[----:B------:R-:W-:Y:S01]  /*12c0*/  IMAD.IADD R3, R9, 0x1, -R6 ;  /* 0x0000000109037824 */ /* 0x000fe200078e0a06 */
[----:B--2---:R-:W-:Y:S01]  /*12d0*/  VIMNMX R4, PT, PT, R2, UR5, PT ;  /* 0x0000000502047c48 */ /* 0x004fe2000bfe0100 */
[----:B------:R-:W-:-:S03]  /*12e0*/  UMOV UR5, URZ ;  /* 0x000000ff00057c82 */ /* 0x000fc60008000000 */
[----:B------:R-:W-:-:S07]  /*12f0*/  LOP3.LUT R3, R3, 0xf, RZ, 0xc0, !PT ;  /* 0x0000000f03037812 */ /* 0x000fce00078ec0ff */
.L_x_226:
        /* <DEDUP_REMOVED lines=8> */
.L_x_225:
[----:B---3--:R-:W-:Y:S01]  /*1380*/  ISETP.GE.AND P0, PT, R7, R4, PT ;  /* 0x000000040700720c */ /* 0x008fe20003f06270 */
[----:B------:R-:W-:-:S12]  /*1390*/  BSSY.RECONVERGENT B1, `(.L_x_213) ;  /* 0x0000095000017945 */ /* 0x000fd80003800200 */
[----:B------:R-:W-:Y:S05]  /*13a0*/  @P0 BRA `(.L_x_214) ;  /* 0x00000008004c0947 */ /* 0x000fea0003800000 */
[----:B------:R-:W0:Y:S01]  /*13b0*/  LDC.64 R12, c[0x0][0x390] ;  /* 0x0000e400ff0c7b82 */ /* 0x000e220000000a00 */
[----:B------:R-:W2:Y:S01]  /*13c0*/  LDCU.64 UR6, c[0x0][0x398] ;  /* 0x00007300ff0677ac */ /* 0x000ea20008000a00 */
[----:B------:R-:W-:Y:S01]  /*13d0*/  IMAD.MOV.U32 R19, RZ, RZ, R5 ;  /* 0x000000ffff137224 */ /* 0x000fe200078e0005 */
[----:B------:R-:W3:Y:S01]  /*13e0*/  LDCU UR8, c[0x0][0x3a0] ;  /* 0x00007400ff0877ac */ /* 0x000ee20008000800 */
[C---:B0-----:R-:W-:Y:S02]  /*13f0*/  IMAD R16, R12.reuse, UR5, RZ ;  /* 0x000000050c107c24 */ /* 0x041fe4000f8e02ff */
[----:B------:R-:W-:Y:S01]  /*1400*/  IMAD.WIDE.U32 R14, R12, UR4, R18 ;  /* 0x000000040c0e7c25 */ /* 0x000fe2000f8e0012 */
[----:B------:R-:W-:Y:S02]  /*1410*/  MOV R12, R0 ;  /* 0x00000000000c7202 */ /* 0x000fe40000000f00 */
[----:B---3--:R-:W-:Y:S01]  /*1420*/  VIMNMX R19, PT, PT, R7, UR8, PT ;  /* 0x0000000807137c48 */ /* 0x008fe2000bfe0100 */
[----:B------:R-:W-:-:S04]  /*1430*/  IMAD R13, R13, UR4, R16 ;  /* 0x000000040d0d7c24 */ /* 0x000fc8000f8e0210 */
[----:B------:R-:W-:Y:S01]  /*1440*/  IMAD.IADD R15, R15, 0x1, R13 ;  /* 0x000000010f0f7824 */ /* 0x000fe200078e020d */
[----:B------:R-:W-:-:S03]  /*1450*/  SHF.R.S32.HI R13, RZ, 0x1f, R0 ;  /* 0x0000001fff0d7819 */ /* 0x000fc60000011400 */
[----:B--2---:R-:W-:Y:S02]  /*1460*/  IMAD R15, R15, UR6, RZ ;  /* 0x000000060f0f7c24 */ /* 0x004fe4000f8e02ff */
[----:B------:R-:W-:-:S04]  /*1470*/  IMAD.WIDE.U32 R12, R14, UR6, R12 ;  /* 0x000000060e0c7c25 */ /* 0x000fc8000f8e000c */
[----:B------:R-:W-:-:S04]  /*1480*/  IMAD R15, R14, UR7, R15 ;  /* 0x000000070e0f7c24 */ /* 0x000fc8000f8e020f */
[----:B------:R-:W-:-:S07]  /*1490*/  IMAD.IADD R22, R13, 0x1, R15 ;  /* 0x000000010d167824 */ /* 0x000fce00078e020f */
.L_x_224:
        /* <DEDUP_REMOVED lines=20> */
.L_x_219:
[----:B------:R-:W0:Y:S01]  /*15e0*/  LDCU.64 UR8, c[0x0][0x3a8] ;  /* 0x00007500ff0877ac */ /* 0x000e220008000a00 */
[--C-:B------:R-:W-:Y:S01]  /*15f0*/  SHF.R.S32.HI R25, RZ, 0x1f, R24.reuse ;  /* 0x0000001fff197819 */ /* 0x100fe20000011418 */
[----:B------:R-:W2:Y:S02]  /*1600*/  LDCU.64 UR6, c[0x0][0x380] ;  /* 0x00007000ff0677ac */ /* 0x000ea40008000a00 */
[----:B0-----:R-:W-:-:S04]  /*1610*/  IMAD.WIDE.U32 R16, R14, UR8, R24 ;  /* 0x000000080e107c25 */ /* 0x001fc8000f8e0018 */
[----:B------:R-:W-:Y:S01]  /*1620*/  IMAD R25, R23, UR8, RZ ;  /* 0x0000000817197c24 */ /* 0x000fe2000f8e02ff */
[----:B--2---:R-:W-:-:S03]  /*1630*/  IADD3 R16, P0, PT, R16, UR6, RZ ;  /* 0x0000000610107c10 */ /* 0x004fc6000ff1e0ff */
[----:B------:R-:W-:-:S05]  /*1640*/  IMAD R25, R14, UR9, R25 ;  /* 0x000000090e197c24 */ /* 0x000fca000f8e0219 */
[----:B------:R-:W-:-:S05]  /*1650*/  IADD3.X R17, PT, PT, R17, UR7, R25, P0, !PT ;  /* 0x0000000711117c10 */ /* 0x000fca00087fe419 */
[----:B-1----:R-:W2:Y:S04]  /*1660*/  LDG.E.U8 R25, desc[UR16][R16.64] ;  /* 0x0000001010197981 */ /* 0x002ea8000c1e1100 */
        /* <DEDUP_REMOVED lines=27> */
.L_x_218:
[----:B-1----:R-:W-:Y:S05]  /*1820*/  BSYNC.RECONVERGENT B4 ;  /* 0x0000000000047941 */ /* 0x002fea0003800200 */
.L_x_217:
        /* <DEDUP_REMOVED lines=26> */
.L_x_221:
[----:B------:R-:W-:Y:S05]  /*19d0*/  BSYNC.RECONVERGENT B4 ;  /* 0x0000000000047941 */ /* 0x000fea0003800200 */
.L_x_220:
        /* <DEDUP_REMOVED lines=23> */
.L_x_223:
[----:B------:R-:W-:Y:S05]  /*1b50*/  BSYNC.RECONVERGENT B4 ;  /* 0x0000000000047941 */ /* 0x000fea0003800200 */
.L_x_222:
        /* <DEDUP_REMOVED lines=20> */
.L_x_216:
[----:B-1----:R-:W-:Y:S05]  /*1ca0*/  BSYNC.RECONVERGENT B0 ;  /* 0x0000000000007941 */ /* 0x002fea0003800200 */
.L_x_215:
[----:B------:R-:W-:-:S04]  /*1cb0*/  IADD3 R19, PT, PT, R19, 0x1, RZ ;  /* 0x0000000113137810 */ /* 0x000fc80007ffe0ff */
[----:B------:R-:W-:-:S13]  /*1cc0*/  ISETP.NE.AND P0, PT, R19, R4, PT ;  /* 0x000000041300720c */ /* 0x000fda0003f05270 */
[----:B------:R-:W-:Y:S05]  /*1cd0*/  @P0 BRA `(.L_x_224) ;  /* 0xfffffff400f00947 */ /* 0x000fea000383ffff */
.L_x_214:
[----:B-1----:R-:W-:Y:S05]  /*1ce0*/  BSYNC.RECONVERGENT B1 ;  /* 0x0000000000017941 */ /* 0x002fea0003800200 */
.L_x_213:
[----:B------:R-:W-:-:S05]  /*1cf0*/  VIADD R0, R0, 0x1 ;  /* 0x0000000100007836 */ /* 0x000fca0000000000 */
[----:B------:R-:W-:-:S13]  /*1d00*/  ISETP.NE.AND P0, PT, R0, R11, PT ;  /* 0x0000000b0000720c */ /* 0x000fda0003f05270 */
[----:B------:R-:W-:Y:S05]  /*1d10*/  @P0 BRA `(.L_x_225) ;  /* 0xfffffff400980947 */ /* 0x000fea000383ffff */
[----:B------:R-:W-:Y:S05]  /*1d20*/  BSYNC.RECONVERGENT B2 ;  /* 0x0000000000027941 */ /* 0x000fea0003800200 */
.L_x_212:
[----:B-1----:R-:W-:Y:S05]  /*1d30*/  BSYNC.RECONVERGENT B3 ;  /* 0x0000000000037941 */ /* 0x002fea0003800200 */
.L_x_211:
        /* <DEDUP_REMOVED lines=25> */
        .weak           $__internal_15_$__cuda_sm20_div_s64
        .type           $__internal_15_$__cuda_sm20_div_s64,@function
        .size           $__internal_15_$__cuda_sm20_div_s64,($__internal_16_$__cuda_sm20_div_u64 - $__internal_15_$__cuda_sm20_div_s64)
$__internal_15_$__cuda_sm20_div_s64:
        /* <DEDUP_REMOVED lines=83> */
[----:B------:R-:W-:Y:S06]  /*2400*/  RET.REL.NODEC R2 `(_ZN2at6native53_GLOBAL__N__069e5665_20_UpSampleNearest3d_cu_ab8a35b437upsample_nearest3d_backward_out_frameIhlXadL_ZNS0_40nearest_neighbor_bw_compute_source_indexEfiiEEEEvPKT_mmmmmmmmPS3_fff) ;  /* 0xffffffd802fc7950 */ /* 0x000fec0003c3ffff */
        .weak           $__internal_16_$__cuda_sm20_div_u64
        .type           $__internal_16_$__cuda_sm20_div_u64,@function
        .size           $__internal_16_$__cuda_sm20_div_u64,($__internal_17_$__cuda_sm20_rem_u64 - $__internal_16_$__cuda_sm20_div_u64)
$__internal_16_$__cuda_sm20_div_u64:
        /* <DEDUP_REMOVED lines=68> */
[----:B------:R-:W-:Y:S06]  /*2850*/  RET.REL.NODEC R4 `(_ZN2at6native53_GLOBAL__N__069e5665_20_UpSampleNearest3d_cu_ab8a35b437upsample_nearest3d_backward_out_frameIhlXadL_ZNS0_40nearest_neighbor_bw_compute_source_indexEfiiEEEEvPKT_mmmmmmmmPS3_fff) ;  /* 0xffffffd404e87950 */ /* 0x000fec0003c3ffff */
        .weak           $__internal_17_$__cuda_sm20_rem_u64
        .type           $__internal_17_$__cuda_sm20_rem_u64,@function
        .size           $__internal_17_$__cuda_sm20_rem_u64,(.L_x_688 - $__internal_17_$__cuda_sm20_rem_u64)
$__internal_17_$__cuda_sm20_rem_u64:
        /* <DEDUP_REMOVED lines=61> */
[----:B------:R-:W-:Y:S06]  /*2c30*/  RET.REL.NODEC R6 `(_ZN2at6native53_GLOBAL__N__069e5665_20_UpSampleNearest3d_cu_ab8a35b437upsample_nearest3d_backward_out_frameIhlXadL_ZNS0_40nearest_neighbor_bw_compute_source_indexEfiiEEEEvPKT_mmmmmmmmPS3_fff) ;  /* 0xffffffd006f07950 */ /* 0x000fec0003c3ffff */
.L_x_227:
        /* <DEDUP_REMOVED lines=12> */
.L_x_688:


//--------------------- .text._ZN2at6native53_GLOBAL__N__069e5665_20_UpSampleNearest3d_cu_ab8a35b437upsample_nearest3d_backward_out_frameIN3c108BFloat16EfXadL_ZNS0_40nearest_neighbor_bw_compute_source_indexEfiiEEEEvPKT_mmmmmmmmPS5_fff --------------------------
	.section	.text._ZN2at6native53_GLOBAL__N__069e5665_20_UpSampleNearest3d_cu_ab8a35b437upsample_nearest3d_backward_out_frameIN3c108BFloat16EfXadL_ZNS0_40nearest_neighbor_bw_compute_source_indexEfiiEEEEvPKT_mmmmmmmmPS5_fff,"ax",@progbits
	.align	128
.text._ZN2at6native53_GLOBAL__N__069e5665_20_UpSampleNearest3d_cu_ab8a35b437upsample_nearest3d_backward_out_frameIN3c108BFloat16EfXadL_ZNS0_40nearest_neighbor_bw_compute_source_indexEfiiEEEEvPKT_mmmmmmmmPS5_fff:
        .type           _ZN2at6native53_GLOBAL__N__069e5665_20_UpSampleNearest3d_cu_ab8a35b437upsample_nearest3d_backward_out_frameIN3c108BFloat16EfXadL_ZNS0_40nearest_neighbor_bw_compute_source_indexEfiiEEEEvPKT_mmmmmmmmPS5_fff,@function
        .size           _ZN2at6native53_GLOBAL__N__069e5665_20_UpSampleNearest3d_cu_ab8a35b437upsample_nearest3d_backward_out_frameIN3c108BFloat16EfXadL_ZNS0_40nearest_neighbor_bw_compute_source_indexEfiiEEEEvPKT_mmmmmmmmPS5_fff,(.L_x_692 - _ZN2at6native53_GLOBAL__N__069e5665_20_UpSampleNearest3d_cu_ab8a35b437upsample_nearest3d_backward_out_frameIN3c108BFloat16EfXadL_ZNS0_40nearest_neighbor_bw_compute_source_indexEfiiEEEEvPKT_mmmmmmmmPS5_fff)
        .other          _ZN2at6native53_GLOBAL__N__069e5665_20_UpSampleNearest3d_cu_ab8a35b437upsample_nearest3d_backward_out_frameIN3c108BFloat16EfXadL_ZNS0_40nearest_neighbor_bw_compute_source_indexEfiiEEEEvPKT_mmmmmmmmPS5_fff,@"STO_CUDA_ENTRY STV_DEFAULT"
_ZN2at6native53_GLOBAL__N__069e5665_20_UpSampleNearest3d_cu_ab8a35b437upsample_nearest3d_backward_out_frameIN3c108BFloat16EfXadL_ZNS0_40nearest_neighbor_bw_compute_source_indexEfiiEEEEvPKT_mmmmmmmmPS5_fff:
        /* <DEDUP_REMOVED lines=56> */
.L_x_229:
[----:B------:R-:W-:-:S07]  /*0380*/  MOV R0, 0x3a0 ;  /* 0x000003a000007802 */ /* 0x000fce0000000f00 */
[----:B------:R-:W-:Y:S05]  /*0390*/  CALL.REL.NOINC `($__internal_18_$__cuda_sm20_div_s64) ;  /* 0x0000001c00a47944 */ /* 0x000fea0003c00000 */
.L_x_230:
[----:B------:R-:W-:Y:S05]  /*03a0*/  BSYNC.RECONVERGENT B0 ;  /* 0x0000000000007941 */ /* 0x000fea0003800200 */
.L_x_228:
        /* <DEDUP_REMOVED lines=24> */
.L_x_232:
[----:B------:R-:W0:Y:S01]  /*0530*/  LDCU.64 UR4, c[0x0][0x390] ;  /* 0x00007200ff0477ac */ /* 0x000e220008000a00 */
[----:B------:R-:W-:Y:S01]  /*0540*/  IMAD.MOV.U32 R15, RZ, RZ, R9 ;  /* 0x000000ffff0f7224 */ /* 0x000fe200078e0009 */
[----:B------:R-:W-:Y:S01]  /*0550*/  MOV R10, 0x590 ;  /* 0x00000590000a7802 */ /* 0x000fe20000000f00 */
[----:B0-----:R-:W-:Y:S01]  /*0560*/  IMAD.U32 R11, RZ, RZ, UR4 ;  /* 0x00000004ff0b7e24 */ /* 0x001fe2000f8e00ff */
[----:B------:R-:W-:-:S07]  /*0570*/  MOV R13, UR5 ;  /* 0x00000005000d7c02 */ /* 0x000fce0008000f00 */
[----:B------:R-:W-:Y:S05]  /*0580*/  CALL.REL.NOINC `($__internal_20_$__cuda_sm20_rem_u64) ;  /* 0x00000024008c7944 */ /* 0x000fea0003c00000 */
[----:B------:R-:W-:-:S07]  /*0590*/  IMAD.MOV.U32 R0, RZ, RZ, R8 ;  /* 0x000000ffff007224 */ /* 0x000fce00078e0008 */
.L_x_233:
[----:B------:R-:W-:Y:S05]  /*05a0*/  BSYNC.RECONVERGENT B0 ;  /* 0x0000000000007941 */ /* 0x000fea0003800200 */
.L_x_231:
        /* <DEDUP_REMOVED lines=26> */
.L_x_235:
[----:B------:R-:W0:Y:S01]  /*0750*/  LDCU.64 UR4, c[0x0][0x3b8] ;  /* 0x00007700ff0477ac */ /* 0x000e220008000a00 */
[----:B------:R-:W-:Y:S01]  /*0760*/  IMAD.MOV.U32 R8, RZ, RZ, R2 ;  /* 0x000000ffff087224 */ /* 0x000fe200078e0002 */
[----:B------:R-:W-:Y:S01]  /*0770*/  MOV R10, 0x7c0 ;  /* 0x000007c0000a7802 */ /* 0x000fe20000000f00 */
[----:B------:R-:W-:Y:S02]  /*0780*/  IMAD.MOV.U32 R13, RZ, RZ, R3 ;  /* 0x000000ffff0d7224 */ /* 0x000fe400078e0003 */
[----:B0-----:R-:W-:Y:S01]  /*0790*/  IMAD.U32 R11, RZ, RZ, UR4 ;  /* 0x00000004ff0b7e24 */ /* 0x001fe2000f8e00ff */
[----:B------:R-:W-:-:S07]  /*07a0*/  MOV R9, UR5 ;  /* 0x0000000500097c02 */ /* 0x000fce0008000f00 */
[----:B------:R-:W-:Y:S05]  /*07b0*/  CALL.REL.NOINC `($__internal_19_$__cuda_sm20_div_u64) ;  /* 0x0000001c00ec7944 */ /* 0x000fea0003c00000 */
[----:B------:R-:W-:-:S07]  /*07c0*/  IMAD.MOV.U32 R9, RZ, RZ, R15 ;  /* 0x000000ffff097224 */ /* 0x000fce00078e000f */
.L_x_236:
[----:B------:R-:W-:Y:S05]  /*07d0*/  BSYNC.RECONVERGENT B0 ;  /* 0x0000000000007941 */ /* 0x000fea0003800200 */
.L_x_234:
        /* <DEDUP_REMOVED lines=27> */
.L_x_238:
[----:B------:R-:W0:Y:S01]  /*0990*/  LDCU.64 UR4, c[0x0][0x3c0] ;  /* 0x00007800ff0477ac */ /* 0x000e220008000a00 */
[----:B------:R-:W-:Y:S01]  /*09a0*/  IMAD.MOV.U32 R13, RZ, RZ, R9 ;  /* 0x000000ffff0d7224 */ /* 0x000fe200078e0009 */
[----:B------:R-:W-:Y:S02]  /*09b0*/  MOV R10, 0x9f0 ;  /* 0x000009f0000a7802 */ /* 0x000fe40000000f00 */
[----:B0-----:R-:W-:Y:S01]  /*09c0*/  MOV R11, UR4 ;  /* 0x00000004000b7c02 */ /* 0x001fe20008000f00 */
[----:B------:R-:W-:-:S07]  /*09d0*/  IMAD.U32 R9, RZ, RZ, UR5 ;  /* 0x00000005ff097e24 */ /* 0x000fce000f8e00ff */
[----:B------:R-:W-:Y:S05]  /*09e0*/  CALL.REL.NOINC `($__internal_19_$__cuda_sm20_div_u64) ;  /* 0x0000001c00607944 */ /* 0x000fea0003c00000 */
[----:B------:R-:W-:-:S07]  /*09f0*/  MOV R9, R15 ;  /* 0x0000000f00097202 */ /* 0x000fce0000000f00 */
.L_x_239:
[----:B------:R-:W-:Y:S05]  /*0a00*/  BSYNC.RECONVERGENT B0 ;  /* 0x0000000000007941 */ /* 0x000fea0003800200 */
.L_x_237:
        /* <DEDUP_REMOVED lines=24> */
.L_x_241:
[----:B------:R-:W0:Y:S01]  /*0b90*/  LDCU.64 UR4, c[0x0][0x3b0] ;  /* 0x00007600ff0477ac */ /* 0x000e220008000a00 */
[----:B------:R-:W-:Y:S01]  /*0ba0*/  IMAD.MOV.U32 R15, RZ, RZ, R9 ;  /* 0x000000ffff0f7224 */ /* 0x000fe200078e0009 */
[----:B------:R-:W-:Y:S02]  /*0bb0*/  MOV R10, 0xbf0 ;  /* 0x00000bf0000a7802 */ /* 0x000fe40000000f00 */
[----:B0-----:R-:W-:Y:S01]  /*0bc0*/  MOV R11, UR4 ;  /* 0x00000004000b7c02 */ /* 0x001fe20008000f00 */
[----:B------:R-:W-:-:S07]  /*0bd0*/  IMAD.U32 R13, RZ, RZ, UR5 ;  /* 0x00000005ff0d7e24 */ /* 0x000fce000f8e00ff */
[----:B------:R-:W-:Y:S05]  /*0be0*/  CALL.REL.NOINC `($__internal_20_$__cuda_sm20_rem_u64) ;  /* 0x0000001c00f47944 */ /* 0x000fea0003c00000 */
.L_x_242:
[----:B------:R-:W-:Y:S05]  /*0bf0*/  BSYNC.RECONVERGENT B0 ;  /* 0x0000000000007941 */ /* 0x000fea0003800200 */
.L_x_240:
[----:B------:R-:W0:Y:S01]  /*0c00*/  LDCU UR4, c[0x0][0x3d0] ;  /* 0x00007a00ff0477ac */ /* 0x000e220008000800 */
[----:B------:R-:W-:Y:S01]  /*0c10*/  IADD3 R4, PT, PT, R8, 0x1, RZ ;  /* 0x0000000108047810 */ /* 0x000fe20007ffe0ff */
[----:B------:R-:W-:Y:S01]  /*0c20*/  BSSY.RECONVERGENT B0, `(.L_x_243) ;  /* 0x000002f000007945 */ /* 0x000fe20003800200 */
[----:B------:R-:W-:Y:S01]  /*0c30*/  I2FP.F32.S32 R8, R8 ;  /* 0x0000000800087245 */ /* 0x000fe20000201400 */
[----:B------:R-:W1:Y:S01]  /*0c40*/  LDCU UR6, c[0x0][0x3c4] ;  /* 0x00007880ff0677ac */ /* 0x000e620008000800 */
[----:B------:R-:W-:Y:S01]  /*0c50*/  I2FP.F32.S32 R4, R4 ;  /* 0x0000000400047245 */ /* 0x000fe20000201400 */
[----:B------:R-:W2:Y:S04]  /*0c60*/  LDCU UR5, c[0x0][0x398] ;  /* 0x00007300ff0577ac */ /* 0x000ea80008000800 */
[----:B0-----:R-:W-:Y:S01]  /*0c70*/  FMUL.FTZ R6, R4, UR4 ;  /* 0x0000000404067c20 */ /* 0x001fe20008410000 */
[----:B------:R-:W-:Y:S01]  /*0c80*/  FMUL.FTZ R4, R8, UR4 ;  /* 0x0000000408047c20 */ /* 0x000fe20008410000 */
[----:B-1----:R-:W-:-:S02]  /*0c90*/  LOP3.LUT R7, R3, UR6, RZ, 0xfc, !PT ;  /* 0x0000000603077c12 */ /* 0x002fc4000f8efcff */
        /* <DEDUP_REMOVED lines=28> */
.L_x_244:
[----:B------:R-:W1:Y:S01]  /*0e60*/  LDCU.64 UR4, c[0x0][0x3c0] ;  /* 0x00007800ff0477ac */ /* 0x000e620008000a00 */
[----:B------:R-:W-:Y:S01]  /*0e70*/  MOV R8, R2 ;  /* 0x0000000200087202 */ /* 0x000fe20000000f00 */
[----:B------:R-:W-:Y:S01]  /*0e80*/  IMAD.MOV.U32 R13, RZ, RZ, R3 ;  /* 0x000000ffff0d7224 */ /* 0x000fe200078e0003 */
[----:B------:R-:W-:Y:S01]  /*0e90*/  MOV R10, 0xed0 ;  /* 0x00000ed0000a7802 */ /* 0x000fe20000000f00 */
[----:B-1----:R-:W-:Y:S01]  /*0ea0*/  IMAD.U32 R11, RZ, RZ, UR4 ;  /* 0x00000004ff0b7e24 */ /* 0x002fe2000f8e00ff */
[----:B------:R-:W-:-:S07]  /*0eb0*/  MOV R9, UR5 ;  /* 0x0000000500097c02 */ /* 0x000fce0008000f00 */
[----:B0-----:R-:W-:Y:S05]  /*0ec0*/  CALL.REL.NOINC `($__internal_19_$__cuda_sm20_div_u64) ;  /* 0x0000001800287944 */ /* 0x001fea0003c00000 */
[----:B------:R-:W0:Y:S01]  /*0ed0*/  LDCU UR4, c[0x0][0x3c0] ;  /* 0x00007800ff0477ac */ /* 0x000e220008000800 */
[----:B------:R-:W-:Y:S01]  /*0ee0*/  IADD3 R9, PT, PT, -R8, RZ, RZ ;  /* 0x000000ff08097210 */ /* 0x000fe20007ffe1ff */
[----:B------:R-:W-:-:S04]  /*0ef0*/  IMAD.MOV.U32 R14, RZ, RZ, R8 ;  /* 0x000000ffff0e7224 */ /* 0x000fc800078e0008 */
[----:B0-----:R-:W-:-:S07]  /*0f00*/  IMAD R9, R9, UR4, R2 ;  /* 0x0000000409097c24 */ /* 0x001fce000f8e0202 */
.L_x_245:
[----:B------:R-:W-:Y:S05]  /*0f10*/  BSYNC.RECONVERGENT B0 ;  /* 0x0000000000007941 */ /* 0x000fea0003800200 */
.L_x_243:
        /* <DEDUP_REMOVED lines=24> */
.L_x_247:
[----:B------:R-:W1:Y:S01]  /*10a0*/  LDCU.64 UR4, c[0x0][0x3b8] ;  /* 0x00007700ff0477ac */ /* 0x000e620008000a00 */
[----:B------:R-:W-:Y:S02]  /*10b0*/  MOV R8, R14 ;  /* 0x0000000e00087202 */ /* 0x000fe40000000f00 */
[----:B------:R-:W-:Y:S01]  /*10c0*/  MOV R10, 0x1100 ;  /* 0x00001100000a7802 */ /* 0x000fe20000000f00 */
[----:B-1----:R-:W-:Y:S01]  /*10d0*/  IMAD.U32 R11, RZ, RZ, UR4 ;  /* 0x00000004ff0b7e24 */ /* 0x002fe2000f8e00ff */
[----:B------:R-:W-:-:S07]  /*10e0*/  MOV R13, UR5 ;  /* 0x00000005000d7c02 */ /* 0x000fce0008000f00 */
[----:B0-----:R-:W-:Y:S05]  /*10f0*/  CALL.REL.NOINC `($__internal_20_$__cuda_sm20_rem_u64) ;  /* 0x0000001800b07944 */ /* 0x001fea0003c00000 */
[----:B------:R-:W-:-:S07]  /*1100*/  IMAD.MOV.U32 R14, RZ, RZ, R8 ;  /* 0x000000ffff0e7224 */ /* 0x000fce00078e0008 */
.L_x_248:
[----:B------:R-:W-:Y:S05]  /*1110*/  BSYNC.RECONVERGENT B0 ;  /* 0x0000000000007941 */ /* 0x000fea0003800200 */
.L_x_246:
[----:B------:R-:W1:Y:S01]  /*1120*/  LDCU.64 UR6, c[0x0][0x388] ;  /* 0x00007100ff0677ac */ /* 0x000e620008000a00 */
[----:B------:R-:W-:Y:S01]  /*1130*/  IADD3 R7, PT, PT, R9, 0x1, RZ ;  /* 0x0000000109077810 */ /* 0x000fe20007ffe0ff */
[----:B------:R-:W-:Y:S01]  /*1140*/  VIADD R6, R14, 0x1 ;  /* 0x000000010e067836 */ /* 0x000fe20000000000 */
[----:B------:R-:W-:Y:S01]  /*1150*/  I2FP.F32.S32 R9, R9 ;  /* 0x0000000900097245 */ /* 0x000fe20000201400 */
[----:B------:R-:W2:Y:S01]  /*1160*/  LDCU UR5, c[0x0][0x3d8] ;  /* 0x00007b00ff0577ac */ /* 0x000ea20008000800 */
[----:B------:R-:W-:Y:S02]  /*1170*/  I2FP.F32.S32 R7, R7 ;  /* 0x0000000700077245 */ /* 0x000fe40000201400 */
[----:B------:R-:W-:Y:S01]  /*1180*/  I2FP.F32.S32 R6, R6 ;  /* 0x0000000600067245 */ /* 0x000fe20000201400 */
[----:B------:R-:W3:Y:S01]  /*1190*/  LDCU UR4, c[0x0][0x3d4] ;  /* 0x00007a80ff0477ac */ /* 0x000ee20008000800 */
[----:B-1----:R-:W-:Y:S01]  /*11a0*/  ISETP.NE.U32.AND P0, PT, RZ, UR6, PT ;  /* 0x00000006ff007c0c */ /* 0x002fe2000bf05070 */
[----:B------:R-:W1:Y:S01]  /*11b0*/  LDCU UR6, c[0x0][0x3a8] ;  /* 0x00007500ff0677ac */ /* 0x000e620008000800 */
[----:B--2---:R-:W-:-:S02]  /*11c0*/  FMUL.FTZ R7, R7, UR5 ;  /* 0x0000000507077c20 */ /* 0x004fc40008410000 */
[----:B------:R-:W-:Y:S02]  /*11d0*/  ISETP.NE.AND.EX P0, PT, RZ, UR7, PT, P0 ;  /* 0x00000007ff007c0c */ /* 0x000fe4000bf05300 */
[----:B------:R2:W4:Y:S01]  /*11e0*/  F2I.FTZ.CEIL.NTZ R11, R7 ;  /* 0x00000007000b7305 */ /* 0x000522000021b100 */
[----:B---3--:R-:W-:-:S10]  /*11f0*/  FMUL.FTZ R10, R6, UR4 ;  /* 0x00000004060a7c20 */ /* 0x008fd40008410000 */
[----:B-12---:R-:W-:Y:S05]  /*1200*/  @!P0 EXIT ;  /* 0x000000000000894d */ /* 0x006fea0003800000 */
[----:B------:R-:W-:Y:S01]  /*1210*/  I2FP.F32.S32 R14, R14 ;  /* 0x0000000e000e7245 */ /* 0x000fe20000201400 */
[----:B------:R-:W-:Y:S01]  /*1220*/  FMUL.FTZ R6, R9, UR5 ;  /* 0x0000000509067c20 */ /* 0x000fe20008410000 */
[----:B------:R-:W1:Y:S01]  /*1230*/  LDCU UR5, c[0x0][0x3a0] ;  /* 0x00007400ff0577ac */ /* 0x000e620008000800 */
[----:B------:R-:W1:Y:S01]  /*1240*/  F2I.FTZ.CEIL.NTZ R8, R10 ;  /* 0x0000000a00087305 */ /* 0x000e62000021b100 */
[----:B----4-:R-:W-:Y:S01]  /*1250*/  VIMNMX R9, PT, PT, R11, UR6, PT ;  /* 0x000000060b097c48 */ /* 0x010fe2000bfe0100 */
[----:B------:R-:W-:Y:S01]  /*1260*/  FMUL.FTZ R7, R14, UR4 ;  /* 0x000000040e077c20 */ /* 0x000fe20008410000 */
[----:B------:R-:W-:Y:S01]  /*1270*/  SHF.R.S32.HI R11, RZ, 0x1f, R0 ;  /* 0x0000001fff0b7819 */ /* 0x000fe20000011400 */
[----:B------:R-:W2:Y:S04]  /*1280*/  LDCU.64 UR16, c[0x0][0x358] ;  /* 0x00006b00ff1077ac */ /* 0x000ea80008000a00 */
[----:B------:R-:W3:Y:S01]  /*1290*/  F2I.FTZ.CEIL.NTZ R6, R6 ;  /* 0x0000000600067305 */ /* 0x000ee2000021b100 */
[----:B------:R-:W-:-:S07]  /*12a0*/  UMOV UR4, URZ ;  /* 0x000000ff00047c82 */ /* 0x000fce0008000000 */
[----:B------:R-:W4:Y:S01]  /*12b0*/  F2I.FTZ.CEIL.NTZ R7, R7 ;  /* 0x0000000700077305 */ /* 0x000f22000021b100 */
[----:B-1----:R-:W-:Y:S01]  /*12c0*/  VIMNMX R8, PT, PT, R8, UR5, PT ;  /* 0x0000000508087c48 */ /* 0x002fe2000bfe0100 */
[----:B------:R-:W-:Y:S01]  /*12d0*/  UMOV UR5, URZ ;  /* 0x000000ff00057c82 */ /* 0x000fe20008000000 */
[----:B--23--:R-:W-:-:S07]  /*12e0*/  VIMNMX R10, PT, PT, R6, UR6, PT ;  /* 0x00000006060a7c48 */ /* 0x00cfce000bfe0100 */
.L_x_264:
        /* <DEDUP_REMOVED lines=14> */
.L_x_263:
        /* <DEDUP_REMOVED lines=9> */
.L_x_262:
        /* <DEDUP_REMOVED lines=23> */
.L_x_257:
        /* <DEDUP_REMOVED lines=62> */
.L_x_256:
[----:B------:R-:W-:Y:S05]  /*19b0*/  BSYNC.RECONVERGENT B3 ;  /* 0x0000000000037941 */ /* 0x000fea0003800200 */
.L_x_255:
        /* <DEDUP_REMOVED lines=43> */
.L_x_259:
[----:B------:R-:W-:Y:S05]  /*1c70*/  BSYNC.RECONVERGENT B3 ;  /* 0x0000000000037941 */ /* 0x000fea0003800200 */
.L_x_258:
        /* <DEDUP_REMOVED lines=30> */
.L_x_261:
[----:B------:R-:W-:Y:S05]  /*1e60*/  BSYNC.RECONVERGENT B3 ;  /* 0x0000000000037941 */ /* 0x000fea0003800200 */
.L_x_260:
        /* <DEDUP_REMOVED lines=25> */
.L_x_254:
[----:B------:R-:W-:Y:S05]  /*2000*/  BSYNC.RECONVERGENT B0 ;  /* 0x0000000000007941 */ /* 0x000fea0003800200 */
.L_x_253:
[----:B------:R-:W-:-:S04]  /*2010*/  IADD3 R25, PT, PT, R25, 0x1, RZ ;  /* 0x0000000119197810 */ /* 0x000fc80007ffe0ff */
[----:B------:R-:W-:-:S13]  /*2020*/  ISETP.NE.AND P0, PT, R25, R8, PT ;  /* 0x000000081900720c */ /* 0x000fda0003f05270 */
[----:B------:R-:W-:Y:S05]  /*2030*/  @P0 BRA `(.L_x_262) ;  /* 0xfffffff400080947 */ /* 0x000fea000383ffff */
.L_x_252:
[----:B------:R-:W-:Y:S05]  /*2040*/  BSYNC.RECONVERGENT B1 ;  /* 0x0000000000017941 */ /* 0x000fea0003800200 */
.L_x_251:
[----:B------:R-:W-:-:S05]  /*2050*/  VIADD R24, R24, 0x1 ;  /* 0x0000000118187836 */ /* 0x000fca0000000000 */
[----:B------:R-:W-:-:S13]  /*2060*/  ISETP.NE.AND P0, PT, R24, R5, PT ;  /* 0x000000051800720c */ /* 0x000fda0003f05270 */
[----:B------:R-:W-:Y:S05]  /*2070*/  @P0 BRA `(.L_x_263) ;  /* 0xfffffff000d40947 */ /* 0x000fea000383ffff */
.L_x_250:
[----:B------:R-:W-:Y:S05]  /*2080*/  BSYNC.RECONVERGENT B2 ;  /* 0x0000000000027941 */ /* 0x000fea0003800200 */
.L_x_249:
        /* <DEDUP_REMOVED lines=26> */
        .weak           $__internal_18_$__cuda_sm20_div_s64
        .type           $__internal_18_$__cuda_sm20_div_s64,@function
        .size           $__internal_18_$__cuda_sm20_div_s64,($__internal_19_$__cuda_sm20_div_u64 - $__internal_18_$__cuda_sm20_div_s64)
$__internal_18_$__cuda_sm20_div_s64:
        /* <DEDUP_REMOVED lines=83> */
[----:B------:R-:W-:Y:S06]  /*2760*/  RET.REL.NODEC R4 `(_ZN2at6native53_GLOBAL__N__069e5665_20_UpSampleNearest3d_cu_ab8a35b437upsample_nearest3d_backward_out_frameIN3c108BFloat16EfXadL_ZNS0_40nearest_neighbor_bw_compute_source_indexEfiiEEEEvPKT_mmmmmmmmPS5_fff) ;  /* 0xffffffd804247950 */ /* 0x000fec0003c3ffff */
        .weak           $__internal_19_$__cuda_sm20_div_u64
        .type           $__internal_19_$__cuda_sm20_div_u64,@function
        .size           $__internal_19_$__cuda_sm20_div_u64,($__internal_20_$__cuda_sm20_rem_u64 - $__internal_19_$__cuda_sm20_div_u64)
$__internal_19_$__cuda_sm20_div_u64:
        /* <DEDUP_REMOVED lines=68> */
[----:B------:R-:W-:Y:S06]  /*2bb0*/  RET.REL.NODEC R10 `(_ZN2at6native53_GLOBAL__N__069e5665_20_UpSampleNearest3d_cu_ab8a35b437upsample_nearest3d_backward_out_frameIN3c108BFloat16EfXadL_ZNS0_40nearest_neighbor_bw_compute_source_indexEfiiEEEEvPKT_mmmmmmmmPS5_fff) ;  /* 0xffffffd40a107950 */ /* 0x000fec0003c3ffff */
        .weak           $__internal_20_$__cuda_sm20_rem_u64
        .type           $__internal_20_$__cuda_sm20_rem_u64,@function
        .size           $__internal_20_$__cuda_sm20_rem_u64,(.L_x_692 - $__internal_20_$__cuda_sm20_rem_u64)
$__internal_20_$__cuda_sm20_rem_u64:
        /* <DEDUP_REMOVED lines=60> */
[----:B------:R-:W-:Y:S06]  /*2f80*/  RET.REL.NODEC R10 `(_ZN2at6native53_GLOBAL__N__069e5665_20_UpSampleNearest3d_cu_ab8a35b437upsample_nearest3d_backward_out_frameIN3c108BFloat16EfXadL_ZNS0_40nearest_neighbor_bw_compute_source_indexEfiiEEEEvPKT_mmmmmmmmPS5_fff) ;  /* 0xffffffd00a1c7950 */ /* 0x000fec0003c3ffff */
.L_x_265:
        /* <DEDUP_REMOVED lines=15> */
.L_x_692:


//--------------------- .text._ZN2at6native53_GLOBAL__N__069e5665_20_UpSampleNearest3d_cu_ab8a35b437upsample_nearest3d_backward_out_frameIN3c104HalfEfXadL_ZNS0_40nearest_neighbor_bw_compute_source_indexEfiiEEEEvPKT_mmmmmmmmPS5_fff --------------------------
	.section	.text._ZN2at6native53_GLOBAL__N__069e5665_20_UpSampleNearest3d_cu_ab8a35b437upsample_nearest3d_backward_out_frameIN3c104HalfEfXadL_ZNS0_40nearest_neighbor_bw_compute_source_indexEfiiEEEEvPKT_mmmmmmmmPS5_fff,"ax",@progbits
	.align	128
.text._ZN2at6native53_GLOBAL__N__069e5665_20_UpSampleNearest3d_cu_ab8a35b437upsample_nearest3d_backward_out_frameIN3c104HalfEfXadL_ZNS0_40nearest_neighbor_bw_compute_source_indexEfiiEEEEvPKT_mmmmmmmmPS5_fff:
        .type           _ZN2at6native53_GLOBAL__N__069e5665_20_UpSampleNearest3d_cu_ab8a35b437upsample_nearest3d_backward_out_frameIN3c104HalfEfXadL_ZNS0_40nearest_neighbor_bw_compute_source_indexEfiiEEEEvPKT_mmmmmmmmPS5_fff,@function
        .size           _ZN2at6native53_GLOBAL__N__069e5665_20_UpSampleNearest3d_cu_ab8a35b437upsample_nearest3d_backward_out_frameIN3c104HalfEfXadL_ZNS0_40nearest_neighbor_bw_compute_source_indexEfiiEEEEvPKT_mmmmmmmmPS5_fff,(.L_x_696 - _ZN2at6native53_GLOBAL__N__069e5665_20_UpSampleNearest3d_cu_ab8a35b437upsample_nearest3d_backward_out_frameIN3c104HalfEfXadL_ZNS0_40nearest_neighbor_bw_compute_source_indexEfiiEEEEvPKT_mmmmmmmmPS5_fff)
        .other          _ZN2at6native53_GLOBAL__N__069e5665_20_UpSampleNearest3d_cu_ab8a35b437upsample_nearest3d_backward_out_frameIN3c104HalfEfXadL_ZNS0_40nearest_neighbor_bw_compute_source_indexEfiiEEEEvPKT_mmmmmmmmPS5_fff,@"STO_CUDA_ENTRY STV_DEFAULT"
_ZN2at6native53_GLOBAL__N__069e5665_20_UpSampleNearest3d_cu_ab8a35b437upsample_nearest3d_backward_out_frameIN3c104HalfEfXadL_ZNS0_40nearest_neighbor_bw_compute_source_indexEfiiEEEEvPKT_mmmmmmmmPS5_fff:
        /* <DEDUP_REMOVED lines=56> */
.L_x_267:
[----:B------:R-:W-:-:S07]  /*0380*/  MOV R0, 0x3a0 ;  /* 0x000003a000007802 */ /* 0x000fce0000000f00 */
[----:B------:R-:W-:Y:S05]  /*0390*/  CALL.REL.NOINC `($__internal_21_$__cuda_sm20_div_s64) ;  /* 0x0000001c00a47944 */ /* 0x000fea0003c00000 */
.L_x_268:
[----:B------:R-:W-:Y:S05]  /*03a0*/  BSYNC.RECONVERGENT B0 ;  /* 0x0000000000007941 */ /* 0x000fea0003800200 */
.L_x_266:
        /* <DEDUP_REMOVED lines=24> */
.L_x_270:
[----:B------:R-:W0:Y:S01]  /*0530*/  LDCU.64 UR4, c[0x0][0x390] ;  /* 0x00007200ff0477ac */ /* 0x000e220008000a00 */
[----:B------:R-:W-:Y:S01]  /*0540*/  IMAD.MOV.U32 R15, RZ, RZ, R9 ;  /* 0x000000ffff0f7224 */ /* 0x000fe200078e0009 */
[----:B------:R-:W-:Y:S02]  /*0550*/  MOV R10, 0x590 ;  /* 0x00000590000a7802 */ /* 0x000fe40000000f00 */
[----:B0-----:R-:W-:Y:S01]  /*0560*/  MOV R11, UR4 ;  /* 0x00000004000b7c02 */ /* 0x001fe20008000f00 */
[----:B------:R-:W-:-:S07]  /*0570*/  IMAD.U32 R13, RZ, RZ, UR5 ;  /* 0x00000005ff0d7e24 */ /* 0x000fce000f8e00ff */
[----:B------:R-:W-:Y:S05]  /*0580*/  CALL.REL.NOINC `($__internal_23_$__cuda_sm20_rem_u64) ;  /* 0x00000024008c7944 */ /* 0x000fea0003c00000 */
[----:B------:R-:W-:-:S07]  /*0590*/  MOV R0, R8 ;  /* 0x0000000800007202 */ /* 0x000fce0000000f00 */
.L_x_271:
[----:B------:R-:W-:Y:S05]  /*05a0*/  BSYNC.RECONVERGENT B0 ;  /* 0x0000000000007941 */ /* 0x000fea0003800200 */
.L_x_269:
        /* <DEDUP_REMOVED lines=26> */
.L_x_273:
[----:B------:R-:W0:Y:S01]  /*0750*/  LDCU.64 UR4, c[0x0][0x3b8] ;  /* 0x00007700ff0477ac */ /* 0x000e220008000a00 */
[----:B------:R-:W-:Y:S01]  /*0760*/  IMAD.MOV.U32 R8, RZ, RZ, R2 ;  /* 0x000000ffff087224 */ /* 0x000fe200078e0002 */
[----:B------:R-:W-:Y:S02]  /*0770*/  MOV R13, R3 ;  /* 0x00000003000d7202 */ /* 0x000fe40000000f00 */
[----:B------:R-:W-:Y:S02]  /*0780*/  MOV R10, 0x7c0 ;  /* 0x000007c0000a7802 */ /* 0x000fe40000000f00 */
[----:B0-----:R-:W-:Y:S01]  /*0790*/  MOV R11, UR4 ;  /* 0x00000004000b7c02 */ /* 0x001fe20008000f00 */
[----:B------:R-:W-:-:S07]  /*07a0*/  IMAD.U32 R9, RZ, RZ, UR5 ;  /* 0x00000005ff097e24 */ /* 0x000fce000f8e00ff */
[----:B------:R-:W-:Y:S05]  /*07b0*/  CALL.REL.NOINC `($__internal_22_$__cuda_sm20_div_u64) ;  /* 0x0000001c00ec7944 */ /* 0x000fea0003c00000 */
[----:B------:R-:W-:-:S07]  /*07c0*/  IMAD.MOV.U32 R9, RZ, RZ, R15 ;  /* 0x000000ffff097224 */ /* 0x000fce00078e000f */
.L_x_274:
[----:B------:R-:W-:Y:S05]  /*07d0*/  BSYNC.RECONVERGENT B0 ;  /* 0x0000000000007941 */ /* 0x000fea0003800200 */
.L_x_272:
        /* <DEDUP_REMOVED lines=27> */
.L_x_276:
[----:B------:R-:W0:Y:S01]  /*0990*/  LDCU.64 UR4, c[0x0][0x3c0] ;  /* 0x00007800ff0477ac */ /* 0x000e220008000a00 */
[----:B------:R-:W-:Y:S01]  /*09a0*/  IMAD.MOV.U32 R13, RZ, RZ, R9 ;  /* 0x000000ffff0d7224 */ /* 0x000fe200078e0009 */
[----:B------:R-:W-:Y:S02]  /*09b0*/  MOV R10, 0x9f0 ;  /* 0x000009f0000a7802 */ /* 0x000fe40000000f00 */
[----:B0-----:R-:W-:Y:S01]  /*09c0*/  MOV R11, UR4 ;  /* 0x00000004000b7c02 */ /* 0x001fe20008000f00 */
[----:B------:R-:W-:-:S07]  /*09d0*/  IMAD.U32 R9, RZ, RZ, UR5 ;  /* 0x00000005ff097e24 */ /* 0x000fce000f8e00ff */
[----:B------:R-:W-:Y:S05]  /*09e0*/  CALL.REL.NOINC `($__internal_22_$__cuda_sm20_div_u64) ;  /* 0x0000001c00607944 */ /* 0x000fea0003c00000 */
[----:B------:R-:W-:-:S07]  /*09f0*/  MOV R9, R15 ;  /* 0x0000000f00097202 */ /* 0x000fce0000000f00 */
.L_x_277:
[----:B------:R-:W-:Y:S05]  /*0a00*/  BSYNC.RECONVERGENT B0 ;  /* 0x0000000000007941 */ /* 0x000fea0003800200 */
.L_x_275:
        /* <DEDUP_REMOVED lines=24> */
.L_x_279:
[----:B------:R-:W0:Y:S01]  /*0b90*/  LDCU.64 UR4, c[0x0][0x3b0] ;  /* 0x00007600ff0477ac */ /* 0x000e220008000a00 */
[----:B------:R-:W-:Y:S01]  /*0ba0*/  IMAD.MOV.U32 R15, RZ, RZ, R9 ;  /* 0x000000ffff0f7224 */ /* 0x000fe200078e0009 */
[----:B------:R-:W-:Y:S02]  /*0bb0*/  MOV R10, 0xbf0 ;  /* 0x00000bf0000a7802 */ /* 0x000fe40000000f00 */
[----:B0-----:R-:W-:Y:S01]  /*0bc0*/  MOV R11, UR4 ;  /* 0x00000004000b7c02 */ /* 0x001fe20008000f00 */
[----:B------:R-:W-:-:S07]  /*0bd0*/  IMAD.U32 R13, RZ, RZ, UR5 ;  /* 0x00000005ff0d7e24 */ /* 0x000fce000f8e00ff */
[----:B------:R-:W-:Y:S05]  /*0be0*/  CALL.REL.NOINC `($__internal_23_$__cuda_sm20_rem_u64) ;  /* 0x0000001c00f47944 */ /* 0x000fea0003c00000 */
.L_x_280:
[----:B------:R-:W-:Y:S05]  /*0bf0*/  BSYNC.RECONVERGENT B0 ;  /* 0x0000000000007941 */ /* 0x000fea0003800200 */
.L_x_278:
        /* <DEDUP_REMOVED lines=38> */
.L_x_282:
[----:B------:R-:W1:Y:S01]  /*0e60*/  LDCU.64 UR4, c[0x0][0x3c0] ;  /* 0x00007800ff0477ac */ /* 0x000e620008000a00 */
[----:B------:R-:W-:Y:S01]  /*0e70*/  MOV R8, R2 ;  /* 0x0000000200087202 */ /* 0x000fe20000000f00 */
[----:B------:R-:W-:Y:S01]  /*0e80*/  IMAD.MOV.U32 R13, RZ, RZ, R3 ;  /* 0x000000ffff0d7224 */ /* 0x000fe200078e0003 */
[----:B------:R-:W-:Y:S01]  /*0e90*/  MOV R10, 0xed0 ;  /* 0x00000ed0000a7802 */ /* 0x000fe20000000f00 */
[----:B-1----:R-:W-:Y:S01]  /*0ea0*/  IMAD.U32 R11, RZ, RZ, UR4 ;  /* 0x00000004ff0b7e24 */ /* 0x002fe2000f8e00ff */
[----:B------:R-:W-:-:S07]  /*0eb0*/  MOV R9, UR5 ;  /* 0x0000000500097c02 */ /* 0x000fce0008000f00 */
[----:B0-----:R-:W-:Y:S05]  /*0ec0*/  CALL.REL.NOINC `($__internal_22_$__cuda_sm20_div_u64) ;  /* 0x0000001800287944 */ /* 0x001fea0003c00000 */
[----:B------:R-:W0:Y:S01]  /*0ed0*/  LDCU UR4, c[0x0][0x3c0] ;  /* 0x00007800ff0477ac */ /* 0x000e220008000800 */
[----:B------:R-:W-:Y:S01]  /*0ee0*/  IADD3 R9, PT, PT, -R8, RZ, RZ ;  /* 0x000000ff08097210 */ /* 0x000fe20007ffe1ff */
[----:B------:R-:W-:-:S04]  /*0ef0*/  IMAD.MOV.U32 R14, RZ, RZ, R8 ;  /* 0x000000ffff0e7224 */ /* 0x000fc800078e0008 */
[----:B0-----:R-:W-:-:S07]  /*0f00*/  IMAD R9, R9, UR4, R2 ;  /* 0x0000000409097c24 */ /* 0x001fce000f8e0202 */
.L_x_283:
[----:B------:R-:W-:Y:S05]  /*0f10*/  BSYNC.RECONVERGENT B0 ;  /* 0x0000000000007941 */ /* 0x000fea0003800200 */
.L_x_281:
        /* <DEDUP_REMOVED lines=24> */
.L_x_285:
[----:B------:R-:W1:Y:S01]  /*10a0*/  LDCU.64 UR4, c[0x0][0x3b8] ;  /* 0x00007700ff0477ac */ /* 0x000e620008000a00 */
[----:B------:R-:W-:Y:S02]  /*10b0*/  MOV R8, R14 ;  /* 0x0000000e00087202 */ /* 0x000fe40000000f00 */
[----:B------:R-:W-:Y:S01]  /*10c0*/  MOV R10, 0x1100 ;  /* 0x00001100000a7802 */ /* 0x000fe20000000f00 */
[----:B-1----:R-:W-:Y:S01]  /*10d0*/  IMAD.U32 R11, RZ, RZ, UR4 ;  /* 0x00000004ff0b7e24 */ /* 0x002fe2000f8e00ff */
[----:B------:R-:W-:-:S07]  /*10e0*/  MOV R13, UR5 ;  /* 0x00000005000d7c02 */ /* 0x000fce0008000f00 */
[----:B0-----:R-:W-:Y:S05]  /*10f0*/  CALL.REL.NOINC `($__internal_23_$__cuda_sm20_rem_u64) ;  /* 0x0000001800b07944 */ /* 0x001fea0003c00000 */
[----:B------:R-:W-:-:S07]  /*1100*/  IMAD.MOV.U32 R14, RZ, RZ, R8 ;  /* 0x000000ffff0e7224 */ /* 0x000fce00078e0008 */
.L_x_286:
[----:B------:R-:W-:Y:S05]  /*1110*/  BSYNC.RECONVERGENT B0 ;  /* 0x0000000000007941 */ /* 0x000fea0003800200 */
.L_x_284:
        /* <DEDUP_REMOVED lines=29> */
.L_x_302:
        /* <DEDUP_REMOVED lines=14> */
.L_x_301:
        /* <DEDUP_REMOVED lines=9> */
.L_x_300:
        /* <DEDUP_REMOVED lines=23> */
.L_x_295:
        /* <DEDUP_REMOVED lines=62> */
.L_x_294:
[----:B------:R-:W-:Y:S05]  /*19b0*/  BSYNC.RECONVERGENT B3 ;  /* 0x0000000000037941 */ /* 0x000fea0003800200 */
.L_x_293:
        /* <DEDUP_REMOVED lines=43> */
.L_x_297:
[----:B------:R-:W-:Y:S05]  /*1c70*/  BSYNC.RECONVERGENT B3 ;  /* 0x0000000000037941 */ /* 0x000fea0003800200 */
.L_x_296:
        /* <DEDUP_REMOVED lines=30> */
.L_x_299:
[----:B------:R-:W-:Y:S05]  /*1e60*/  BSYNC.RECONVERGENT B3 ;  /* 0x0000000000037941 */ /* 0x000fea0003800200 */
.L_x_298:
        /* <DEDUP_REMOVED lines=25> */
.L_x_292:
[----:B------:R-:W-:Y:S05]  /*2000*/  BSYNC.RECONVERGENT B0 ;  /* 0x0000000000007941 */ /* 0x000fea0003800200 */
.L_x_291:
[----:B------:R-:W-:-:S04]  /*2010*/  IADD3 R25, PT, PT, R25, 0x1, RZ ;  /* 0x0000000119197810 */ /* 0x000fc80007ffe0ff */
[----:B------:R-:W-:-:S13]  /*2020*/  ISETP.NE.AND P0, PT, R25, R8, PT ;  /* 0x000000081900720c */ /* 0x000fda0003f05270 */
[----:B------:R-:W-:Y:S05]  /*2030*/  @P0 BRA `(.L_x_300) ;  /* 0xfffffff400080947 */ /* 0x000fea000383ffff */
.L_x_290:
[----:B------:R-:W-:Y:S05]  /*2040*/  BSYNC.RECONVERGENT B1 ;  /* 0x0000000000017941 */ /* 0x000fea0003800200 */
.L_x_289:
[----:B------:R-:W-:-:S05]  /*2050*/  VIADD R24, R24, 0x1 ;  /* 0x0000000118187836 */ /* 0x000fca0000000000 */
[----:B------:R-:W-:-:S13]  /*2060*/  ISETP.NE.AND P0, PT, R24, R5, PT ;  /* 0x000000051800720c */ /* 0x000fda0003f05270 */
[----:B------:R-:W-:Y:S05]  /*2070*/  @P0 BRA `(.L_x_301) ;  /* 0xfffffff000d40947 */ /* 0x000fea000383ffff */
.L_x_288:
[----:B------:R-:W-:Y:S05]  /*2080*/  BSYNC.RECONVERGENT B2 ;  /* 0x0000000000027941 */ /* 0x000fea0003800200 */
.L_x_287:
        /* <DEDUP_REMOVED lines=26> */
        .weak           $__internal_21_$__cuda_sm20_div_s64
        .type           $__internal_21_$__cuda_sm20_div_s64,@function
        .size           $__internal_21_$__cuda_sm20_div_s64,($__internal_22_$__cuda_sm20_div_u64 - $__internal_21_$__cuda_sm20_div_s64)
$__internal_21_$__cuda_sm20_div_s64:
        /* <DEDUP_REMOVED lines=83> */
[----:B------:R-:W-:Y:S06]  /*2760*/  RET.REL.NODEC R4 `(_ZN2at6native53_GLOBAL__N__069e5665_20_UpSampleNearest3d_cu_ab8a35b437upsample_nearest3d_backward_out_frameIN3c104HalfEfXadL_ZNS0_40nearest_neighbor_bw_compute_source_indexEfiiEEEEvPKT_mmmmmmmmPS5_fff) ;  /* 0xffffffd804247950 */ /* 0x000fec0003c3ffff */
        .weak           $__internal_22_$__cuda_sm20_div_u64
        .type           $__internal_22_$__cuda_sm20_div_u64,@function
        .size           $__internal_22_$__cuda_sm20_div_u64,($__internal_23_$__cuda_sm20_rem_u64 - $__internal_22_$__cuda_sm20_div_u64)
$__internal_22_$__cuda_sm20_div_u64:
        /* <DEDUP_REMOVED lines=68> */
[----:B------:R-:W-:Y:S06]  /*2bb0*/  RET.REL.NODEC R10 `(_ZN2at6native53_GLOBAL__N__069e5665_20_UpSampleNearest3d_cu_ab8a35b437upsample_nearest3d_backward_out_frameIN3c104HalfEfXadL_ZNS0_40nearest_neighbor_bw_compute_source_indexEfiiEEEEvPKT_mmmmmmmmPS5_fff) ;  /* 0xffffffd40a107950 */ /* 0x000fec0003c3ffff */
        .weak           $__internal_23_$__cuda_sm20_rem_u64
        .type           $__internal_23_$__cuda_sm20_rem_u64,@function
        .size           $__internal_23_$__cuda_sm20_rem_u64,(.L_x_696 - $__internal_23_$__cuda_sm20_rem_u64)
$__internal_23_$__cuda_sm20_rem_u64:
        /* <DEDUP_REMOVED lines=60> */
[----:B------:R-:W-:Y:S06]  /*2f80*/  RET.REL.NODEC R10 `(_ZN2at6native53_GLOBAL__N__069e5665_20_UpSampleNearest3d_cu_ab8a35b437upsample_nearest3d_backward_out_frameIN3c104HalfEfXadL_ZNS0_40nearest_neighbor_bw_compute_source_indexEfiiEEEEvPKT_mmmmmmmmPS5_fff) ;  /* 0xffffffd00a1c7950 */ /* 0x000fec0003c3ffff */
.L_x_303:
        /* <DEDUP_REMOVED lines=15> */
.L_x_696:


//--------------------- .text._ZN2at6native53_GLOBAL__N__069e5665_20_UpSampleNearest3d_cu_ab8a35b437upsample_nearest3d_backward_out_frameIffXadL_ZNS0_40nearest_neighbor_bw_compute_source_indexEfiiEEEEvPKT_mmmmmmmmPS3_fff --------------------------
	.section	.text._ZN2at6native53_GLOBAL__N__069e5665_20_UpSampleNearest3d_cu_ab8a35b437upsample_nearest3d_backward_out_frameIffXadL_ZNS0_40nearest_neighbor_bw_compute_source_indexEfiiEEEEvPKT_mmmmmmmmPS3_fff,"ax",@progbits
	.align	128
.text._ZN2at6native53_GLOBAL__N__069e5665_20_UpSampleNearest3d_cu_ab8a35b437upsample_nearest3d_backward_out_frameIffXadL_ZNS0_40nearest_neighbor_bw_compute_source_indexEfiiEEEEvPKT_mmmmmmmmPS3_fff:
        .type           _ZN2at6native53_GLOBAL__N__069e5665_20_UpSampleNearest3d_cu_ab8a35b437upsample_nearest3d_backward_out_frameIffXadL_ZNS0_40nearest_neighbor_bw_compute_source_indexEfiiEEEEvPKT_mmmmmmmmPS3_fff,@function
        .size           _ZN2at6native53_GLOBAL__N__069e5665_20_UpSampleNearest3d_cu_ab8a35b437upsample_nearest3d_backward_out_frameIffXadL_ZNS0_40nearest_neighbor_bw_compute_source_indexEfiiEEEEvPKT_mmmmmmmmPS3_fff,(.L_x_700 - _ZN2at6native53_GLOBAL__N__069e5665_20_UpSampleNearest3d_cu_ab8a35b437upsample_nearest3d_backward_out_frameIffXadL_ZNS0_40nearest_neighbor_bw_compute_source_indexEfiiEEEEvPKT_mmmmmmmmPS3_fff)
        .other          _ZN2at6native53_GLOBAL__N__069e5665_20_UpSampleNearest3d_cu_ab8a35b437upsample_nearest3d_backward_out_frameIffXadL_ZNS0_40nearest_neighbor_bw_compute_source_indexEfiiEEEEvPKT_mmmmmmmmPS3_fff,@"STO_CUDA_ENTRY STV_DEFAULT"
_ZN2at6native53_GLOBAL__N__069e5665_20_UpSampleNearest3d_cu_ab8a35b437upsample_nearest3d_backward_out_frameIffXadL_ZNS0_40nearest_neighbor_bw_compute_source_indexEfiiEEEEvPKT_mmmmmmmmPS3_fff:
        /* <DEDUP_REMOVED lines=56> */
.L_x_305:
[----:B------:R-:W-:-:S07]  /*0380*/  MOV R0, 0x3a0 ;  /* 0x000003a000007802 */ /* 0x000fce0000000f00 */
[----:B------:R-:W-:Y:S05]  /*0390*/  CALL.REL.NOINC `($__internal_24_$__cuda_sm20_div_s64) ;  /* 0x0000001c00247944 */ /* 0x000fea0003c00000 */
.L_x_306:
[----:B------:R-:W-:Y:S05]  /*03a0*/  BSYNC.RECONVERGENT B0 ;  /* 0x0000000000007941 */ /* 0x000fea0003800200 */
.L_x_304:
        /* <DEDUP_REMOVED lines=24> */
.L_x_308:
[----:B------:R-:W0:Y:S01]  /*0530*/  LDCU.64 UR4, c[0x0][0x390] ;  /* 0x00007200ff0477ac */ /* 0x000e220008000a00 */
[----:B------:R-:W-:Y:S01]  /*0540*/  IMAD.MOV.U32 R15, RZ, RZ, R9 ;  /* 0x000000ffff0f7224 */ /* 0x000fe200078e0009 */
[----:B------:R-:W-:Y:S01]  /*0550*/  MOV R10, 0x590 ;  /* 0x00000590000a7802 */ /* 0x000fe20000000f00 */
[----:B0-----:R-:W-:Y:S01]  /*0560*/  IMAD.U32 R11, RZ, RZ, UR4 ;  /* 0x00000004ff0b7e24 */ /* 0x001fe2000f8e00ff */
[----:B------:R-:W-:-:S07]  /*0570*/  MOV R13, UR5 ;  /* 0x00000005000d7c02 */ /* 0x000fce0008000f00 */
[----:B------:R-:W-:Y:S05]  /*0580*/  CALL.REL.NOINC `($__internal_26_$__cuda_sm20_rem_u64) ;  /* 0x00000024000c7944 */ /* 0x000fea0003c00000 */
[----:B------:R-:W-:-:S07]  /*0590*/  IMAD.MOV.U32 R0, RZ, RZ, R8 ;  /* 0x000000ffff007224 */ /* 0x000fce00078e0008 */
.L_x_309:
[----:B------:R-:W-:Y:S05]  /*05a0*/  BSYNC.RECONVERGENT B0 ;  /* 0x0000000000007941 */ /* 0x000fea0003800200 */
.L_x_307:
        /* <DEDUP_REMOVED lines=26> */
.L_x_311:
[----:B------:R-:W0:Y:S01]  /*0750*/  LDCU.64 UR4, c[0x0][0x3b8] ;  /* 0x00007700ff0477ac */ /* 0x000e220008000a00 */
[----:B------:R-:W-:Y:S01]  /*0760*/  IMAD.MOV.U32 R8, RZ, RZ, R2 ;  /* 0x000000ffff087224 */ /* 0x000fe200078e0002 */
[----:B------:R-:W-:Y:S01]  /*0770*/  MOV R10, 0x7c0 ;  /* 0x000007c0000a7802 */ /* 0x000fe20000000f00 */
[----:B------:R-:W-:Y:S02]  /*0780*/  IMAD.MOV.U32 R13, RZ, RZ, R3 ;  /* 0x000000ffff0d7224 */ /* 0x000fe400078e0003 */
[----:B0-----:R-:W-:Y:S01]  /*0790*/  IMAD.U32 R11, RZ, RZ, UR4 ;  /* 0x00000004ff0b7e24 */ /* 0x001fe2000f8e00ff */
[----:B------:R-:W-:-:S07]  /*07a0*/  MOV R9, UR5 ;  /* 0x0000000500097c02 */ /* 0x000fce0008000f00 */
[----:B------:R-:W-:Y:S05]  /*07b0*/  CALL.REL.NOINC `($__internal_25_$__cuda_sm20_div_u64) ;  /* 0x0000001c006c7944 */ /* 0x000fea0003c00000 */
[----:B------:R-:W-:-:S07]  /*07c0*/  MOV R9, R15 ;  /* 0x0000000f00097202 */ /* 0x000fce0000000f00 */
.L_x_312:
[----:B------:R-:W-:Y:S05]  /*07d0*/  BSYNC.RECONVERGENT B0 ;  /* 0x0000000000007941 */ /* 0x000fea0003800200 */
.L_x_310:
        /* <DEDUP_REMOVED lines=27> */
.L_x_314:
[----:B------:R-:W0:Y:S01]  /*0990*/  LDCU.64 UR4, c[0x0][0x3c0] ;  /* 0x00007800ff0477ac */ /* 0x000e220008000a00 */
[----:B------:R-:W-:Y:S02]  /*09a0*/  MOV R13, R9 ;  /* 0x00000009000d7202 */ /* 0x000fe40000000f00 */
[----:B------:R-:W-:Y:S01]  /*09b0*/  MOV R10, 0x9f0 ;  /* 0x000009f0000a7802 */ /* 0x000fe20000000f00 */
[----:B0-----:R-:W-:Y:S01]  /*09c0*/  IMAD.U32 R11, RZ, RZ, UR4 ;  /* 0x00000004ff0b7e24 */ /* 0x001fe2000f8e00ff */
[----:B------:R-:W-:-:S07]  /*09d0*/  MOV R9, UR5 ;  /* 0x0000000500097c02 */ /* 0x000fce0008000f00 */
[----:B------:R-:W-:Y:S05]  /*09e0*/  CALL.REL.NOINC `($__internal_25_$__cuda_sm20_div_u64) ;  /* 0x0000001800e07944 */ /* 0x000fea0003c00000 */
[----:B------:R-:W-:-:S07]  /*09f0*/  IMAD.MOV.U32 R9, RZ, RZ, R15 ;  /* 0x000000ffff097224 */ /* 0x000fce00078e000f */
.L_x_315:
[----:B------:R-:W-:Y:S05]  /*0a00*/  BSYNC.RECONVERGENT B0 ;  /* 0x0000000000007941 */ /* 0x000fea0003800200 */
.L_x_313:
        /* <DEDUP_REMOVED lines=24> */
.L_x_317:
[----:B------:R-:W0:Y:S01]  /*0b90*/  LDCU.64 UR4, c[0x0][0x3b0] ;  /* 0x00007600ff0477ac */ /* 0x000e220008000a00 */
[----:B------:R-:W-:Y:S02]  /*0ba0*/  MOV R15, R9 ;  /* 0x00000009000f7202 */ /* 0x000fe40000000f00 */
[----:B------:R-:W-:Y:S01]  /*0bb0*/  MOV R10, 0xbf0 ;  /* 0x00000bf0000a7802 */ /* 0x000fe20000000f00 */
[----:B0-----:R-:W-:Y:S01]  /*0bc0*/  IMAD.U32 R11, RZ, RZ, UR4 ;  /* 0x00000004ff0b7e24 */ /* 0x001fe2000f8e00ff */
[----:B------:R-:W-:-:S07]  /*0bd0*/  MOV R13, UR5 ;  /* 0x00000005000d7c02 */ /* 0x000fce0008000f00 */
[----:B------:R-:W-:Y:S05]  /*0be0*/  CALL.REL.NOINC `($__internal_26_$__cuda_sm20_rem_u64) ;  /* 0x0000001c00747944 */ /* 0x000fea0003c00000 */
.L_x_318:
[----:B------:R-:W-:Y:S05]  /*0bf0*/  BSYNC.RECONVERGENT B0 ;  /* 0x0000000000007941 */ /* 0x000fea0003800200 */
.L_x_316:
        /* <DEDUP_REMOVED lines=38> */
.L_x_320:
[----:B------:R-:W1:Y:S01]  /*0e60*/  LDCU.64 UR4, c[0x0][0x3c0] ;  /* 0x00007800ff0477ac */ /* 0x000e620008000a00 */
[----:B------:R-:W-:Y:S01]  /*0e70*/  IMAD.MOV.U32 R8, RZ, RZ, R2 ;  /* 0x000000ffff087224 */ /* 0x000fe200078e0002 */
[----:B------:R-:W-:Y:S02]  /*0e80*/  MOV R13, R3 ;  /* 0x00000003000d7202 */ /* 0x000fe40000000f00 */
[----:B------:R-:W-:Y:S02]  /*0e90*/  MOV R10, 0xed0 ;  /* 0x00000ed0000a7802 */ /* 0x000fe40000000f00 */
[----:B-1----:R-:W-:Y:S01]  /*0ea0*/  MOV R11, UR4 ;  /* 0x00000004000b7c02 */ /* 0x002fe20008000f00 */
[----:B------:R-:W-:-:S07]  /*0eb0*/  IMAD.U32 R9, RZ, RZ, UR5 ;  /* 0x00000005ff097e24 */ /* 0x000fce000f8e00ff */
[----:B0-----:R-:W-:Y:S05]  /*0ec0*/  CALL.REL.NOINC `($__internal_25_$__cuda_sm20_div_u64) ;  /* 0x0000001400a87944 */ /* 0x001fea0003c00000 */
[----:B------:R-:W0:Y:S01]  /*0ed0*/  LDCU UR4, c[0x0][0x3c0] ;  /* 0x00007800ff0477ac */ /* 0x000e220008000800 */
[----:B------:R-:W-:Y:S01]  /*0ee0*/  IMAD.MOV R9, RZ, RZ, -R8 ;  /* 0x000000ffff097224 */ /* 0x000fe200078e0a08 */
[----:B------:R-:W-:-:S03]  /*0ef0*/  MOV R14, R8 ;  /* 0x00000008000e7202 */ /* 0x000fc60000000f00 */
[----:B0-----:R-:W-:-:S07]  /*0f00*/  IMAD R9, R9, UR4, R2 ;  /* 0x0000000409097c24 */ /* 0x001fce000f8e0202 */
.L_x_321:
[----:B------:R-:W-:Y:S05]  /*0f10*/  BSYNC.RECONVERGENT B0 ;  /* 0x0000000000007941 */ /* 0x000fea0003800200 */
.L_x_319:
        /* <DEDUP_REMOVED lines=24> */
.L_x_323:
[----:B------:R-:W1:Y:S01]  /*10a0*/  LDCU.64 UR4, c[0x0][0x3b8] ;  /* 0x00007700ff0477ac */ /* 0x000e620008000a00 */
[----:B------:R-:W-:Y:S01]  /*10b0*/  IMAD.MOV.U32 R8, RZ, RZ, R14 ;  /* 0x000000ffff087224 */ /* 0x000fe200078e000e */
[----:B------:R-:W-:Y:S02]  /*10c0*/  MOV R10, 0x1100 ;  /* 0x00001100000a7802 */ /* 0x000fe40000000f00 */
[----:B-1----:R-:W-:Y:S01]  /*10d0*/  MOV R11, UR4 ;  /* 0x00000004000b7c02 */ /* 0x002fe20008000f00 */
[----:B------:R-:W-:-:S07]  /*10e0*/  IMAD.U32 R13, RZ, RZ, UR5 ;  /* 0x00000005ff0d7e24 */ /* 0x000fce000f8e00ff */
[----:B0-----:R-:W-:Y:S05]  /*10f0*/  CALL.REL.NOINC `($__internal_26_$__cuda_sm20_rem_u64) ;  /* 0x0000001800307944 */ /* 0x001fea0003c00000 */
[----:B------:R-:W-:-:S07]  /*1100*/  MOV R14, R8 ;  /* 0x00000008000e7202 */ /* 0x000fce0000000f00 */
.L_x_324:
[----:B------:R-:W-:Y:S05]  /*1110*/  BSYNC.RECONVERGENT B0 ;  /* 0x0000000000007941 */ /* 0x000fea0003800200 */
.L_x_322:
[----:B------:R-:W1:Y:S01]  /*1120*/  LDCU.64 UR6, c[0x0][0x388] ;  /* 0x00007100ff0677ac */ /* 0x000e620008000a00 */
[----:B------:R-:W-:Y:S01]  /*1130*/  VIADD R7, R9, 0x1 ;  /* 0x0000000109077836 */ /* 0x000fe20000000000 */
[----:B------:R-:W-:Y:S01]  /*1140*/  IADD3 R6, PT, PT, R14, 0x1, RZ ;  /* 0x000000010e067810 */ /* 0x000fe20007ffe0ff */
[----:B------:R-:W2:Y:S01]  /*1150*/  LDCU UR5, c[0x0][0x3d8] ;  /* 0x00007b00ff0577ac */ /* 0x000ea20008000800 */
[----:B------:R-:W-:Y:S02]  /*1160*/  I2FP.F32.S32 R9, R9 ;  /* 0x0000000900097245 */ /* 0x000fe40000201400 */
[----:B------:R-:W-:Y:S01]  /*1170*/  I2FP.F32.S32 R7, R7 ;  /* 0x0000000700077245 */ /* 0x000fe20000201400 */
[----:B------:R-:W3:Y:S01]  /*1180*/  LDCU UR4, c[0x0][0x3d4] ;  /* 0x00007a80ff0477ac */ /* 0x000ee20008000800 */
[----:B------:R-:W-:Y:S02]  /*1190*/  I2FP.F32.S32 R6, R6 ;  /* 0x0000000600067245 */ /* 0x000fe40000201400 */
        /* <DEDUP_REMOVED lines=21> */
.L_x_340:
        /* <DEDUP_REMOVED lines=14> */
.L_x_339:
        /* <DEDUP_REMOVED lines=9> */
.L_x_338:
        /* <DEDUP_REMOVED lines=23> */
.L_x_333:
        /* <DEDUP_REMOVED lines=46> */
.L_x_332:
[----:B------:R-:W-:Y:S05]  /*18b0*/  BSYNC.RECONVERGENT B3 ;  /* 0x0000000000037941 */ /* 0x000fea0003800200 */
.L_x_331:
        /* <DEDUP_REMOVED lines=35> */
.L_x_335:
[----:B------:R-:W-:Y:S05]  /*1af0*/  BSYNC.RECONVERGENT B3 ;  /* 0x0000000000037941 */ /* 0x000fea0003800200 */
.L_x_334:
        /* <DEDUP_REMOVED lines=26> */
.L_x_337:
[----:B------:R-:W-:Y:S05]  /*1ca0*/  BSYNC.RECONVERGENT B3 ;  /* 0x0000000000037941 */ /* 0x000fea0003800200 */
.L_x_336:
        /* <DEDUP_REMOVED lines=22> */
.L_x_330:
[----:B------:R-:W-:Y:S05]  /*1e10*/  BSYNC.RECONVERGENT B0 ;  /* 0x0000000000007941 */ /* 0x000fea0003800200 */
.L_x_329:
[----:B------:R-:W-:-:S04]  /*1e20*/  IADD3 R25, PT, PT, R25, 0x1, RZ ;  /* 0x0000000119197810 */ /* 0x000fc80007ffe0ff */
[----:B------:R-:W-:-:S13]  /*1e30*/  ISETP.NE.AND P0, PT, R25, R8, PT ;  /* 0x000000081900720c */ /* 0x000fda0003f05270 */
[----:B------:R-:W-:Y:S05]  /*1e40*/  @P0 BRA `(.L_x_338) ;  /* 0xfffffff400840947 */ /* 0x000fea000383ffff */
.L_x_328:
[----:B------:R-:W-:Y:S05]  /*1e50*/  BSYNC.RECONVERGENT B1 ;  /* 0x0000000000017941 */ /* 0x000fea0003800200 */
.L_x_327:
[----:B------:R-:W-:-:S05]  /*1e60*/  VIADD R24, R24, 0x1 ;  /* 0x0000000118187836 */ /* 0x000fca0000000000 */
[----:B------:R-:W-:-:S13]  /*1e70*/  ISETP.NE.AND P0, PT, R24, R5, PT ;  /* 0x000000051800720c */ /* 0x000fda0003f05270 */
[----:B------:R-:W-:Y:S05]  /*1e80*/  @P0 BRA `(.L_x_339) ;  /* 0xfffffff400500947 */ /* 0x000fea000383ffff */
.L_x_326:
[----:B------:R-:W-:Y:S05]  /*1e90*/  BSYNC.RECONVERGENT B2 ;  /* 0x0000000000027941 */ /* 0x000fea0003800200 */
.L_x_325:
        /* <DEDUP_REMOVED lines=25> */
        .weak           $__internal_24_$__cuda_sm20_div_s64
        .type           $__internal_24_$__cuda_sm20_div_s64,@function
        .size           $__internal_24_$__cuda_sm20_div_s64,($__internal_25_$__cuda_sm20_div_u64 - $__internal_24_$__cuda_sm20_div_s64)
$__internal_24_$__cuda_sm20_div_s64:
        /* <DEDUP_REMOVED lines=83> */
[----:B------:R-:W-:Y:S06]  /*2560*/  RET.REL.NODEC R4 `(_ZN2at6native53_GLOBAL__N__069e5665_20_UpSampleNearest3d_cu_ab8a35b437upsample_nearest3d_backward_out_frameIffXadL_ZNS0_40nearest_neighbor_bw_compute_source_indexEfiiEEEEvPKT_mmmmmmmmPS3_fff) ;  /* 0xffffffd804a47950 */ /* 0x000fec0003c3ffff */
        .weak           $__internal_25_$__cuda_sm20_div_u64
        .type           $__internal_25_$__cuda_sm20_div_u64,@function
        .size           $__internal_25_$__cuda_sm20_div_u64,($__internal_26_$__cuda_sm20_rem_u64 - $__internal_25_$__cuda_sm20_div_u64)
$__internal_25_$__cuda_sm20_div_u64:
        /* <DEDUP_REMOVED lines=68> */
[----:B------:R-:W-:Y:S06]  /*29b0*/  RET.REL.NODEC R10 `(_ZN2at6native53_GLOBAL__N__069e5665_20_UpSampleNearest3d_cu_ab8a35b437upsample_nearest3d_backward_out_frameIffXadL_ZNS0_40nearest_neighbor_bw_compute_source_indexEfiiEEEEvPKT_mmmmmmmmPS3_fff) ;  /* 0xffffffd40a907950 */ /* 0x000fec0003c3ffff */
        .weak           $__internal_26_$__cuda_sm20_rem_u64
        .type           $__internal_26_$__cuda_sm20_rem_u64,@function
        .size           $__internal_26_$__cuda_sm20_rem_u64,(.L_x_700 - $__internal_26_$__cuda_sm20_rem_u64)
$__internal_26_$__cuda_sm20_rem_u64:
        /* <DEDUP_REMOVED lines=60> */
[----:B------:R-:W-:Y:S06]  /*2d80*/  RET.REL.NODEC R10 `(_ZN2at6native53_GLOBAL__N__069e5665_20_UpSampleNearest3d_cu_ab8a35b437upsample_nearest3d_backward_out_frameIffXadL_ZNS0_40nearest_neighbor_bw_compute_source_indexEfiiEEEEvPKT_mmmmmmmmPS3_fff) ;  /* 0xffffffd00a9c7950 */ /* 0x000fec0003c3ffff */
.L_x_341:
        /* <DEDUP_REMOVED lines=15> */
.L_x_700:


//--------------------- .text._ZN2at6native53_GLOBAL__N__069e5665_20_UpSampleNearest3d_cu_ab8a35b437upsample_nearest3d_backward_out_frameIddXadL_ZNS0_40nearest_neighbor_bw_compute_source_indexEfiiEEEEvPKT_mmmmmmmmPS3_fff --------------------------
	.section	.text._ZN2at6native53_GLOBAL__N__069e5665_20_UpSampleNearest3d_cu_ab8a35b437upsample_nearest3d_backward_out_frameIddXadL_ZNS0_40nearest_neighbor_bw_compute_source_indexEfiiEEEEvPKT_mmmmmmmmPS3_fff,"ax",@progbits
	.align	128
.text._ZN2at6native53_GLOBAL__N__069e5665_20_UpSampleNearest3d_cu_ab8a35b437upsample_nearest3d_backward_out_frameIddXadL_ZNS0_40nearest_neighbor_bw_compute_source_indexEfiiEEEEvPKT_mmmmmmmmPS3_fff:
        .type           _ZN2at6native53_GLOBAL__N__069e5665_20_UpSampleNearest3d_cu_ab8a35b437upsample_nearest3d_backward_out_frameIddXadL_ZNS0_40nearest_neighbor_bw_compute_source_indexEfiiEEEEvPKT_mmmmmmmmPS3_fff,@function
        .size           _ZN2at6native53_GLOBAL__N__069e5665_20_UpSampleNearest3d_cu_ab8a35b437upsample_nearest3d_backward_out_frameIddXadL_ZNS0_40nearest_neighbor_bw_compute_source_indexEfiiEEEEvPKT_mmmmmmmmPS3_fff,(.L_x_704 - _ZN2at6native53_GLOBAL__N__069e5665_20_UpSampleNearest3d_cu_ab8a35b437upsample_nearest3d_backward_out_frameIddXadL_ZNS0_40nearest_neighbor_bw_compute_source_indexEfiiEEEEvPKT_mmmmmmmmPS3_fff)
        .other          _ZN2at6native53_GLOBAL__N__069e5665_20_UpSampleNearest3d_cu_ab8a35b437upsample_nearest3d_backward_out_frameIddXadL_ZNS0_40nearest_neighbor_bw_compute_source_indexEfiiEEEEvPKT_mmmmmmmmPS3_fff,@"STO_CUDA_ENTRY STV_DEFAULT"
_ZN2at6native53_GLOBAL__N__069e5665_20_UpSampleNearest3d_cu_ab8a35b437upsample_nearest3d_backward_out_frameIddXadL_ZNS0_40nearest_neighbor_bw_compute_source_indexEfiiEEEEvPKT_mmmmmmmmPS3_fff:
        /* <DEDUP_REMOVED lines=56> */
.L_x_343:
[----:B------:R-:W-:-:S07]  /*0380*/  MOV R0, 0x3a0 ;  /* 0x000003a000007802 */ /* 0x000fce0000000f00 */
[----:B------:R-:W-:Y:S05]  /*0390*/  CALL.REL.NOINC `($__internal_27_$__cuda_sm20_div_s64) ;  /* 0x0000001c001c7944 */ /* 0x000fea0003c00000 */
.L_x_344:
[----:B------:R-:W-:Y:S05]  /*03a0*/  BSYNC.RECONVERGENT B0 ;  /* 0x0000000000007941 */ /* 0x000fea0003800200 */
.L_x_342:
        /* <DEDUP_REMOVED lines=24> */
.L_x_346:
[----:B------:R-:W0:Y:S01]  /*0530*/  LDCU.64 UR4, c[0x0][0x390] ;  /* 0x00007200ff0477ac */ /* 0x000e220008000a00 */
[----:B------:R-:W-:Y:S01]  /*0540*/  IMAD.MOV.U32 R12, RZ, RZ, R8 ;  /* 0x000000ffff0c7224 */ /* 0x000fe200078e0008 */
[----:B------:R-:W-:Y:S01]  /*0550*/  MOV R8, 0x590 ;  /* 0x0000059000087802 */ /* 0x000fe20000000f00 */
[----:B0-----:R-:W-:Y:S01]  /*0560*/  IMAD.U32 R10, RZ, RZ, UR4 ;  /* 0x00000004ff0a7e24 */ /* 0x001fe2000f8e00ff */
[----:B------:R-:W-:-:S07]  /*0570*/  MOV R7, UR5 ;  /* 0x0000000500077c02 */ /* 0x000fce0008000f00 */
[----:B------:R-:W-:Y:S05]  /*0580*/  CALL.REL.NOINC `($__internal_29_$__cuda_sm20_rem_u64) ;  /* 0x0000002400047944 */ /* 0x000fea0003c00000 */
[----:B------:R-:W-:-:S07]  /*0590*/  IMAD.MOV.U32 R0, RZ, RZ, R7 ;  /* 0x000000ffff007224 */ /* 0x000fce00078e0007 */
.L_x_347:
[----:B------:R-:W-:Y:S05]  /*05a0*/  BSYNC.RECONVERGENT B0 ;  /* 0x0000000000007941 */ /* 0x000fea0003800200 */
.L_x_345:
        /* <DEDUP_REMOVED lines=26> */
.L_x_349:
[----:B------:R-:W0:Y:S01]  /*0750*/  LDCU.64 UR4, c[0x0][0x3b8] ;  /* 0x00007700ff0477ac */ /* 0x000e220008000a00 */
[----:B------:R-:W-:Y:S01]  /*0760*/  IMAD.MOV.U32 R10, RZ, RZ, R2 ;  /* 0x000000ffff0a7224 */ /* 0x000fe200078e0002 */
[----:B------:R-:W-:Y:S01]  /*0770*/  MOV R6, 0x7c0 ;  /* 0x000007c000067802 */ /* 0x000fe20000000f00 */
[----:B------:R-:W-:Y:S02]  /*0780*/  IMAD.MOV.U32 R9, RZ, RZ, R3 ;  /* 0x000000ffff097224 */ /* 0x000fe400078e0003 */
[----:B0-----:R-:W-:Y:S01]  /*0790*/  IMAD.U32 R8, RZ, RZ, UR4 ;  /* 0x00000004ff087e24 */ /* 0x001fe2000f8e00ff */
[----:B------:R-:W-:-:S07]  /*07a0*/  MOV R7, UR5 ;  /* 0x0000000500077c02 */ /* 0x000fce0008000f00 */
[----:B------:R-:W-:Y:S05]  /*07b0*/  CALL.REL.NOINC `($__internal_28_$__cuda_sm20_div_u64) ;  /* 0x0000001c00647944 */ /* 0x000fea0003c00000 */
.L_x_350:
[----:B------:R-:W-:Y:S05]  /*07c0*/  BSYNC.RECONVERGENT B0 ;  /* 0x0000000000007941 */ /* 0x000fea0003800200 */
.L_x_348:
        /* <DEDUP_REMOVED lines=27> */
.L_x_352:
[----:B------:R-:W0:Y:S01]  /*0980*/  LDCU.64 UR4, c[0x0][0x3c0] ;  /* 0x00007800ff0477ac */ /* 0x000e220008000a00 */
[----:B------:R-:W-:Y:S01]  /*0990*/  IMAD.MOV.U32 R10, RZ, RZ, R8 ;  /* 0x000000ffff0a7224 */ /* 0x000fe200078e0008 */
[----:B------:R-:W-:Y:S02]  /*09a0*/  MOV R6, 0x9e0 ;  /* 0x000009e000067802 */ /* 0x000fe40000000f00 */
[----:B0-----:R-:W-:Y:S01]  /*09b0*/  MOV R8, UR4 ;  /* 0x0000000400087c02 */ /* 0x001fe20008000f00 */
[----:B------:R-:W-:-:S07]  /*09c0*/  IMAD.U32 R7, RZ, RZ, UR5 ;  /* 0x00000005ff077e24 */ /* 0x000fce000f8e00ff */
[----:B------:R-:W-:Y:S05]  /*09d0*/  CALL.REL.NOINC `($__internal_28_$__cuda_sm20_div_u64) ;  /* 0x0000001800dc7944 */ /* 0x000fea0003c00000 */
.L_x_353:
[----:B------:R-:W-:Y:S05]  /*09e0*/  BSYNC.RECONVERGENT B0 ;  /* 0x0000000000007941 */ /* 0x000fea0003800200 */
.L_x_351:
        /* <DEDUP_REMOVED lines=24> */
.L_x_355:
[----:B------:R-:W0:Y:S01]  /*0b70*/  LDCU.64 UR4, c[0x0][0x3b0] ;  /* 0x00007600ff0477ac */ /* 0x000e220008000a00 */
[----:B------:R-:W-:Y:S01]  /*0b80*/  IMAD.MOV.U32 R12, RZ, RZ, R8 ;  /* 0x000000ffff0c7224 */ /* 0x000fe200078e0008 */
[----:B------:R-:W-:Y:S02]  /*0b90*/  MOV R8, 0xbd0 ;  /* 0x00000bd000087802 */ /* 0x000fe40000000f00 */
[----:B0-----:R-:W-:Y:S01]  /*0ba0*/  MOV R10, UR4 ;  /* 0x00000004000a7c02 */ /* 0x001fe20008000f00 */
[----:B------:R-:W-:-:S07]  /*0bb0*/  IMAD.U32 R7, RZ, RZ, UR5 ;  /* 0x00000005ff077e24 */ /* 0x000fce000f8e00ff */
[----:B------:R-:W-:Y:S05]  /*0bc0*/  CALL.REL.NOINC `($__internal_29_$__cuda_sm20_rem_u64) ;  /* 0x0000001c00747944 */ /* 0x000fea0003c00000 */
[----:B------:R-:W-:-:S07]  /*0bd0*/  IMAD.MOV.U32 R8, RZ, RZ, R7 ;  /* 0x000000ffff087224 */ /* 0x000fce00078e0007 */
.L_x_356:
[----:B------:R-:W-:Y:S05]  /*0be0*/  BSYNC.RECONVERGENT B0 ;  /* 0x0000000000007941 */ /* 0x000fea0003800200 */
.L_x_354:
        /* <DEDUP_REMOVED lines=38> */
.L_x_358:
[----:B------:R-:W1:Y:S01]  /*0e50*/  LDCU.64 UR4, c[0x0][0x3c0] ;  /* 0x00007800ff0477ac */ /* 0x000e620008000a00 */
[----:B------:R-:W-:Y:S01]  /*0e60*/  IMAD.MOV.U32 R10, RZ, RZ, R2 ;  /* 0x000000ffff0a7224 */ /* 0x000fe200078e0002 */
[----:B------:R-:W-:Y:S01]  /*0e70*/  MOV R6, 0xec0 ;  /* 0x00000ec000067802 */ /* 0x000fe20000000f00 */
[----:B------:R-:W-:Y:S02]  /*0e80*/  IMAD.MOV.U32 R9, RZ, RZ, R3 ;  /* 0x000000ffff097224 */ /* 0x000fe400078e0003 */
[----:B-1----:R-:W-:Y:S01]  /*0e90*/  IMAD.U32 R8, RZ, RZ, UR4 ;  /* 0x00000004ff087e24 */ /* 0x002fe2000f8e00ff */
[----:B------:R-:W-:-:S07]  /*0ea0*/  MOV R7, UR5 ;  /* 0x0000000500077c02 */ /* 0x000fce0008000f00 */
[----:B0-----:R-:W-:Y:S05]  /*0eb0*/  CALL.REL.NOINC `($__internal_28_$__cuda_sm20_div_u64) ;  /* 0x0000001400a47944 */ /* 0x001fea0003c00000 */
[----:B------:R-:W0:Y:S01]  /*0ec0*/  LDCU UR4, c[0x0][0x3c0] ;  /* 0x00007800ff0477ac */ /* 0x000e220008000800 */
[----:B------:R-:W-:-:S04]  /*0ed0*/  IMAD.MOV R7, RZ, RZ, -R8 ;  /* 0x000000ffff077224 */ /* 0x000fc800078e0a08 */
[----:B0-----:R-:W-:-:S07]  /*0ee0*/  IMAD R6, R7, UR4, R2 ;  /* 0x0000000407067c24 */ /* 0x001fce000f8e0202 */
.L_x_359:
[----:B------:R-:W-:Y:S05]  /*0ef0*/  BSYNC.RECONVERGENT B0 ;  /* 0x0000000000007941 */ /* 0x000fea0003800200 */
.L_x_357:
        /* <DEDUP_REMOVED lines=24> */
.L_x_361:
[----:B------:R-:W1:Y:S01]  /*1080*/  LDCU.64 UR4, c[0x0][0x3b8] ;  /* 0x00007700ff0477ac */ /* 0x000e620008000a00 */
[----:B------:R-:W-:Y:S02]  /*1090*/  MOV R12, R8 ;  /* 0x00000008000c7202 */ /* 0x000fe40000000f00 */
[----:B------:R-:W-:Y:S01]  /*10a0*/  MOV R8, 0x10e0 ;  /* 0x000010e000087802 */ /* 0x000fe20000000f00 */
[----:B-1----:R-:W-:Y:S02]  /*10b0*/  IMAD.U32 R10, RZ, RZ, UR4 ;  /* 0x00000004ff0a7e24 */ /* 0x002fe4000f8e00ff */
[----:B------:R-:W-:-:S07]  /*10c0*/  IMAD.U32 R7, RZ, RZ, UR5 ;  /* 0x00000005ff077e24 */ /* 0x000fce000f8e00ff */
[----:B0-----:R-:W-:Y:S05]  /*10d0*/  CALL.REL.NOINC `($__internal_29_$__cuda_sm20_rem_u64) ;  /* 0x0000001800307944 */ /* 0x001fea0003c00000 */
[----:B------:R-:W-:-:S07]  /*10e0*/  MOV R8, R7 ;  /* 0x0000000700087202 */ /* 0x000fce0000000f00 */
.L_x_362:
[----:B------:R-:W-:Y:S05]  /*10f0*/  BSYNC.RECONVERGENT B0 ;  /* 0x0000000000007941 */ /* 0x000fea0003800200 */
.L_x_360:
[----:B------:R-:W1:Y:S01]  /*1100*/  LDCU.64 UR6, c[0x0][0x388] ;  /* 0x00007100ff0677ac */ /* 0x000e620008000a00 */
[----:B------:R-:W-:Y:S01]  /*1110*/  VIADD R9, R6, 0x1 ;  /* 0x0000000106097836 */ /* 0x000fe20000000000 */
[----:B------:R-:W-:Y:S01]  /*1120*/  I2FP.F32.S32 R6, R6 ;  /* 0x0000000600067245 */ /* 0x000fe20000201400 */
[----:B------:R-:W-:Y:S01]  /*1130*/  VIADD R7, R8, 0x1 ;  /* 0x0000000108077836 */ /* 0x000fe20000000000 */
[----:B------:R-:W2:Y:S02]  /*1140*/  LDCU UR5, c[0x0][0x3d8] ;  /* 0x00007b00ff0577ac */ /* 0x000ea40008000800 */
[----:B------:R-:W-:Y:S01]  /*1150*/  I2FP.F32.S32 R9, R9 ;  /* 0x0000000900097245 */ /* 0x000fe20000201400 */
[----:B------:R-:W3:Y:S01]  /*1160*/  LDCU UR4, c[0x0][0x3d4] ;  /* 0x00007a80ff0477ac */ /* 0x000ee20008000800 */
[----:B------:R-:W-:Y:S02]  /*1170*/  I2FP.F32.S32 R7, R7 ;  /* 0x0000000700077245 */ /* 0x000fe40000201400 */
[----:B-1----:R-:W-:Y:S01]  /*1180*/  ISETP.NE.U32.AND P0, PT, RZ, UR6, PT ;  /* 0x00000006ff007c0c */ /* 0x002fe2000bf05070 */
[----:B------:R-:W1:Y:S01]  /*1190*/  LDCU UR6, c[0x0][0x3a8] ;  /* 0x00007500ff0677ac */ /* 0x000e620008000800 */
[----:B--2---:R-:W-:-:S02]  /*11a0*/  FMUL.FTZ R9, R9, UR5 ;  /* 0x0000000509097c20 */ /* 0x004fc40008410000 */
[----:B------:R-:W-:Y:S01]  /*11b0*/  ISETP.NE.AND.EX P0, PT, RZ, UR7, PT, P0 ;  /* 0x00000007ff007c0c */ /* 0x000fe2000bf05300 */
[----:B---3--:R-:W-:-:S03]  /*11c0*/  FMUL.FTZ R10, R7, UR4 ;  /* 0x00000004070a7c20 */ /* 0x008fc60008410000 */
[----:B------:R-:W2:Y:S09]  /*11d0*/  F2I.FTZ.CEIL.NTZ R9, R9 ;  /* 0x0000000900097305 */ /* 0x000eb2000021b100 */
[----:B-1----:R-:W-:Y:S05]  /*11e0*/  @!P0 EXIT ;  /* 0x000000000000894d */ /* 0x002fea0003800000 */
[----:B------:R-:W-:Y:S01]  /*11f0*/  I2FP.F32.S32 R8, R8 ;  /* 0x0000000800087245 */ /* 0x000fe20000201400 */
[----:B------:R-:W-:Y:S01]  /*1200*/  FMUL.FTZ R6, R6, UR5 ;  /* 0x0000000506067c20 */ /* 0x000fe20008410000 */
[----:B------:R-:W1:Y:S01]  /*1210*/  LDCU UR5, c[0x0][0x3a0] ;  /* 0x00007400ff0577ac */ /* 0x000e620008000800 */
[----:B------:R-:W1:Y:S01]  /*1220*/  F2I.FTZ.CEIL.NTZ R10, R10 ;  /* 0x0000000a000a7305 */ /* 0x000e62000021b100 */
[----:B--2---:R-:W-:Y:S01]  /*1230*/  VIMNMX R9, PT, PT, R9, UR6, PT ;  /* 0x0000000609097c48 */ /* 0x004fe2000bfe0100 */
        /* <DEDUP_REMOVED lines=9> */
.L_x_378:
        /* <DEDUP_REMOVED lines=11> */
.L_x_377:
        /* <DEDUP_REMOVED lines=12> */
.L_x_376:
        /* <DEDUP_REMOVED lines=26> */
.L_x_371:
        /* <DEDUP_REMOVED lines=46> */
.L_x_370:
[----:B------:R-:W-:Y:S05]  /*18c0*/  BSYNC.RECONVERGENT B3 ;  /* 0x0000000000037941 */ /* 0x000fea0003800200 */
.L_x_369:
        /* <DEDUP_REMOVED lines=34> */
.L_x_373:
[----:B------:R-:W-:Y:S05]  /*1af0*/  BSYNC.RECONVERGENT B3 ;  /* 0x0000000000037941 */ /* 0x000fea0003800200 */
.L_x_372:
        /* <DEDUP_REMOVED lines=26> */
.L_x_375:
[----:B------:R-:W-:Y:S05]  /*1ca0*/  BSYNC.RECONVERGENT B3 ;  /* 0x0000000000037941 */ /* 0x000fea0003800200 */
.L_x_374:
        /* <DEDUP_REMOVED lines=20> */
.L_x_368:
[----:B------:R-:W-:Y:S05]  /*1df0*/  BSYNC.RECONVERGENT B0 ;  /* 0x0000000000007941 */ /* 0x000fea0003800200 */
.L_x_367:
[----:B------:R-:W-:-:S05]  /*1e00*/  VIADD R55, R55, 0x1 ;  /* 0x0000000137377836 */ /* 0x000fca0000000000 */
[----:B------:R-:W-:-:S13]  /*1e10*/  ISETP.NE.AND P0, PT, R55, R8, PT ;  /* 0x000000083700720c */ /* 0x000fda0003f05270 */
[----:B------:R-:W-:Y:S05]  /*1e20*/  @P0 BRA `(.L_x_376) ;  /* 0xfffffff400840947 */ /* 0x000fea000383ffff */
.L_x_366:
[----:B------:R-:W-:Y:S05]  /*1e30*/  BSYNC.RECONVERGENT B1 ;  /* 0x0000000000017941 */ /* 0x000fea0003800200 */
.L_x_365:
[----:B------:R-:W-:-:S05]  /*1e40*/  VIADD R56, R56, 0x1 ;  /* 0x0000000138387836 */ /* 0x000fca0000000000 */
[----:B------:R-:W-:-:S13]  /*1e50*/  ISETP.NE.AND P0, PT, R56, R5, PT ;  /* 0x000000053800720c */ /* 0x000fda0003f05270 */
[----:B------:R-:W-:Y:S05]  /*1e60*/  @P0 BRA `(.L_x_377) ;  /* 0xfffffff400440947 */ /* 0x000fea000383ffff */
.L_x_364:
[----:B------:R-:W-:Y:S05]  /*1e70*/  BSYNC.RECONVERGENT B2 ;  /* 0x0000000000027941 */ /* 0x000fea0003800200 */
.L_x_363:
        /* <DEDUP_REMOVED lines=25> */
        .weak           $__internal_27_$__cuda_sm20_div_s64
        .type           $__internal_27_$__cuda_sm20_div_s64,@function
        .size           $__internal_27_$__cuda_sm20_div_s64,($__internal_28_$__cuda_sm20_div_u64 - $__internal_27_$__cuda_sm20_div_s64)
$__internal_27_$__cuda_sm20_div_s64:
        /* <DEDUP_REMOVED lines=83> */
[----:B------:R-:W-:Y:S06]  /*2540*/  RET.REL.NODEC R4 `(_ZN2at6native53_GLOBAL__N__069e5665_20_UpSampleNearest3d_cu_ab8a35b437upsample_nearest3d_backward_out_frameIddXadL_ZNS0_40nearest_neighbor_bw_compute_source_indexEfiiEEEEvPKT_mmmmmmmmPS3_fff) ;  /* 0xffffffd804ac7950 */ /* 0x000fec0003c3ffff */
        .weak           $__internal_28_$__cuda_sm20_div_u64
        .type           $__internal_28_$__cuda_sm20_div_u64,@function
        .size           $__internal_28_$__cuda_sm20_div_u64,($__internal_29_$__cuda_sm20_rem_u64 - $__internal_28_$__cuda_sm20_div_u64)
$__internal_28_$__cuda_sm20_div_u64:
        /* <DEDUP_REMOVED lines=68> */
[----:B------:R-:W-:Y:S06]  /*2990*/  RET.REL.NODEC R6 `(_ZN2at6native53_GLOBAL__N__069e5665_20_UpSampleNearest3d_cu_ab8a35b437upsample_nearest3d_backward_out_frameIddXadL_ZNS0_40nearest_neighbor_bw_compute_source_indexEfiiEEEEvPKT_mmmmmmmmPS3_fff) ;  /* 0xffffffd406987950 */ /* 0x000fec0003c3ffff */
        .weak           $__internal_29_$__cuda_sm20_rem_u64
        .type           $__internal_29_$__cuda_sm20_rem_u64,@function
        .size           $__internal_29_$__cuda_sm20_rem_u64,(.L_x_704 - $__internal_29_$__cuda_sm20_rem_u64)
$__internal_29_$__cuda_sm20_rem_u64:
        /* <DEDUP_REMOVED lines=60> */
[----:B------:R-:W-:Y:S05]  /*2d60*/  RET.REL.NODEC R8 `(_ZN2at6native53_GLOBAL__N__069e5665_20_UpSampleNearest3d_cu_ab8a35b437upsample_nearest3d_backward_out_frameIddXadL_ZNS0_40nearest_neighbor_bw_compute_source_indexEfiiEEEEvPKT_mmmmmmmmPS3_fff) ;  /* 0xffffffd008a47950 */ /* 0x000fea0003c3ffff */
.L_x_379:
        /* <DEDUP_REMOVED lines=9> */
.L_x_704:


//--------------------- .text._ZN2at6native53_GLOBAL__N__069e5665_20_UpSampleNearest3d_cu_ab8a35b428upsample_nearest3d_out_frameIhXadL_ZNS0_43nearest_neighbor_exact_compute_source_indexEfiiEEEEvPKT_mmmmmmmmPS3_fff --------------------------
	.section	.text._ZN2at6native53_GLOBAL__N__069e5665_20_UpSampleNearest3d_cu_ab8a35b428upsample_nearest3d_out_frameIhXadL_ZNS0_43nearest_neighbor_exact_compute_source_indexEfiiEEEEvPKT_mmmmmmmmPS3_fff,"ax",@progbits
	.align	128
.text._ZN2at6native53_GLOBAL__N__069e5665_20_UpSampleNearest3d_cu_ab8a35b428upsample_nearest3d_out_frameIhXadL_ZNS0_43nearest_neighbor_exact_compute_source_indexEfiiEEEEvPKT_mmmmmmmmPS3_fff:
        .type           _ZN2at6native53_GLOBAL__N__069e5665_20_UpSampleNearest3d_cu_ab8a35b428upsample_nearest3d_out_frameIhXadL_ZNS0_43nearest_neighbor_exact_compute_source_indexEfiiEEEEvPKT_mmmmmmmmPS3_fff,@function
        .size           _ZN2at6native53_GLOBAL__N__069e5665_20_UpSampleNearest3d_cu_ab8a35b428upsample_nearest3d_out_frameIhXadL_ZNS0_43nearest_neighbor_exact_compute_source_indexEfiiEEEEvPKT_mmmmmmmmPS3_fff,(.L_x_708 - _ZN2at6native53_GLOBAL__N__069e5665_20_UpSampleNearest3d_cu_ab8a35b428upsample_nearest3d_out_frameIhXadL_ZNS0_43nearest_neighbor_exact_compute_source_indexEfiiEEEEvPKT_mmmmmmmmPS3_fff)
        .other          _ZN2at6native53_GLOBAL__N__069e5665_20_UpSampleNearest3d_cu_ab8a35b428upsample_nearest3d_out_frameIhXadL_ZNS0_43nearest_neighbor_exact_compute_source_indexEfiiEEEEvPKT_mmmmmmmmPS3_fff,@"STO_CUDA_ENTRY STV_DEFAULT"
_ZN2at6native53_GLOBAL__N__069e5665_20_UpSampleNearest3d_cu_ab8a35b428upsample_nearest3d_out_frameIhXadL_ZNS0_43nearest_neighbor_exact_compute_source_indexEfiiEEEEvPKT_mmmmmmmmPS3_fff:
[----:B------:R-:W-:Y:S01]  /*0000*/  LDC R1, c[0x0][0x37c] ;  /* 0x0000df00ff017b82 */ /* 0x000fe20000000800 */
[----:B------:R-:W0:Y:S01]  /*0010*/  LDCU.64 UR8, c[0x0][0x390] ;  /* 0x00007200ff0877ac */ /* 0x000e220008000a00 */
[----:B------:R-:W1:Y:S06]  /*0020*/  S2R R2, SR_TID.X ;  /* 0x0000000000027919 */ /* 0x000e6c0000002100 */
[----:B------:R-:W1:Y:S01]  /*0030*/  LDC R13, c[0x0][0x360] ;  /* 0x0000d800ff0d7b82 */ /* 0x000e620000000800 */
[----:B------:R-:W-:Y:S01]  /*0040*/  IMAD.MOV.U32 R3, RZ, RZ, RZ ;  /* 0x000000ffff037224 */ /* 0x000fe200078e00ff */
[----:B------:R-:W0:Y:S01]  /*0050*/  LDCU.128 UR16, c[0x0][0x3b0] ;  /* 0x00007600ff1077ac */ /* 0x000e220008000c00 */
[----:B------:R-:W2:Y:S01]  /*0060*/  LDCU.64 UR10, c[0x0][0x3c0] ;  /* 0x00007800ff0a77ac */ /* 0x000ea20008000a00 */
[----:B0-----:R-:W-:-:S02]  /*0070*/  UIMAD UR6, UR17, UR8, URZ ;  /* 0x00000008110672a4 */ /* 0x001fc4000f8e02ff */
[----:B------:R-:W-:Y:S02]  /*0080*/  UIMAD.WIDE.U32 UR4, UR16, UR8, URZ ;  /* 0x00000008100472a5 */ /* 0x000fe4000f8e00ff */
[----:B------:R-:W1:Y:S01]  /*0090*/  S2UR UR8, SR_CTAID.X ;  /* 0x00000000000879c3 */ /* 0x000e620000002500 */
[----:B------:R-:W-:-:S04]  /*00a0*/  UIMAD UR6, UR16, UR9, UR6 ;  /* 0x00000009100672a4 */ /* 0x000fc8000f8e0206 */
[----:B------:R-:W-:Y:S02]  /*00b0*/  UIADD3 UR5, UPT, UPT, UR5, UR6, URZ ;  /* 0x0000000605057290 */ /* 0x000fe4000fffe0ff */
[----:B------:R-:W-:Y:S02]  /*00c0*/  UIMAD.WIDE.U32 UR6, UR4, UR18, URZ ;  /* 0x00000012040672a5 */ /* 0x000fe4000f8e00ff */
[----:B------:R-:W-:Y:S02]  /*00d0*/  UIMAD UR5, UR5, UR18, URZ ;  /* 0x00000012050572a4 */ /* 0x000fe4000f8e02ff */
[----:B--2---:R-:W-:Y:S02]  /*00e0*/  UIMAD.WIDE.U32 UR12, UR6, UR10, URZ ;  /* 0x0000000a060c72a5 */ /* 0x004fe4000f8e00ff */
[----:B------:R-:W-:-:S04]  /*00f0*/  UIMAD UR4, UR4, UR19, UR5 ;  /* 0x00000013040472a4 */ /* 0x000fc8000f8e0205 */
[----:B------:R-:W-:-:S04]  /*0100*/  UIADD3 UR4, UPT, UPT, UR7, UR4, URZ ;  /* 0x0000000407047290 */ /* 0x000fc8000fffe0ff */
[----:B------:R-:W-:Y:S01]  /*0110*/  UIMAD UR4, UR4, UR10, URZ ;  /* 0x0000000a040472a4 */ /* 0x000fe2000f8e02ff */
[----:B-1----:R-:W-:-:S03]  /*0120*/  IMAD.WIDE.U32 R12, R13, UR8, R2 ;  /* 0x000000080d0c7c25 */ /* 0x002fc6000f8e0002 */
[----:B------:R-:W-:-:S04]  /*0130*/  UIMAD UR4, UR6, UR11, UR4 ;  /* 0x0000000b060472a4 */ /* 0x000fc8000f8e0204 */
[----:B------:R-:W-:Y:S01]  /*0140*/  UIADD3 UR8, UPT, UPT, UR13, UR4, URZ ;  /* 0x000000040d087290 */ /* 0x000fe2000fffe0ff */
[----:B------:R-:W-:-:S05]  /*0150*/  ISETP.GE.U32.AND P0, PT, R12, UR12, PT ;  /* 0x0000000c0c007c0c */ /* 0x000fca000bf06070 */
[----:B------:R-:W-:-:S13]  /*0160*/  ISETP.GE.U32.AND.EX P0, PT, R13, UR8, PT, P0 ;  /* 0x000000080d007c0c */ /* 0x000fda000bf06100 */
[----:B------:R-:W-:Y:S05]  /*0170*/  @P0 EXIT ;  /* 0x000000000000094d */ /* 0x000fea0003800000 */
[----:B------:R-:W-:Y:S01]  /*0180*/  UIMAD UR6, UR19, UR16, URZ ;  /* 0x00000010130672a4 */ /* 0x000fe2000f8e02ff */
[----:B------:R-:W-:Y:S01]  /*0190*/  BSSY.RECONVERGENT B0, `(.L_x_380) ;  /* 0x0000023000007945 */ /* 0x000fe20003800200 */
[----:B------:R-:W-:Y:S01]  /*01a0*/  UIMAD.WIDE.U32 UR4, UR18, UR16, URZ ;  /* 0x00000010120472a5 */ /* 0x000fe2000f8e00ff */
[----:B------:R-:W-:Y:S01]  /*01b0*/  IMAD.MOV.U32 R15, RZ, RZ, R12 ;  /* 0x000000ffff0f7224 */ /* 0x000fe200078e000c */
[----:B------:R-:W-:Y:S01]  /*01c0*/  UIMAD UR6, UR17, UR18, UR6 ;  /* 0x00000012110672a4 */ /* 0x000fe2000f8e0206 */
[----:B------:R-:W0:Y:S03]  /*01d0*/  LDCU.64 UR20, c[0x0][0x358] ;  /* 0x00006b00ff1477ac */ /* 0x000e260008000a00 */
[----:B------:R-:W-:Y:S02]  /*01e0*/  UIADD3 UR5, UPT, UPT, UR5, UR6, URZ ;  /* 0x0000000605057290 */ /* 0x000fe4000fffe0ff */
[----:B------:R-:W-:-:S02]  /*01f0*/  UIMAD.WIDE.U32 UR6, UR4, UR10, URZ ;  /* 0x0000000a040672a5 */ /* 0x000fc4000f8e00ff */
[----:B------:R-:W-:-:S04]  /*0200*/  UIMAD UR5, UR5, UR10, URZ ;  /* 0x0000000a050572a4 */ /* 0x000fc8000f8e02ff */
[----:B------:R-:W-:-:S04]  /*0210*/  UIMAD UR5, UR4, UR11, UR5 ;  /* 0x0000000b040572a4 */ /* 0x000fc8000f8e0205 */
[----:B------:R-:W-:-:S06]  /*0220*/  UIADD3 UR9, UPT, UPT, UR7, UR5, URZ ;  /* 0x0000000507097290 */ /* 0x000fcc000fffe0ff */
[----:B------:R-:W-:-:S04]  /*0230*/  LOP3.LUT R0, R13, UR9, RZ, 0xfc, !PT ;  /* 0x000000090d007c12 */ /* 0x000fc8000f8efcff */
[----:B------:R-:W-:-:S13]  /*0240*/  ISETP.NE.U32.AND P0, PT, R0, RZ, PT ;  /* 0x000000ff0000720c */ /* 0x000fda0003f05070 */
[----:B0-----:R-:W-:Y:S05]  /*0250*/  @P0 BRA `(.L_x_381) ;  /* 0x0000000000500947 */ /* 0x001fea0003800000 */
[----:B------:R-:W0:Y:S01]  /*0260*/  I2F.U32.RP R0, UR6 ;  /* 0x0000000600007d06 */ /* 0x000e220008209000 */
[----:B------:R-:W-:-:S07]  /*0270*/  ISETP.NE.U32.AND P2, PT, RZ, UR6, PT ;  /* 0x00000006ff007c0c */ /* 0x000fce000bf45070 */
[----:B0-----:R-:W0:Y:S02]  /*0280*/  MUFU.RCP R0, R0 ;  /* 0x0000000000007308 */ /* 0x001e240000001000 */
[----:B0-----:R-:W-:-:S06]  /*0290*/  VIADD R2, R0, 0xffffffe ;  /* 0x0ffffffe00027836 */ /* 0x001fcc0000000000 */
[----:B------:R0:W1:Y:S02]  /*02a0*/  F2I.FTZ.U32.TRUNC.NTZ R3, R2 ;  /* 0x0000000200037305 */ /* 0x000064000021f000 */
[----:B0-----:R-:W-:Y:S02]  /*02b0*/  IMAD.MOV.U32 R2, RZ, RZ, RZ ;  /* 0x000000ffff027224 */ /* 0x001fe400078e00ff */
[----:B-1----:R-:W-:-:S04]  /*02c0*/  IMAD.MOV R5, RZ, RZ, -R3 ;  /* 0x000000ffff057224 */ /* 0x002fc800078e0a03 */
[----:B------:R-:W-:-:S04]  /*02d0*/  IMAD R5, R5, UR6, RZ ;  /* 0x0000000605057c24 */ /* 0x000fc8000f8e02ff */
[----:B------:R-:W-:-:S04]  /*02e0*/  IMAD.HI.U32 R4, R3, R5, R2 ;  /* 0x0000000503047227 */ /* 0x000fc800078e0002 */
[----:B------:R-:W-:Y:S02]  /*02f0*/  IMAD.MOV.U32 R5, RZ, RZ, RZ ;  /* 0x000000ffff057224 */ /* 0x000fe400078e00ff */
        /* <DEDUP_REMOVED lines=10> */
.L_x_381:
[----:B------:R-:W-:-:S07]  /*03a0*/  MOV R0, 0x3c0 ;  /* 0x000003c000007802 */ /* 0x000fce0000000f00 */
[----:B------:R-:W-:Y:S05]  /*03b0*/  CALL.REL.NOINC `($__internal_30_$__cuda_sm20_div_s64) ;  /* 0x0000002000787944 */ /* 0x000fea0003c00000 */
.L_x_382:
[----:B------:R-:W-:Y:S05]  /*03c0*/  BSYNC.RECONVERGENT B0 ;  /* 0x0000000000007941 */ /* 0x000fea0003800200 */
.L_x_380:
        /* <DEDUP_REMOVED lines=24> */
.L_x_384:
[----:B------:R-:W0:Y:S01]  /*0550*/  LDCU.64 UR4, c[0x0][0x390] ;  /* 0x00007200ff0477ac */ /* 0x000e220008000a00 */
[----:B------:R-:W-:Y:S01]  /*0560*/  IMAD.MOV.U32 R11, RZ, RZ, R5 ;  /* 0x000000ffff0b7224 */ /* 0x000fe200078e0005 */
[----:B------:R-:W-:Y:S01]  /*0570*/  MOV R8, 0x5b0 ;  /* 0x000005b000087802 */ /* 0x000fe20000000f00 */
[----:B0-----:R-:W-:Y:S02]  /*0580*/  IMAD.U32 R5, RZ, RZ, UR4 ;  /* 0x00000004ff057e24 */ /* 0x001fe4000f8e00ff */
[----:B------:R-:W-:-:S07]  /*0590*/  IMAD.U32 R9, RZ, RZ, UR5 ;  /* 0x00000005ff097e24 */ /* 0x000fce000f8e00ff */
[----:B------:R-:W-:Y:S05]  /*05a0*/  CALL.REL.NOINC `($__internal_32_$__cuda_sm20_rem_u64) ;  /* 0x00000028005c7944 */ /* 0x000fea0003c00000 */
[----:B------:R-:W-:-:S07]  /*05b0*/  IMAD.MOV.U32 R0, RZ, RZ, R4 ;  /* 0x000000ffff007224 */ /* 0x000fce00078e0004 */
.L_x_385:
[----:B------:R-:W-:Y:S05]  /*05c0*/  BSYNC.RECONVERGENT B0 ;  /* 0x0000000000007941 */ /* 0x000fea0003800200 */
.L_x_383:
        /* <DEDUP_REMOVED lines=21> */
[----:B------:R-:W-:Y:S01]  /*0720*/  ISETP.GE.U32.AND P1, PT, R3, UR4, PT ;  /* 0x0000000403007c0c */ /* 0x000fe2000bf26070 */
[----:B------:R-:W-:-:S12]  /*0730*/  HFMA2 R3, -RZ, RZ, 0, 0 ;  /* 0x00000000ff037431 */ /* 0x000fd800000001ff */
[----:B------:R-:W-:Y:S01]  /*0740*/  @P1 VIADD R2, R2, 0x1 ;  /* 0x0000000102021836 */ /* 0x000fe20000000000 */
[----:B------:R-:W-:Y:S01]  /*0750*/  @!P2 LOP3.LUT R2, RZ, UR4, RZ, 0x33, !PT ;  /* 0x00000004ff02ac12 */ /* 0x000fe2000f8e33ff */
[----:B------:R-:W-:Y:S06]  /*0760*/  BRA `(.L_x_388) ;  /* 0x0000000000247947 */ /* 0x000fec0003800000 */
.L_x_387:
[----:B------:R-:W0:Y:S01]  /*0770*/  LDCU.64 UR4, c[0x0][0x3b8] ;  /* 0x00007700ff0477ac */ /* 0x000e220008000a00 */
[----:B------:R-:W-:Y:S01]  /*0780*/  IMAD.MOV.U32 R4, RZ, RZ, R15 ;  /* 0x000000ffff047224 */ /* 0x000fe200078e000f */
[----:B------:R-:W-:Y:S01]  /*0790*/  MOV R6, 0x7e0 ;  /* 0x000007e000067802 */ /* 0x000fe20000000f00 */
[----:B------:R-:W-:Y:S02]  /*07a0*/  IMAD.MOV.U32 R3, RZ, RZ, R13 ;  /* 0x000000ffff037224 */ /* 0x000fe400078e000d */
[----:B0-----:R-:W-:Y:S02]  /*07b0*/  IMAD.U32 R8, RZ, RZ, UR4 ;  /* 0x00000004ff087e24 */ /* 0x001fe4000f8e00ff */
[----:B------:R-:W-:-:S07]  /*07c0*/  IMAD.U32 R5, RZ, RZ, UR5 ;  /* 0x00000005ff057e24 */ /* 0x000fce000f8e00ff */
[----:B------:R-:W-:Y:S05]  /*07d0*/  CALL.REL.NOINC `($__internal_31_$__cuda_sm20_div_u64) ;  /* 0x0000002000c07944 */ /* 0x000fea0003c00000 */
[----:B------:R-:W-:Y:S02]  /*07e0*/  IMAD.MOV.U32 R2, RZ, RZ, R4 ;  /* 0x000000ffff027224 */ /* 0x000fe400078e0004 */
[----:B------:R-:W-:-:S07]  /*07f0*/  IMAD.MOV.U32 R3, RZ, RZ, R5 ;  /* 0x000000ffff037224 */ /* 0x000fce00078e0005 */
.L_x_388:
[----:B------:R-:W-:Y:S05]  /*0800*/  BSYNC.RECONVERGENT B0 ;  /* 0x0000000000007941 */ /* 0x000fea0003800200 */
.L_x_386:
        /* <DEDUP_REMOVED lines=17> */
[----:B------:R-:W-:Y:S01]  /*0920*/  IMAD R2, R5, UR4, R2 ;  /* 0x0000000405027c24 */ /* 0x000fe2000f8e0202 */
[----:B------:R-:W-:-:S04]  /*0930*/  MOV R5, RZ ;  /* 0x000000ff00057202 */ /* 0x000fc80000000f00 */
[----:B------:R-:W-:-:S13]  /*0940*/  ISETP.GE.U32.AND P0, PT, R2, UR4, PT ;  /* 0x0000000402007c0c */ /* 0x000fda000bf06070 */
[----:B------:R-:W-:Y:S02]  /*0950*/  @P0 VIADD R2, R2, -UR4 ;  /* 0x8000000402020c36 */ /* 0x000fe40008000000 */
[----:B------:R-:W-:-:S03]  /*0960*/  @P0 VIADD R4, R4, 0x1 ;  /* 0x0000000104040836 */ /* 0x000fc60000000000 */
[----:B------:R-:W-:-:S13]  /*0970*/  ISETP.GE.U32.AND P1, PT, R2, UR4, PT ;  /* 0x0000000402007c0c */ /* 0x000fda000bf26070 */
[----:B------:R-:W-:Y:S01]  /*0980*/  @P1 VIADD R4, R4, 0x1 ;  /* 0x0000000104041836 */ /* 0x000fe20000000000 */
[----:B------:R-:W-:Y:S01]  /*0990*/  @!P2 LOP3.LUT R4, RZ, UR4, RZ, 0x33, !PT ;  /* 0x00000004ff04ac12 */ /* 0x000fe2000f8e33ff */
[----:B------:R-:W-:Y:S06]  /*09a0*/  BRA `(.L_x_391) ;  /* 0x0000000000187947 */ /* 0x000fec0003800000 */
.L_x_390:
[----:B------:R-:W0:Y:S01]  /*09b0*/  LDCU.64 UR4, c[0x0][0x3c0] ;  /* 0x00007800ff0477ac */ /* 0x000e220008000a00 */
[----:B------:R-:W-:Y:S01]  /*09c0*/  IMAD.MOV.U32 R4, RZ, RZ, R2 ;  /* 0x000000ffff047224 */ /* 0x000fe200078e0002 */
[----:B------:R-:W-:Y:S01]  /*09d0*/  MOV R6, 0xa10 ;  /* 0x00000a1000067802 */ /* 0x000fe20000000f00 */
[----:B0-----:R-:W-:Y:S02]  /*09e0*/  IMAD.U32 R8, RZ, RZ, UR4 ;  /* 0x00000004ff087e24 */ /* 0x001fe4000f8e00ff */
[----:B------:R-:W-:-:S07]  /*09f0*/  IMAD.U32 R5, RZ, RZ, UR5 ;  /* 0x00000005ff057e24 */ /* 0x000fce000f8e00ff */
[----:B------:R-:W-:Y:S05]  /*0a00*/  CALL.REL.NOINC `($__internal_31_$__cuda_sm20_div_u64) ;  /* 0x0000002000347944 */ /* 0x000fea0003c00000 */
.L_x_391:
[----:B------:R-:W-:Y:S05]  /*0a10*/  BSYNC.RECONVERGENT B0 ;  /* 0x0000000000007941 */ /* 0x000fea0003800200 */
.L_x_389:
        /* <DEDUP_REMOVED lines=24> */
.L_x_393:
[----:B------:R-:W0:Y:S01]  /*0ba0*/  LDCU.64 UR4, c[0x0][0x3b0] ;  /* 0x00007600ff0477ac */ /* 0x000e220008000a00 */
[----:B------:R-:W-:Y:S01]  /*0bb0*/  IMAD.MOV.U32 R11, RZ, RZ, R5 ;  /* 0x000000ffff0b7224 */ /* 0x000fe200078e0005 */
[----:B------:R-:W-:Y:S01]  /*0bc0*/  MOV R8, 0xc00 ;  /* 0x00000c0000087802 */ /* 0x000fe20000000f00 */
[----:B0-----:R-:W-:Y:S02]  /*0bd0*/  IMAD.U32 R5, RZ, RZ, UR4 ;  /* 0x00000004ff057e24 */ /* 0x001fe4000f8e00ff */
[----:B------:R-:W-:-:S07]  /*0be0*/  IMAD.U32 R9, RZ, RZ, UR5 ;  /* 0x00000005ff097e24 */ /* 0x000fce000f8e00ff */
[----:B------:R-:W-:Y:S05]  /*0bf0*/  CALL.REL.NOINC `($__internal_32_$__cuda_sm20_rem_u64) ;  /* 0x0000002000c87944 */ /* 0x000fea0003c00000 */
.L_x_394:
[----:B------:R-:W-:Y:S05]  /*0c00*/  BSYNC.RECONVERGENT B0 ;  /* 0x0000000000007941 */ /* 0x000fea0003800200 */
.L_x_392:
[----:B------:R-:W0:Y:S01]  /*0c10*/  LDCU UR4, c[0x0][0x3d0] ;  /* 0x00007a00ff0477ac */ /* 0x000e220008000800 */
[----:B------:R-:W-:Y:S01]  /*0c20*/  I2FP.F32.S32 R4, R4 ;  /* 0x0000000400047245 */ /* 0x000fe20000201400 */
[----:B------:R-:W1:Y:S01]  /*0c30*/  LDC R5, c[0x0][0x398] ;  /* 0x0000e600ff057b82 */ /* 0x000e620000000800 */
[----:B------:R-:W-:Y:S01]  /*0c40*/  BSSY.RECONVERGENT B0, `(.L_x_395) ;  /* 0x000002a000007945 */ /* 0x000fe20003800200 */
[----:B------:R-:W2:Y:S02]  /*0c50*/  LDCU UR5, c[0x0][0x3c4] ;  /* 0x00007880ff0577ac */ /* 0x000ea40008000800 */
[----:B------:R-:W-:-:S04]  /*0c60*/  FADD.FTZ R4, R4, 0.5 ;  /* 0x3f00000004047421 */ /* 0x000fc80000010000 */
[----:B0-----:R-:W-:Y:S01]  /*0c70*/  FMUL.FTZ R4, R4, UR4 ;  /* 0x0000000404047c20 */ /* 0x001fe20008410000 */
[----:B--2---:R-:W-:-:S03]  /*0c80*/  LOP3.LUT R3, R13, UR5, RZ, 0xfc, !PT ;  /* 0x000000050d037c12 */ /* 0x004fc6000f8efcff */
[----:B------:R-:W1:Y:S01]  /*0c90*/  F2I.FTZ.FLOOR.NTZ R2, R4 ;  /* 0x0000000400027305 */ /* 0x000e620000217100 */
[----:B------:R-:W-:Y:S02]  /*0ca0*/  ISETP.NE.U32.AND P0, PT, R3, RZ, PT ;  /* 0x000000ff0300720c */ /* 0x000fe40003f05070 */
[----:B-1----:R-:W-:-:S11]  /*0cb0*/  VIADDMNMX R2, R5, 0xffffffff, R2, PT ;  /* 0xffffffff05027846 */ /* 0x002fd60003800102 */
[----:B------:R-:W-:Y:S05]  /*0cc0*/  @P0 BRA `(.L_x_396) ;  /* 0x00000000005c0947 */ /* 0x000fea0003800000 */
[----:B------:R-:W0:Y:S01]  /*0cd0*/  LDCU UR4, c[0x0][0x3c0] ;  /* 0x00007800ff0477ac */ /* 0x000e220008000800 */
[----:B------:R-:W-:Y:S01]  /*0ce0*/  IMAD.MOV.U32 R4, RZ, RZ, RZ ;  /* 0x000000ffff047224 */ /* 0x000fe200078e00ff */
[----:B0-----:R-:W0:Y:S01]  /*0cf0*/  I2F.U32.RP R7, UR4 ;  /* 0x0000000400077d06 */ /* 0x001e220008209000 */
[----:B------:R-:W-:-:S07]  /*0d00*/  ISETP.NE.U32.AND P2, PT, RZ, UR4, PT ;  /* 0x00000004ff007c0c */ /* 0x000fce000bf45070 */
[----:B0-----:R-:W0:Y:S02]  /*0d10*/  MUFU.RCP R7, R7 ;  /* 0x0000000700077308 */ /* 0x001e240000001000 */
[----:B0-----:R-:W-:-:S06]  /*0d20*/  VIADD R5, R7, 0xffffffe ;  /* 0x0ffffffe07057836 */ /* 0x001fcc0000000000 */
[----:B------:R-:W0:Y:S02]  /*0d30*/  F2I.FTZ.U32.TRUNC.NTZ R5, R5 ;  /* 0x0000000500057305 */ /* 0x000e24000021f000 */
[----:B0-----:R-:W-:-:S05]  /*0d40*/  IADD3 R3, PT, PT, RZ, -R5, RZ ;  /* 0x80000005ff037210 */ /* 0x001fca0007ffe0ff */
[----:B------:R-:W-:-:S04]  /*0d50*/  IMAD R3, R3, UR4, RZ ;  /* 0x0000000403037c24 */ /* 0x000fc8000f8e02ff */
[----:B------:R-:W-:-:S04]  /*0d60*/  IMAD.HI.U32 R4, R5, R3, R4 ;  /* 0x0000000305047227 */ /* 0x000fc800078e0004 */
[----:B------:R-:W-:Y:S02]  /*0d70*/  HFMA2 R5, -RZ, RZ, 0, 0 ;  /* 0x00000000ff057431 */ /* 0x000fe400000001ff */
[----:B------:R-:W-:-:S04]  /*0d80*/  IMAD.HI.U32 R4, R4, R15, RZ ;  /* 0x0000000f04047227 */ /* 0x000fc800078e00ff */
[----:B------:R-:W-:-:S04]  /*0d90*/  IMAD.MOV R6, RZ, RZ, -R4 ;  /* 0x000000ffff067224 */ /* 0x000fc800078e0a04 */
[----:B------:R-:W-:-:S05]  /*0da0*/  IMAD R3, R6, UR4, R15 ;  /* 0x0000000406037c24 */ /* 0x000fca000f8e020f */
[----:B------:R-:W-:-:S13]  /*0db0*/  ISETP.GE.U32.AND P0, PT, R3, UR4, PT ;  /* 0x0000000403007c0c */ /* 0x000fda000bf06070 */
[----:B------:R-:W-:Y:S02]  /*0dc0*/  @P0 VIADD R3, R3, -UR4 ;  /* 0x8000000403030c36 */ /* 0x000fe40008000000 */
[----:B------:R-:W-:-:S03]  /*0dd0*/  @P0 VIADD R4, R4, 0x1 ;  /* 0x0000000104040836 */ /* 0x000fc60000000000 */
[----:B------:R-:W-:-:S13]  /*0de0*/  ISETP.GE.U32.AND P1, PT, R3, UR4, PT ;  /* 0x0000000403007c0c */ /* 0x000fda000bf26070 */
[----:B------:R-:W-:Y:S01]  /*0df0*/  @P1 VIADD R4, R4, 0x1 ;  /* 0x0000000104041836 */ /* 0x000fe20000000000 */
[----:B------:R-:W-:-:S05]  /*0e00*/  @!P2 LOP3.LUT R4, RZ, UR4, RZ, 0x33, !PT ;  /* 0x00000004ff04ac12 */ /* 0x000fca000f8e33ff */
[----:B------:R-:W-:-:S04]  /*0e10*/  IMAD.MOV R6, RZ, RZ, -R4 ;  /* 0x000000ffff067224 */ /* 0x000fc800078e0a04 */
[----:B------:R-:W-:Y:S01]  /*0e20*/  IMAD R3, R6, UR4, R15 ;  /* 0x0000000406037c24 */ /* 0x000fe2000f8e020f */
[----:B------:R-:W-:Y:S06]  /*0e30*/  BRA `(.L_x_397) ;  /* 0x0000000000287947 */ /* 0x000fec0003800000 */
.L_x_396:
[----:B------:R-:W0:Y:S01]  /*0e40*/  LDCU.64 UR4, c[0x0][0x3c0] ;  /* 0x00007800ff0477ac */ /* 0x000e220008000a00 */
[----:B------:R-:W-:Y:S01]  /*0e50*/  IMAD.MOV.U32 R4, RZ, RZ, R15 ;  /* 0x000000ffff047224 */ /* 0x000fe200078e000f */
[----:B------:R-:W-:Y:S01]  /*0e60*/  MOV R6, 0xeb0 ;  /* 0x00000eb000067802 */ /* 0x000fe20000000f00 */
[----:B------:R-:W-:Y:S02]  /*0e70*/  IMAD.MOV.U32 R3, RZ, RZ, R13 ;  /* 0x000000ffff037224 */ /* 0x000fe400078e000d */
[----:B0-----:R-:W-:Y:S02]  /*0e80*/  IMAD.U32 R8, RZ, RZ, UR4 ;  /* 0x00000004ff087e24 */ /* 0x001fe4000f8e00ff */
[----:B------:R-:W-:-:S07]  /*0e90*/  IMAD.U32 R5, RZ, RZ, UR5 ;  /* 0x00000005ff057e24 */ /* 0x000fce000f8e00ff */
[----:B------:R-:W-:Y:S05]  /*0ea0*/  CALL.REL.NOINC `($__internal_31_$__cuda_sm20_div_u64) ;  /* 0x0000001c000c7944 */ /* 0x000fea0003c00000 */
[----:B------:R-:W0:Y:S01]  /*0eb0*/  LDCU UR4, c[0x0][0x3c0] ;  /* 0x00007800ff0477ac */ /* 0x000e220008000800 */
[----:B------:R-:W-:-:S04]  /*0ec0*/  IMAD.MOV R6, RZ, RZ, -R4 ;  /* 0x000000ffff067224 */ /* 0x000fc800078e0a04 */
[----:B0-----:R-:W-:-:S07]  /*0ed0*/  IMAD R3, R6, UR4, R15 ;  /* 0x0000000406037c24 */ /* 0x001fce000f8e020f */
.L_x_397:
[----:B------:R-:W-:Y:S05]  /*0ee0*/  BSYNC.RECONVERGENT B0 ;  /* 0x0000000000007941 */ /* 0x000fea0003800200 */
.L_x_395:
[----:B------:R-:W0:Y:S01]  /*0ef0*/  LDCU.64 UR10, c[0x0][0x398] ;  /* 0x00007300ff0a77ac */ /* 0x000e220008000a00 */
[----:B------:R-:W-:Y:S01]  /*0f00*/  BSSY.RECONVERGENT B0, `(.L_x_398) ;  /* 0x0000027000007945 */ /* 0x000fe20003800200 */
[----:B------:R-:W0:Y:S01]  /*0f10*/  LDCU.128 UR16, c[0x0][0x3a0] ;  /* 0x00007400ff1077ac */ /* 0x000e220008000c00 */
[----:B------:R-:W1:Y:S01]  /*0f20*/  LDCU UR9, c[0x0][0x3bc] ;  /* 0x00007780ff0977ac */ /* 0x000e620008000800 */
[----:B0-----:R-:W-:Y:S02]  /*0f30*/  UIMAD UR6, UR17, UR10, URZ ;  /* 0x0000000a110672a4 */ /* 0x001fe4000f8e02ff */
[----:B------:R-:W-:Y:S02]  /*0f40*/  UIMAD.WIDE.U32 UR4, UR16, UR10, URZ ;  /* 0x0000000a100472a5 */ /* 0x000fe4000f8e00ff */
[----:B------:R-:W-:Y:S01]  /*0f50*/  UIMAD UR6, UR16, UR11, UR6 ;  /* 0x0000000b100672a4 */ /* 0x000fe2000f8e0206 */
[----:B-1----:R-:W-:-:S03]  /*0f60*/  LOP3.LUT R6, R5, UR9, RZ, 0xfc, !PT ;  /* 0x0000000905067c12 */ /* 0x002fc6000f8efcff */
[----:B------:R-:W-:Y:S01]  /*0f70*/  UIADD3 UR5, UPT, UPT, UR5, UR6, URZ ;  /* 0x0000000605057290 */ /* 0x000fe2000fffe0ff */
[----:B------:R-:W-:Y:S01]  /*0f80*/  ISETP.NE.U32.AND P0, PT, R6, RZ, PT ;  /* 0x000000ff0600720c */ /* 0x000fe20003f05070 */
[----:B------:R-:W-:Y:S02]  /*0f90*/  UIMAD.WIDE.U32 UR6, UR4, UR18, URZ ;  /* 0x00000012040672a5 */ /* 0x000fe4000f8e00ff */
[----:B------:R-:W-:-:S04]  /*0fa0*/  UIMAD UR5, UR5, UR18, URZ ;  /* 0x00000012050572a4 */ /* 0x000fc8000f8e02ff */
[----:B------:R-:W-:-:S04]  /*0fb0*/  UIMAD UR4, UR4, UR19, UR5 ;  /* 0x00000013040472a4 */ /* 0x000fc8000f8e0205 */
[----:B------:R-:W-:Y:S02]  /*0fc0*/  UIADD3 UR4, UPT, UPT, UR7, UR4, URZ ;  /* 0x0000000407047290 */ /* 0x000fe4000fffe0ff */
[----:B------:R-:W-:Y:S10]  /*0fd0*/  @P0 BRA `(.L_x_399) ;  /* 0x00000000004c0947 */ /* 0x000ff40003800000 */
        /* <DEDUP_REMOVED lines=19> */
.L_x_399:
[----:B------:R-:W0:Y:S01]  /*1110*/  LDCU.64 UR10, c[0x0][0x3b8] ;  /* 0x00007700ff0a77ac */ /* 0x000e220008000a00 */
[----:B------:R-:W-:Y:S01]  /*1120*/  IMAD.MOV.U32 R11, RZ, RZ, R5 ;  /* 0x000000ffff0b7224 */ /* 0x000fe200078e0005 */
[----:B------:R-:W-:Y:S01]  /*1130*/  MOV R8, 0x1170 ;  /* 0x0000117000087802 */ /* 0x000fe20000000f00 */
[----:B0-----:R-:W-:Y:S01]  /*1140*/  IMAD.U32 R5, RZ, RZ, UR10 ;  /* 0x0000000aff057e24 */ /* 0x001fe2000f8e00ff */
[----:B------:R-:W-:-:S07]  /*1150*/  MOV R9, UR11 ;  /* 0x0000000b00097c02 */ /* 0x000fce0008000f00 */
[----:B------:R-:W-:Y:S05]  /*1160*/  CALL.REL.NOINC `($__internal_32_$__cuda_sm20_rem_u64) ;  /* 0x0000001c006c7944 */ /* 0x000fea0003c00000 */
.L_x_400:
[----:B------:R-:W-:Y:S05]  /*1170*/  BSYNC.RECONVERGENT B0 ;  /* 0x0000000000007941 */ /* 0x000fea0003800200 */
.L_x_398:
[----:B------:R-:W0:Y:S01]  /*1180*/  LDCU UR9, c[0x0][0x3d8] ;  /* 0x00007b00ff0977ac */ /* 0x000e220008000800 */
[----:B------:R-:W-:Y:S01]  /*1190*/  I2FP.F32.S32 R3, R3 ;  /* 0x0000000300037245 */ /* 0x000fe20000201400 */
[----:B------:R-:W1:Y:S01]  /*11a0*/  LDC.64 R8, c[0x0][0x3a0] ;  /* 0x0000e800ff087b82 */ /* 0x000e620000000a00 */
[----:B------:R-:W-:Y:S01]  /*11b0*/  I2FP.F32.S32 R4, R4 ;  /* 0x0000000400047245 */ /* 0x000fe20000201400 */
[----:B------:R-:W2:Y:S01]  /*11c0*/  LDCU UR5, c[0x0][0x3d4] ;  /* 0x00007a80ff0577ac */ /* 0x000ea20008000800 */
[----:B------:R-:W-:Y:S01]  /*11d0*/  SHF.R.S32.HI R5, RZ, 0x1f, R2 ;  /* 0x0000001fff057819 */ /* 0x000fe20000011402 */
[----:B------:R-:W-:Y:S01]  /*11e0*/  FADD.FTZ R3, R3, 0.5 ;  /* 0x3f00000003037421 */ /* 0x000fe20000010000 */
[----:B------:R-:W-:Y:S01]  /*11f0*/  SHF.R.S32.HI R11, RZ, 0x1f, R0 ;  /* 0x0000001fff0b7819 */ /* 0x000fe20000011400 */
[----:B------:R-:W3:Y:S01]  /*1200*/  LDCU.64 UR14, c[0x0][0x388] ;  /* 0x00007100ff0e77ac */ /* 0x000ee20008000a00 */
[----:B------:R-:W-:Y:S01]  /*1210*/  FADD.FTZ R4, R4, 0.5 ;  /* 0x3f00000004047421 */ /* 0x000fe20000010000 */
[----:B------:R-:W4:Y:S01]  /*1220*/  LDC.64 R6, c[0x0][0x3a8] ;  /* 0x0000ea00ff067b82 */ /* 0x000f220000000a00 */
[----:B0-----:R-:W-:-:S02]  /*1230*/  FMUL.FTZ R3, R3, UR9 ;  /* 0x0000000903037c20 */ /* 0x001fc40008410000 */
[----:B--2---:R-:W-:-:S04]  /*1240*/  FMUL.FTZ R4, R4, UR5 ;  /* 0x0000000504047c20 */ /* 0x004fc80008410000 */
[----:B------:R-:W4:Y:S01]  /*1250*/  F2I.FTZ.FLOOR.NTZ R3, R3 ;  /* 0x0000000300037305 */ /* 0x000f220000217100 */
[----:B---3--:R-:W-:Y:S01]  /*1260*/  ISETP.NE.U32.AND P0, PT, RZ, UR14, PT ;  /* 0x0000000eff007c0c */ /* 0x008fe2000bf05070 */
[----:B-1----:R-:W-:-:S03]  /*1270*/  IMAD R12, R5, R8, RZ ;  /* 0x00000008050c7224 */ /* 0x002fc600078e02ff */
[----:B------:R-:W-:-:S03]  /*1280*/  ISETP.NE.AND.EX P0, PT, RZ, UR15, PT, P0 ;  /* 0x0000000fff007c0c */ /* 0x000fc6000bf05300 */
[----:B------:R-:W0:Y:S01]  /*1290*/  F2I.FTZ.FLOOR.NTZ R17, R4 ;  /* 0x0000000400117305 */ /* 0x000e220000217100 */
[----:B----4-:R-:W-:Y:S02]  /*12a0*/  VIADDMNMX R10, R6, 0xffffffff, R3, PT ;  /* 0xffffffff060a7846 */ /* 0x010fe40003800103 */
[----:B0-----:R-:W-:-:S07]  /*12b0*/  VIADDMNMX R16, R8, 0xffffffff, R17, PT ;  /* 0xffffffff08107846 */ /* 0x001fce0003800111 */
[----:B------:R-:W-:Y:S05]  /*12c0*/  @!P0 EXIT ;  /* 0x000000000000894d */ /* 0x000fea0003800000 */
[----:B------:R-:W0:Y:S01]  /*12d0*/  LDC.64 R4, c[0x0][0x390] ;  /* 0x0000e400ff047b82 */ /* 0x000e220000000a00 */
[----:B------:R-:W-:Y:S01]  /*12e0*/  SHF.R.S32.HI R17, RZ, 0x1f, R16 ;  /* 0x0000001fff117819 */ /* 0x000fe20000011410 */
[----:B------:R-:W-:Y:S01]  /*12f0*/  IMAD R19, R11, UR6, RZ ;  /* 0x000000060b137c24 */ /* 0x000fe2000f8e02ff */
[----:B------:R-:W-:Y:S01]  /*1300*/  SHF.R.S32.HI R11, RZ, 0x1f, R10 ;  /* 0x0000001fff0b7819 */ /* 0x000fe2000001140a */
[C---:B------:R-:W-:Y:S01]  /*1310*/  IMAD R9, R2.reuse, R9, R12 ;  /* 0x0000000902097224 */ /* 0x040fe200078e020c */
[----:B------:R-:W-:Y:S01]  /*1320*/  UISETP.GE.U32.AND UP0, UPT, UR14, 0x4, UPT ;  /* 0x000000040e00788c */ /* 0x000fe2000bf06070 */
[----:B------:R-:W-:-:S03]  /*1330*/  IMAD.WIDE.U32 R2, R2, R8, R16 ;  /* 0x0000000802027225 */ /* 0x000fc600078e0010 */
[----:B------:R-:W-:Y:S01]  /*1340*/  UISETP.GE.U32.AND.EX UP0, UPT, UR15, URZ, UPT, UP0 ;  /* 0x000000ff0f00728c */ /* 0x000fe2000bf06100 */
[C---:B------:R-:W-:Y:S02]  /*1350*/  IMAD R19, R0.reuse, UR4, R19 ;  /* 0x0000000400137c24 */ /* 0x040fe4000f8e0213 */
[----:B------:R-:W-:-:S04]  /*1360*/  IMAD.WIDE.U32 R10, R0, UR6, R10 ;  /* 0x00000006000a7c25 */ /* 0x000fc8000f8e000a */
[----:B------:R-:W-:Y:S02]  /*1370*/  IMAD.IADD R3, R3, 0x1, R9 ;  /* 0x0000000103037824 */ /* 0x000fe400078e0209 */
[----:B------:R-:W-:Y:S02]  /*1380*/  IMAD.IADD R11, R11, 0x1, R19 ;  /* 0x000000010b0b7824 */ /* 0x000fe400078e0213 */
[-C--:B------:R-:W-:Y:S02]  /*1390*/  IMAD R3, R3, R6.reuse, RZ ;  /* 0x0000000603037224 */ /* 0x080fe400078e02ff */
[----:B------:R-:W-:-:S04]  /*13a0*/  IMAD.WIDE.U32 R8, R2, R6, R10 ;  /* 0x0000000602087225 */ /* 0x000fc800078e000a */
[----:B------:R-:W-:Y:S02]  /*13b0*/  IMAD R3, R2, R7, R3 ;  /* 0x0000000702037224 */ /* 0x000fe400078e0203 */
[C---:B0-----:R-:W-:Y:S02]  /*13c0*/  IMAD R0, R4.reuse, UR4, RZ ;  /* 0x0000000404007c24 */ /* 0x041fe4000f8e02ff */
[----:B------:R-:W-:Y:S02]  /*13d0*/  IMAD.IADD R14, R9, 0x1, R3 ;  /* 0x00000001090e7824 */ /* 0x000fe400078e0203 */
[----:B------:R-:W-:-:S04]  /*13e0*/  IMAD.WIDE.U32 R2, R4, UR6, RZ ;  /* 0x0000000604027c25 */ /* 0x000fc8000f8e00ff */
[----:B------:R-:W-:Y:S02]  /*13f0*/  IMAD R9, R5, UR6, R0 ;  /* 0x0000000605097c24 */ /* 0x000fe4000f8e0200 */
[----:B------:R-:W-:Y:S02]  /*1400*/  IMAD.MOV.U32 R17, RZ, RZ, R8 ;  /* 0x000000ffff117224 */ /* 0x000fe400078e0008 */
[----:B------:R-:W-:Y:S01]  /*1410*/  IMAD.IADD R9, R3, 0x1, R9 ;  /* 0x0000000103097824 */ /* 0x000fe200078e0209 */
[----:B------:R-:W-:Y:S06]  /*1420*/  BRA.U !UP0, `(.L_x_401) ;  /* 0x0000000d08f07547 */ /* 0x000fec000b800000 */
[----:B------:R-:W0:Y:S01]  /*1430*/  LDCU.128 UR4, c[0x0][0x3c0] ;  /* 0x00007800ff0477ac */ /* 0x000e220008000c00 */
[----:B------:R-:W1:Y:S01]  /*1440*/  LDC.64 R10, c[0x0][0x3c8] ;  /* 0x0000f200ff0a7b82 */ /* 0x000e620000000a00 */
[----:B------:R-:W0:Y:S02]  /*1450*/  LDCU.128 UR16, c[0x0][0x3b0] ;  /* 0x00007600ff1077ac */ /* 0x000e240008000c00 */
[----:B0-----:R-:W-:Y:S02]  /*1460*/  UIMAD UR5, UR5, UR18, URZ ;  /* 0x00000012050572a4 */ /* 0x001fe4000f8e02ff */
[----:B------:R-:W-:Y:S02]  /*1470*/  UIMAD.WIDE.U32 UR10, UR4, UR18, URZ ;  /* 0x00000012040a72a5 */ /* 0x000fe4000f8e00ff */
[----:B------:R-:W-:Y:S01]  /*1480*/  UIMAD UR4, UR19, UR4, UR5 ;  /* 0x00000004130472a4 */ /* 0x000fe2000f8e0205 */
[----:B------:R-:W0:Y:S03]  /*1490*/  LDCU.64 UR18, c[0x0][0x380] ;  /* 0x00007000ff1277ac */ /* 0x000e260008000a00 */
[----:B------:R-:W-:-:S04]  /*14a0*/  UIADD3 UR4, UPT, UPT, UR11, UR4, URZ ;  /* 0x000000040b047290 */ /* 0x000fc8000fffe0ff */
[----:B------:R-:W-:Y:S02]  /*14b0*/  UIMAD UR9, UR4, UR16, URZ ;  /* 0x00000010040972a4 */ /* 0x000fe4000f8e02ff */
[----:B------:R-:W-:Y:S02]  /*14c0*/  UIMAD.WIDE.U32 UR4, UR10, UR16, URZ ;  /* 0x000000100a0472a5 */ /* 0x000fe4000f8e00ff */
[----:B------:R-:W-:-:S04]  /*14d0*/  UIMAD UR9, UR10, UR17, UR9 ;  /* 0x000000110a0972a4 */ /* 0x000fc8000f8e0209 */
[----:B------:R-:W-:Y:S01]  /*14e0*/  UIADD3 UR5, UPT, UPT, UR5, UR9, URZ ;  /* 0x0000000905057290 */ /* 0x000fe2000fffe0ff */
[----:B------:R-:W-:Y:S01]  /*14f0*/  IMAD.WIDE.U32 R6, R4, UR4, RZ ;  /* 0x0000000404067c25 */ /* 0x000fe2000f8e00ff */
[----:B------:R-:W-:-:S04]  /*1500*/  ULOP3.LUT UR9, UR14, 0xfffffffc, URZ, 0xc0, !UPT ;  /* 0xfffffffc0e097892 */ /* 0x000fc8000f8ec0ff */
[----:B------:R-:W-:Y:S01]  /*1510*/  IMAD R0, R4, UR5, RZ ;  /* 0x0000000504007c24 */ /* 0x000fe2000f8e02ff */
[----:B------:R-:W-:Y:S01]  /*1520*/  UISETP.GT.U32.AND UP0, UPT, UR9, URZ, UPT ;  /* 0x000000ff0900728c */ /* 0x000fe2000bf04070 */
[C---:B------:R-:W-:Y:S02]  /*1530*/  LEA R8, P0, R6.reuse, UR6, 0x1 ;  /* 0x0000000606087c11 */ /* 0x040fe4000f8008ff */
[----:B------:R-:W-:Y:S01]  /*1540*/  IMAD R5, R5, UR4, R0 ;  /* 0x0000000405057c24 */ /* 0x000fe2000f8e0200 */
[----:B------:R-:W-:Y:S02]  /*1550*/  UISETP.GT.AND.EX UP0, UPT, UR15, URZ, UPT, UP0 ;  /* 0x000000ff0f00728c */ /* 0x000fe4000bf04300 */
[----:B------:R-:W-:Y:S01]  /*1560*/  UIADD3 UR4, UP1, UPT, UR12, UR6, URZ ;  /* 0x000000060c047290 */ /* 0x000fe2000ff3e0ff */
[----:B------:R-:W-:Y:S01]  /*1570*/  IMAD.IADD R7, R7, 0x1, R5 ;  /* 0x0000000107077824 */ /* 0x000fe200078e0205 */
[----:B------:R-:W2:Y:S01]  /*1580*/  LDCU UR5, c[0x0][0x38c] ;  /* 0x00007180ff0577ac */ /* 0x000ea20008000800 */
[C---:B-1----:R-:W-:Y:S01]  /*1590*/  IMAD.WIDE.U32 R4, R6.reuse, 0x3, R10 ;  /* 0x0000000306047825 */ /* 0x042fe200078e000a */
[----:B------:R-:W-:-:S02]  /*15a0*/  SHF.L.U32 R10, R6, 0x2, RZ ;  /* 0x00000002060a7819 */ /* 0x000fc400000006ff */
[C-C-:B------:R-:W-:Y:S01]  /*15b0*/  SHF.L.U64.HI R11, R6.reuse, 0x2, R7.reuse ;  /* 0x00000002060b7819 */ /* 0x140fe20000010207 */
[----:B------:R-:W-:Y:S01]  /*15c0*/  IMAD R19, R7, 0x3, RZ ;  /* 0x0000000307137824 */ /* 0x000fe200078e02ff */
[----:B------:R-:W-:Y:S01]  /*15d0*/  LEA.HI.X R12, R6, UR7, R7, 0x1, P0 ;  /* 0x00000007060c7c11 */ /* 0x000fe200080f0c07 */
[----:B------:R-:W-:Y:S02]  /*15e0*/  UIADD3.X UR10, UPT, UPT, UR8, UR7, URZ, UP1, !UPT ;  /* 0x00000007080a7290 */ /* 0x000fe40008ffe4ff */
[----:B------:R-:W-:Y:S01]  /*15f0*/  IMAD.IADD R0, R5, 0x1, R19 ;  /* 0x0000000105007824 */ /* 0x000fe200078e0213 */
[----:B0-----:R-:W-:Y:S09]  /*1600*/  BRA.U !UP0, `(.L_x_402) ;  /* 0x0000000908f47547 */ /* 0x001ff2000b800000 */
[----:B------:R-:W-:Y:S02]  /*1610*/  UISETP.GT.U32.AND UP1, UPT, UR9, 0xc, UPT ;  /* 0x0000000c0900788c */ /* 0x000fe4000bf24070 */
[----:B------:R-:W-:Y:S02]  /*1620*/  UPLOP3.LUT UP0, UPT, UPT, UPT, UPT, 0x80, 0x8 ;  /* 0x000000000008789c */ /* 0x000fe40003f0f070 */
[----:B--2---:R-:W-:-:S09]  /*1630*/  UISETP.GT.AND.EX UP1, UPT, UR5, URZ, UPT, UP1 ;  /* 0x000000ff0500728c */ /* 0x004fd2000bf24310 */
[----:B------:R-:W-:Y:S05]  /*1640*/  BRA.U !UP1, `(.L_x_403) ;  /* 0x0000000509dc7547 */ /* 0x000fea000b800000 */
[----:B------:R-:W0:Y:S01]  /*1650*/  LDCU.64 UR16, c[0x0][0x380] ;  /* 0x00007000ff1077ac */ /* 0x000e220008000a00 */
[----:B------:R-:W-:-:S11]  /*1660*/  UPLOP3.LUT UP0, UPT, UPT, UPT, UPT, 0x40, 0x4 ;  /* 0x000000000004789c */ /* 0x000fd60003f0e870 */
.L_x_404:
[----:B0-----:R-:W-:-:S04]  /*1670*/  IADD3 R24, P0, PT, R17, UR16, RZ ;  /* 0x0000001011187c10 */ /* 0x001fc8000ff1e0ff */
[----:B------:R-:W-:-:S05]  /*1680*/  IADD3.X R25, PT, PT, R14, UR17, RZ, P0, !PT ;  /* 0x000000110e197c10 */ /* 0x000fca00087fe4ff */
[----:B------:R-:W2:Y:S01]  /*1690*/  LDG.E.U8 R16, desc[UR20][R24.64] ;  /* 0x0000001418107981 */ /* 0x000ea2000c1e1100 */
[----:B------:R-:W-:Y:S02]  /*16a0*/  IADD3 R20, P0, PT, R15, UR6, RZ ;  /* 0x000000060f147c10 */ /* 0x000fe4000ff1e0ff */
[----:B-1----:R-:W-:Y:S02]  /*16b0*/  IADD3 R18, P1, PT, R24, R2, RZ ;  /* 0x0000000218127210 */ /* 0x002fe40007f3e0ff */
[----:B------:R-:W-:-:S03]  /*16c0*/  IADD3.X R21, PT, PT, R13, UR7, RZ, P0, !PT ;  /* 0x000000070d157c10 */ /* 0x000fc600087fe4ff */
[----:B------:R-:W-:Y:S02]  /*16d0*/  IMAD.X R19, R25, 0x1, R9, P1 ;  /* 0x0000000119137824 */ /* 0x000fe400008e0609 */
[----:B--2---:R0:W-:Y:S04]  /*16e0*/  STG.E.U8 desc[UR20][R20.64], R16 ;  /* 0x0000001014007986 */ /* 0x0041e8000c101114 */
[----:B0-----:R-:W2:Y:S01]  /*16f0*/  LDG.E.U8 R21, desc[UR20][R18.64] ;  /* 0x0000001412157981 */ /* 0x001ea2000c1e1100 */
[----:B------:R-:W-:Y:S02]  /*1700*/  IADD3 R6, P0, PT, R15, UR4, RZ ;  /* 0x000000040f067c10 */ /* 0x000fe4000ff1e0ff */
[----:B------:R-:W-:Y:S02]  /*1710*/  IADD3 R22, P1, PT, R18, R2, RZ ;  /* 0x0000000212167210 */ /* 0x000fe40007f3e0ff */
[----:B------:R-:W-:-:S03]  /*1720*/  IADD3.X R7, PT, PT, R13, UR10, RZ, P0, !PT ;  /* 0x0000000a0d077c10 */ /* 0x000fc600087fe4ff */
[----:B------:R-:W-:Y:S01]  /*1730*/  IMAD.X R23, R19, 0x1, R9, P1 ;  /* 0x0000000113177824 */ /* 0x000fe200008e0609 */
[----:B------:R-:W-:Y:S01]  /*1740*/  IADD3 R26, P0, PT, R15, R8, RZ ;  /* 0x000000080f1a7210 */ /* 0x000fe20007f1e0ff */
[----:B--2---:R0:W-:Y:S04]  /*1750*/  STG.E.U8 desc[UR20][R6.64], R21 ;  /* 0x0000001506007986 */ /* 0x0041e8000c101114 */
[----:B------:R-:W2:Y:S01]  /*1760*/  LDG.E.U8 R24, desc[UR20][R22.64] ;  /* 0x0000001416187981 */ /* 0x000ea2000c1e1100 */
[----:B------:R-:W-:Y:S01]  /*1770*/  IADD3 R28, P1, PT, R22, R2, RZ ;  /* 0x00000002161c7210 */ /* 0x000fe20007f3e0ff */
[----:B------:R-:W-:-:S04]  /*1780*/  IMAD.X R27, R13, 0x1, R12, P0 ;  /* 0x000000010d1b7824 */ /* 0x000fc800000e060c */
[--C-:B------:R-:W-:Y:S01]  /*1790*/  IMAD.X R29, R23, 0x1, R9.reuse, P1 ;  /* 0x00000001171d7824 */ /* 0x100fe200008e0609 */
[C---:B------:R-:W-:Y:S01]  /*17a0*/  LEA R25, P1, R2.reuse, R17, 0x2 ;  /* 0x0000001102197211 */ /* 0x040fe200078210ff */
[----:B--2---:R1:W-:Y:S04]  /*17b0*/  STG.E.U8 desc[UR20][R26.64], R24 ;  /* 0x000000181a007986 */ /* 0x0043e8000c101114 */
[----:B------:R-:W2:Y:S01]  /*17c0*/  LDG.E.U8 R29, desc[UR20][R28.64] ;  /* 0x000000141c1d7981 */ /* 0x000ea2000c1e1100 */
[----:B------:R-:W-:Y:S02]  /*17d0*/  IADD3 R16, P0, PT, R15, R4, RZ ;  /* 0x000000040f107210 */ /* 0x000fe40007f1e0ff */
[----:B------:R-:W-:Y:S02]  /*17e0*/  LEA.HI.X R20, R2, R14, R9, 0x2, P1 ;  /* 0x0000000e02147211 */ /* 0x000fe400008f1409 */
[----:B0-----:R-:W-:-:S02]  /*17f0*/  IADD3 R6, P1, PT, R25, UR16, RZ ;  /* 0x0000001019067c10 */ /* 0x001fc4000ff3e0ff */
[----:B------:R-:W-:Y:S02]  /*1800*/  IADD3.X R17, PT, PT, R13, R0, RZ, P0, !PT ;  /* 0x000000000d117210 */ /* 0x000fe400007fe4ff */
[----:B------:R-:W-:Y:S02]  /*1810*/  IADD3.X R7, PT, PT, R20, UR17, RZ, P1, !PT ;  /* 0x0000001114077c10 */ /* 0x000fe40008ffe4ff */
[----:B------:R-:W-:Y:S01]  /*1820*/  IADD3 R21, P0, PT, R15, R10, RZ ;  /* 0x0000000a0f157210 */ /* 0x000fe20007f1e0ff */
[----:B--2---:R0:W-:Y:S04]  /*1830*/  STG.E.U8 desc[UR20][R16.64], R29 ;  /* 0x0000001d10007986 */ /* 0x0041e8000c101114 */
[----:B-1----:R-:W2:Y:S01]  /*1840*/  LDG.E.U8 R24, desc[UR20][R6.64] ;  /* 0x0000001406187981 */ /* 0x002ea2000c1e1100 */
[----:B------:R-:W-:Y:S01]  /*1850*/  IMAD.X R13, R13, 0x1, R11, P0 ;  /* 0x000000010d0d7824 */ /* 0x000fe200000e060b */
[----:B------:R-:W-:-:S02]  /*1860*/  IADD3 R14, P0, PT, R21, UR6, RZ ;  /* 0x00000006150e7c10 */ /* 0x000fc4000ff1e0ff */
[----:B------:R-:W-:Y:S02]  /*1870*/  IADD3 R18, P1, PT, R6, R2, RZ ;  /* 0x0000000206127210 */ /* 0x000fe40007f3e0ff */
[----:B------:R-:W-:-:S03]  /*1880*/  IADD3.X R15, PT, PT, R13, UR7, RZ, P0, !PT ;  /* 0x000000070d0f7c10 */ /* 0x000fc600087fe4ff */
[----:B------:R-:W-:Y:S02]  /*1890*/  IMAD.X R19, R7, 0x1, R9, P1 ;  /* 0x0000000107137824 */ /* 0x000fe400008e0609 */
[----:B--2---:R1:W-:Y:S04]  /*18a0*/  STG.E.U8 desc[UR20][R14.64], R24 ;  /* 0x000000180e007986 */ /* 0x0043e8000c101114 */
[----:B------:R-:W2:Y:S01]  /*18b0*/  LDG.E.U8 R7, desc[UR20][R18.64] ;  /* 0x0000001412077981 */ /* 0x000ea2000c1e1100 */
[----:B------:R-:W-:Y:S02]  /*18c0*/  IADD3 R22, P0, PT, R21, UR4, RZ ;  /* 0x0000000415167c10 */ /* 0x000fe4000ff1e0ff */
[----:B0-----:R-:W-:Y:S02]  /*18d0*/  IADD3 R16, P1, PT, R18, R2, RZ ;  /* 0x0000000212107210 */ /* 0x001fe40007f3e0ff */
        /* <DEDUP_REMOVED lines=10> */
[----:B------:R-:W3:Y:S01]  /*1980*/  LDG.E.U8 R29, desc[UR20][R28.64] ;  /* 0x000000141c1d7981 */ /* 0x000ee2000c1e1100 */
[----:B-1----:R-:W-:Y:S02]  /*1990*/  IADD3 R14, P0, PT, R21, R4, RZ ;  /* 0x00000004150e7210 */ /* 0x002fe40007f1e0ff */
[----:B------:R-:W-:Y:S02]  /*19a0*/  LEA.HI.X R20, R2, R20, R9, 0x2, P1 ;  /* 0x0000001402147211 */ /* 0x000fe400008f1409 */
[----:B------:R-:W-:-:S02]  /*19b0*/  IADD3 R6, P1, PT, R25, UR16, RZ ;  /* 0x0000001019067c10 */ /* 0x000fc4000ff3e0ff */
[----:B------:R-:W-:Y:S02]  /*19c0*/  IADD3.X R15, PT, PT, R13, R0, RZ, P0, !PT ;  /* 0x000000000d0f7210 */ /* 0x000fe400007fe4ff */
[----:B0-----:R-:W-:Y:S02]  /*19d0*/  IADD3.X R7, PT, PT, R20, UR17, RZ, P1, !PT ;  /* 0x0000001114077c10 */ /* 0x001fe40008ffe4ff */
[----:B------:R-:W-:Y:S01]  /*19e0*/  IADD3 R21, P0, PT, R21, R10, RZ ;  /* 0x0000000a15157210 */ /* 0x000fe20007f1e0ff */
[----:B---3--:R0:W-:Y:S04]  /*19f0*/  STG.E.U8 desc[UR20][R14.64], R29 ;  /* 0x0000001d0e007986 */ /* 0x0081e8000c101114 */
[----:B------:R-:W3:Y:S01]  /*1a00*/  LDG.E.U8 R24, desc[UR20][R6.64] ;  /* 0x0000001406187981 */ /* 0x000ee2000c1e1100 */
[----:B------:R-:W-:Y:S01]  /*1a10*/  IMAD.X R13, R13, 0x1, R11, P0 ;  /* 0x000000010d0d7824 */ /* 0x000fe200000e060b */
[----:B------:R-:W-:-:S02]  /*1a20*/  IADD3 R16, P0, PT, R21, UR6, RZ ;  /* 0x0000000615107c10 */ /* 0x000fc4000ff1e0ff */
[----:B------:R-:W-:Y:S02]  /*1a30*/  IADD3 R18, P1, PT, R6, R2, RZ ;  /* 0x0000000206127210 */ /* 0x000fe40007f3e0ff */
[----:B------:R-:W-:-:S03]  /*1a40*/  IADD3.X R17, PT, PT, R13, UR7, RZ, P0, !PT ;  /* 0x000000070d117c10 */ /* 0x000fc600087fe4ff */
[----:B--2---:R-:W-:Y:S02]  /*1a50*/  IMAD.X R19, R7, 0x1, R9, P1 ;  /* 0x0000000107137824 */ /* 0x004fe400008e0609 */
[----:B---3--:R1:W-:Y:S04]  /*1a60*/  STG.E.U8 desc[UR20][R16.64], R24 ;  /* 0x0000001810007986 */ /* 0x0083e8000c101114 */
        /* <DEDUP_REMOVED lines=8> */
[----:B-1----:R-:W-:Y:S01]  /*1af0*/  IADD3 R16, P1, PT, R26, R2, RZ ;  /* 0x000000021a107210 */ /* 0x002fe20007f3e0ff */
[----:B------:R-:W-:-:S04]  /*1b00*/  IMAD.X R29, R13, 0x1, R12, P0 ;  /* 0x000000010d1d7824 */ /* 0x000fc800000e060c */
[--C-:B------:R-:W-:Y:S01]  /*1b10*/  IMAD.X R17, R27, 0x1, R9.reuse, P1 ;  /* 0x000000011b117824 */ /* 0x100fe200008e0609 */
[C---:B------:R-:W-:Y:S01]  /*1b20*/  LEA R25, P1, R2.reuse, R25, 0x2 ;  /* 0x0000001902197211 */ /* 0x040fe200078210ff */
[----:B--2---:R-:W-:Y:S04]  /*1b30*/  STG.E.U8 desc[UR20][R28.64], R19 ;  /* 0x000000131c007986 */ /* 0x004fe8000c101114 */
[----:B------:R-:W2:Y:S01]  /*1b40*/  LDG.E.U8 R24, desc[UR20][R16.64] ;  /* 0x0000001410187981 */ /* 0x000ea2000c1e1100 */
[----:B------:R-:W-:Y:S02]  /*1b50*/  IADD3 R6, P0, PT, R21, R4, RZ ;  /* 0x0000000415067210 */ /* 0x000fe40007f1e0ff */
[----:B------:R-:W-:Y:S02]  /*1b60*/  LEA.HI.X R20, R2, R20, R9, 0x2, P1 ;  /* 0x0000001402147211 */ /* 0x000fe400008f1409 */
[----:B------:R-:W-:-:S02]  /*1b70*/  IADD3 R14, P1, PT, R25, UR16, RZ ;  /* 0x00000010190e7c10 */ /* 0x000fc4000ff3e0ff */
[----:B------:R-:W-:Y:S02]  /*1b80*/  IADD3.X R7, PT, PT, R13, R0, RZ, P0, !PT ;  /* 0x000000000d077210 */ /* 0x000fe400007fe4ff */
[----:B0-----:R-:W-:Y:S02]  /*1b90*/  IADD3.X R15, PT, PT, R20, UR17, RZ, P1, !PT ;  /* 0x00000011140f7c10 */ /* 0x001fe40008ffe4ff */
[----:B------:R-:W-:Y:S01]  /*1ba0*/  IADD3 R21, P0, PT, R21, R10, RZ ;  /* 0x0000000a15157210 */ /* 0x000fe20007f1e0ff */
[----:B--2---:R0:W-:Y:S04]  /*1bb0*/  STG.E.U8 desc[UR20][R6.64], R24 ;  /* 0x0000001806007986 */ /* 0x0041e8000c101114 */
[----:B0-----:R-:W2:Y:S01]  /*1bc0*/  LDG.E.U8 R24, desc[UR20][R14.64] ;  /* 0x000000140e187981 */ /* 0x001ea2000c1e1100 */
[----:B------:R-:W-:Y:S01]  /*1bd0*/  IMAD.X R13, R13, 0x1, R11, P0 ;  /* 0x000000010d0d7824 */ /* 0x000fe200000e060b */
[----:B------:R-:W-:-:S02]  /*1be0*/  IADD3 R16, P0, PT, R21, UR6, RZ ;  /* 0x0000000615107c10 */ /* 0x000fc4000ff1e0ff */
[----:B------:R-:W-:Y:S02]  /*1bf0*/  IADD3 R18, P1, PT, R14, R2, RZ ;  /* 0x000000020e127210 */ /* 0x000fe40007f3e0ff */
[----:B------:R-:W-:-:S03]  /*1c00*/  IADD3.X R17, PT, PT, R13, UR7, RZ, P0, !PT ;  /* 0x000000070d117c10 */ /* 0x000fc600087fe4ff */
[----:B------:R-:W-:Y:S02]  /*1c10*/  IMAD.X R19, R15, 0x1, R9, P1 ;  /* 0x000000010f137824 */ /* 0x000fe400008e0609 */
[----:B--2---:R-:W-:Y:S04]  /*1c20*/  STG.E.U8 desc[UR20][R16.64], R24 ;  /* 0x0000001810007986 */ /* 0x004fe8000c101114 */
[----:B------:R-:W2:Y:S01]  /*1c30*/  LDG.E.U8 R15, desc[UR20][R18.64] ;  /* 0x00000014120f7981 */ /* 0x000ea2000c1e1100 */
        /* <DEDUP_REMOVED lines=9> */
[----:B------:R-:W-:Y:S01]  /*1cd0*/  IMAD.X R29, R7, 0x1, R9, P1 ;  /* 0x00000001071d7824 */ /* 0x000fe200008e0609 */
[----:B------:R-:W-:Y:S01]  /*1ce0*/  IADD3 R18, P0, PT, R21, R4, RZ ;  /* 0x0000000415127210 */ /* 0x000fe20007f1e0ff */
[----:B--2---:R1:W-:Y:S04]  /*1cf0*/  STG.E.U8 desc[UR20][R26.64], R14 ;  /* 0x0000000e1a007986 */ /* 0x0043e8000c101114 */
[----:B------:R-:W2:Y:S01]  /*1d00*/  LDG.E.U8 R29, desc[UR20][R28.64] ;  /* 0x000000141c1d7981 */ /* 0x000ea2000c1e1100 */
[----:B------:R-:W-:Y:S01]  /*1d10*/  IADD3.X R19, PT, PT, R13, R0, RZ, P0, !PT ;  /* 0x000000000d137210 */ /* 0x000fe200007fe4ff */
[----:B------:R-:W-:Y:S01]  /*1d20*/  UIADD3 UR9, UP1, UPT, UR9, -0x10, URZ ;  /* 0xfffffff009097890 */ /* 0x000fe2000ff3e0ff */
[----:B0-----:R-:W-:Y:S02]  /*1d30*/  IADD3 R15, P1, PT, R21, R10, RZ ;  /* 0x0000000a150f7210 */ /* 0x001fe40007f3e0ff */
[----:B------:R-:W-:Y:S01]  /*1d40*/  LEA R17, P0, R2, R25, 0x2 ;  /* 0x0000001902117211 */ /* 0x000fe200078010ff */
[----:B------:R-:W-:-:S02]  /*1d50*/  UIADD3.X UR5, UPT, UPT, UR5, -0x1, URZ, UP1, !UPT ;  /* 0xffffffff05057890 */ /* 0x000fc40008ffe4ff */
[----:B------:R-:W-:Y:S01]  /*1d60*/  UISETP.GT.U32.AND UP1, UPT, UR9, 0xc, UPT ;  /* 0x0000000c0900788c */ /* 0x000fe2000bf24070 */
[----:B-1----:R-:W-:Y:S01]  /*1d70*/  LEA.HI.X R14, R2, R20, R9, 0x2, P0 ;  /* 0x00000014020e7211 */ /* 0x002fe200000f1409 */
[----:B------:R-:W-:Y:S02]  /*1d80*/  IMAD.X R13, R13, 0x1, R11, P1 ;  /* 0x000000010d0d7824 */ /* 0x000fe400008e060b */
[----:B------:R-:W-:Y:S01]  /*1d90*/  UISETP.GT.AND.EX UP1, UPT, UR5, URZ, UPT, UP1 ;  /* 0x000000ff0500728c */ /* 0x000fe2000bf24310 */
[----:B--2---:R1:W-:Y:S08]  /*1da0*/  STG.E.U8 desc[UR20][R18.64], R29 ;  /* 0x0000001d12007986 */ /* 0x0043f0000c101114 */
[----:B------:R-:W-:Y:S05]  /*1db0*/  BRA.U UP1, `(.L_x_404) ;  /* 0xfffffff9012c7547 */ /* 0x000fea000b83ffff */
.L_x_403:
[----:B------:R-:W-:-:S04]  /*1dc0*/  UISETP.GT.U32.AND UP1, UPT, UR9, 0x4, UPT ;  /* 0x000000040900788c */ /* 0x000fc8000bf24070 */
[----:B------:R-:W-:-:S09]  /*1dd0*/  UISETP.GT.AND.EX UP1, UPT, UR5, URZ, UPT, UP1 ;  /* 0x000000ff0500728c */ /* 0x000fd2000bf24310 */
[----:B------:R-:W-:Y:S05]  /*1de0*/  BRA.U !UP1, `(.L_x_405) ;  /* 0x0000000109f07547 */ /* 0x000fea000b800000 */
[----:B------:R-:W0:Y:S02]  /*1df0*/  LDCU.64 UR16, c[0x0][0x380] ;  /* 0x00007000ff1077ac */ /* 0x000e240008000a00 */
[----:B0-----:R-:W-:-:S04]  /*1e00*/  IADD3 R24, P0, PT, R17, UR16, RZ ;  /* 0x0000001011187c10 */ /* 0x001fc8000ff1e0ff */
[----:B------:R-:W-:-:S05]  /*1e10*/  IADD3.X R25, PT, PT, R14, UR17, RZ, P0, !PT ;  /* 0x000000110e197c10 */ /* 0x000fca00087fe4ff */
[----:B-1----:R-:W2:Y:S01]  /*1e20*/  LDG.E.U8 R29, desc[UR20][R24.64] ;  /* 0x00000014181d7981 */ /* 0x002ea2000c1e1100 */
[----:B------:R-:W-:Y:S02]  /*1e30*/  IADD3 R22, P0, PT, R15, UR6, RZ ;  /* 0x000000060f167c10 */ /* 0x000fe4000ff1e0ff */
        /* <DEDUP_REMOVED lines=25> */
[----:B------:R-:W2:Y:S01]  /*1fd0*/  LDG.E.U8 R29, desc[UR20][R6.64] ;  /* 0x00000014061d7981 */ /* 0x000ea2000c1e1100 */
[----:B------:R-:W-:Y:S01]  /*1fe0*/  IMAD.X R13, R11, 0x1, R13, P0 ;  /* 0x000000010b0d7824 */ /* 0x000fe200000e060d */
[----:B------:R-:W-:-:S02]  /*1ff0*/  IADD3 R20, P0, PT, R15, UR6, RZ ;  /* 0x000000060f147c10 */ /* 0x000fc4000ff1e0ff */
[----:B------:R-:W-:Y:S02]  /*2000*/  IADD3 R22, P1, PT, R6, R2, RZ ;  /* 0x0000000206167210 */ /* 0x000fe40007f3e0ff */
[----:B------:R-:W-:-:S03]  /*2010*/  IADD3.X R21, PT, PT, R13, UR7, RZ, P0, !PT ;  /* 0x000000070d157c10 */ /* 0x000fc600087fe4ff */
[----:B------:R-:W-:Y:S02]  /*2020*/  IMAD.X R23, R7, 0x1, R9, P1 ;  /* 0x0000000107177824 */ /* 0x000fe400008e0609 */
[----:B--2---:R2:W-:Y:S04]  /*2030*/  STG.E.U8 desc[UR20][R20.64], R29 ;  /* 0x0000001d14007986 */ /* 0x0045e8000c101114 */
[----:B-1----:R-:W3:Y:S01]  /*2040*/  LDG.E.U8 R18, desc[UR20][R22.64] ;  /* 0x0000001416127981 */ /* 0x002ee2000c1e1100 */
[----:B------:R-:W-:Y:S02]  /*2050*/  IADD3 R24, P0, PT, R15, UR4, RZ ;  /* 0x000000040f187c10 */ /* 0x000fe4000ff1e0ff */
[----:B0-----:R-:W-:Y:S02]  /*2060*/  IADD3 R16, P1, PT, R22, R2, RZ ;  /* 0x0000000216107210 */ /* 0x001fe40007f3e0ff */
[----:B------:R-:W-:-:S03]  /*2070*/  IADD3.X R25, PT, PT, R13, UR10, RZ, P0, !PT ;  /* 0x0000000a0d197c10 */ /* 0x000fc600087fe4ff */
[----:B------:R-:W-:Y:S01]  /*2080*/  IMAD.X R17, R23, 0x1, R9, P1 ;  /* 0x0000000117117824 */ /* 0x000fe200008e0609 */
[----:B------:R-:W-:Y:S01]  /*2090*/  IADD3 R6, P0, PT, R15, R8, RZ ;  /* 0x000000080f067210 */ /* 0x000fe20007f1e0ff */
[----:B---3--:R0:W-:Y:S04]  /*20a0*/  STG.E.U8 desc[UR20][R24.64], R18 ;  /* 0x0000001218007986 */ /* 0x0081e8000c101114 */
[----:B------:R-:W3:Y:S01]  /*20b0*/  LDG.E.U8 R28, desc[UR20][R16.64] ;  /* 0x00000014101c7981 */ /* 0x000ee2000c1e1100 */
[----:B------:R-:W-:Y:S01]  /*20c0*/  IADD3 R26, P1, PT, R16, R2, RZ ;  /* 0x00000002101a7210 */ /* 0x000fe20007f3e0ff */
[----:B------:R-:W-:-:S04]  /*20d0*/  IMAD.X R7, R13, 0x1, R12, P0 ;  /* 0x000000010d077824 */ /* 0x000fc800000e060c */
[----:B------:R-:W-:Y:S01]  /*20e0*/  IMAD.X R27, R17, 0x1, R9, P1 ;  /* 0x00000001111b7824 */ /* 0x000fe200008e0609 */
[----:B--2---:R-:W-:Y:S01]  /*20f0*/  IADD3 R20, P0, PT, R15, R4, RZ ;  /* 0x000000040f147210 */ /* 0x004fe20007f1e0ff */
[----:B---3--:R0:W-:Y:S04]  /*2100*/  STG.E.U8 desc[UR20][R6.64], R28 ;  /* 0x0000001c06007986 */ /* 0x0081e8000c101114 */
[----:B------:R-:W2:Y:S01]  /*2110*/  LDG.E.U8 R27, desc[UR20][R26.64] ;  /* 0x000000141a1b7981 */ /* 0x000ea2000c1e1100 */
[----:B------:R-:W-:Y:S01]  /*2120*/  IADD3.X R21, PT, PT, R13, R0, RZ, P0, !PT ;  /* 0x000000000d157210 */ /* 0x000fe200007fe4ff */
[----:B------:R-:W-:Y:S01]  /*2130*/  UIADD3 UR9, UP0, UPT, UR9, -0x8, URZ ;  /* 0xfffffff809097890 */ /* 0x000fe2000ff1e0ff */
[----:B------:R-:W-:Y:S02]  /*2140*/  IADD3 R15, P1, PT, R15, R10, RZ ;  /* 0x0000000a0f0f7210 */ /* 0x000fe40007f3e0ff */
[----:B------:R-:W-:Y:S01]  /*2150*/  LEA R17, P0, R2, R19, 0x2 ;  /* 0x0000001302117211 */ /* 0x000fe200078010ff */
[----:B------:R-:W-:-:S02]  /*2160*/  UIADD3.X UR5, UPT, UPT, UR5, -0x1, URZ, UP0, !UPT ;  /* 0xffffffff05057890 */ /* 0x000fc400087fe4ff */
[----:B------:R-:W-:Y:S01]  /*2170*/  IMAD.X R13, R13, 0x1, R11, P1 ;  /* 0x000000010d0d7824 */ /* 0x000fe200008e060b */
[----:B------:R-:W-:Y:S01]  /*2180*/  LEA.HI.X R14, R2, R14, R9, 0x2, P0 ;  /* 0x0000000e020e7211 */ /* 0x000fe200000f1409 */
[----:B------:R-:W-:Y:S01]  /*2190*/  UPLOP3.LUT UP0, UPT, UPT, UPT, UPT, 0x40, 0x4 ;  /* 0x000000000004789c */ /* 0x000fe20003f0e870 */
[----:B--2---:R0:W-:Y:S10]  /*21a0*/  STG.E.U8 desc[UR20][R20.64], R27 ;  /* 0x0000001b14007986 */ /* 0x0041f4000c101114 */
.L_x_405:
[----:B------:R-:W-:-:S04]  /*21b0*/  UISETP.NE.U32.AND UP1, UPT, UR9, URZ, UPT ;  /* 0x000000ff0900728c */ /* 0x000fc8000bf25070 */
[----:B------:R-:W-:-:S09]  /*21c0*/  UISETP.NE.OR.EX UP0, UPT, UR5, URZ, UP0, UP1 ;  /* 0x000000ff0500728c */ /* 0x000fd20008705710 */
[----:B------:R-:W-:Y:S05]  /*21d0*/  BRA.U !UP0, `(.L_x_401) ;  /* 0x0000000108847547 */ /* 0x000fea000b800000 */
.L_x_402:
[----:B0--3--:R-:W-:-:S04]  /*21e0*/  IADD3 R24, P0, PT, R17, UR18, RZ ;  /* 0x0000001211187c10 */ /* 0x009fc8000ff1e0ff */
[----:B------:R-:W-:-:S05]  /*21f0*/  IADD3.X R25, PT, PT, R14, UR19, RZ, P0, !PT ;  /* 0x000000130e197c10 */ /* 0x000fca00087fe4ff */
[----:B-1----:R-:W3:Y:S01]  /*2200*/  LDG.E.U8 R29, desc[UR20][R24.64] ;  /* 0x00000014181d7981 */ /* 0x002ee2000c1e1100 */
[----:B------:R-:W-:Y:S02]  /*2210*/  IADD3 R22, P0, PT, R15, UR6, RZ ;  /* 0x000000060f167c10 */ /* 0x000fe4000ff1e0ff */
[----:B------:R-:W-:Y:S02]  /*2220*/  IADD3 R18, P1, PT, R24, R2, RZ ;  /* 0x0000000218127210 */ /* 0x000fe40007f3e0ff */
[----:B------:R-:W-:-:S03]  /*2230*/  IADD3.X R23, PT, PT, R13, UR7, RZ, P0, !PT ;  /* 0x000000070d177c10 */ /* 0x000fc600087fe4ff */
[----:B------:R-:W-:Y:S02]  /*2240*/  IMAD.X R19, R25, 0x1, R9, P1 ;  /* 0x0000000119137824 */ /* 0x000fe400008e0609 */
[----:B---3--:R3:W-:Y:S04]  /*2250*/  STG.E.U8 desc[UR20][R22.64], R29 ;  /* 0x0000001d16007986 */ /* 0x0087e8000c101114 */
[----:B------:R-:W4:Y:S01]  /*2260*/  LDG.E.U8 R16, desc[UR20][R18.64] ;  /* 0x0000001412107981 */ /* 0x000f22000c1e1100 */
[----:B------:R-:W-:Y:S02]  /*2270*/  IADD3 R6, P0, PT, R15, UR4, RZ ;  /* 0x000000040f067c10 */ /* 0x000fe4000ff1e0ff */
[----:B------:R-:W-:Y:S02]  /*2280*/  IADD3 R20, P1, PT, R18, R2, RZ ;  /* 0x0000000212147210 */ /* 0x000fe40007f3e0ff */
[----:B------:R-:W-:-:S03]  /*2290*/  IADD3.X R7, PT, PT, R13, UR10, RZ, P0, !PT ;  /* 0x0000000a0d077c10 */ /* 0x000fc600087fe4ff */
[----:B------:R-:W-:Y:S01]  /*22a0*/  IMAD.X R21, R19, 0x1, R9, P1 ;  /* 0x0000000113157824 */ /* 0x000fe200008e0609 */
[----:B------:R-:W-:Y:S01]  /*22b0*/  IADD3 R24, P0, PT, R15, R8, RZ ;  /* 0x000000080f187210 */ /* 0x000fe20007f1e0ff */
[----:B----4-:R3:W-:Y:S04]  /*22c0*/  STG.E.U8 desc[UR20][R6.64], R16 ;  /* 0x0000001006007986 */ /* 0x0107e8000c101114 */
[----:B------:R-:W4:Y:S01]  /*22d0*/  LDG.E.U8 R28, desc[UR20][R20.64] ;  /* 0x00000014141c7981 */ /* 0x000f22000c1e1100 */
[----:B------:R-:W-:Y:S01]  /*22e0*/  IADD3 R26, P1, PT, R20, R2, RZ ;  /* 0x00000002141a7210 */ /* 0x000fe20007f3e0ff */
[----:B------:R-:W-:-:S04]  /*22f0*/  IMAD.X R25, R13, 0x1, R12, P0 ;  /* 0x000000010d197824 */ /* 0x000fc800000e060c */
[----:B------:R-:W-:Y:S01]  /*2300*/  IMAD.X R27, R21, 0x1, R9, P1 ;  /* 0x00000001151b7824 */ /* 0x000fe200008e0609 */
[----:B------:R-:W-:Y:S01]  /*2310*/  IADD3 R18, P0, PT, R15, R4, RZ ;  /* 0x000000040f127210 */ /* 0x000fe20007f1e0ff */
[----:B----4-:R3:W-:Y:S04]  /*2320*/  STG.E.U8 desc[UR20][R24.64], R28 ;  /* 0x0000001c18007986 */ /* 0x0107e8000c101114 */
[----:B------:R-:W4:Y:S01]  /*2330*/  LDG.E.U8 R27, desc[UR20][R26.64] ;  /* 0x000000141a1b7981 */ /* 0x000f22000c1e1100 */
[----:B------:R-:W-:Y:S01]  /*2340*/  IADD3.X R19, PT, PT, R13, R0, RZ, P0, !PT ;  /* 0x000000000d137210 */ /* 0x000fe200007fe4ff */
[----:B------:R-:W-:Y:S01]  /*2350*/  UIADD3 UR9, UP0, UPT, UR9, -0x4, URZ ;  /* 0xfffffffc09097890 */ /* 0x000fe2000ff1e0ff */
[----:B------:R-:W-:Y:S02]  /*2360*/  IADD3 R15, P1, PT, R15, R10, RZ ;  /* 0x0000000a0f0f7210 */ /* 0x000fe40007f3e0ff */
[----:B------:R-:W-:Y:S01]  /*2370*/  LEA R17, P0, R2, R17, 0x2 ;  /* 0x0000001102117211 */ /* 0x000fe200078010ff */
[----:B--2---:R-:W-:-:S02]  /*2380*/  UIADD3.X UR5, UPT, UPT, UR5, -0x1, URZ, UP0, !UPT ;  /* 0xffffffff05057890 */ /* 0x004fc400087fe4ff */
[----:B------:R-:W-:Y:S01]  /*2390*/  UISETP.NE.U32.AND UP0, UPT, UR9, URZ, UPT ;  /* 0x000000ff0900728c */ /* 0x000fe2000bf05070 */
[----:B------:R-:W-:Y:S01]  /*23a0*/  LEA.HI.X R14, R2, R14, R9, 0x2, P0 ;  /* 0x0000000e020e7211 */ /* 0x000fe200000f1409 */
[----:B------:R-:W-:Y:S02]  /*23b0*/  IMAD.X R13, R13, 0x1, R11, P1 ;  /* 0x000000010d0d7824 */ /* 0x000fe400008e060b */
[----:B------:R-:W-:Y:S01]  /*23c0*/  UISETP.NE.AND.EX UP0, UPT, UR5, URZ, UPT, UP0 ;  /* 0x000000ff0500728c */ /* 0x000fe2000bf05300 */
[----:B----4-:R3:W-:Y:S08]  /*23d0*/  STG.E.U8 desc[UR20][R18.64], R27 ;  /* 0x0000001b12007986 */ /* 0x0107f0000c101114 */
[----:B------:R-:W-:Y:S05]  /*23e0*/  BRA.U UP0, `(.L_x_402) ;  /* 0xfffffffd007c7547 */ /* 0x000fea000b83ffff */
.L_x_401:
[----:B------:R-:W-:-:S06]  /*23f0*/  ULOP3.LUT UR5, UR14, 0x3, URZ, 0xc0, !UPT ;  /* 0x000000030e057892 */ /* 0x000fcc000f8ec0ff */
[----:B------:R-:W-:-:S04]  /*2400*/  ISETP.NE.U32.AND P0, PT, RZ, UR5, PT ;  /* 0x00000005ff007c0c */ /* 0x000fc8000bf05070 */
[----:B------:R-:W-:-:S13]  /*2410*/  ISETP.NE.AND.EX P0, PT, RZ, RZ, PT, P0 ;  /* 0x000000ffff00720c */ /* 0x000fda0003f05300 */
[----:B------:R-:W-:Y:S05]  /*2420*/  @!P0 EXIT ;  /* 0x000000000000894d */ /* 0x000fea0003800000 */
[----:B------:R-:W2:Y:S01]  /*2430*/  LDCU.64 UR6, c[0x0][0x380] ;  /* 0x00007000ff0677ac */ /* 0x000ea20008000a00 */
[----:B------:R-:W4:Y:S01]  /*2440*/  LDCU.64 UR10, c[0x0][0x3c8] ;  /* 0x00007900ff0a77ac */ /* 0x000f220008000a00 */
[----:B------:R-:W-:Y:S01]  /*2450*/  UMOV UR4, URZ ;  /* 0x000000ff00047c82 */ /* 0x000fe20008000000 */
[----:B--2---:R-:W-:Y:S02]  /*2460*/  IADD3 R17, P0, PT, R17, UR6, RZ ;  /* 0x0000000611117c10 */ /* 0x004fe4000ff1e0ff */
[----:B----4-:R-:W-:Y:S02]  /*2470*/  IADD3 R15, P1, PT, R15, UR10, RZ ;  /* 0x0000000a0f0f7c10 */ /* 0x010fe4000ff3e0ff */
[----:B------:R-:W-:Y:S02]  /*2480*/  IADD3.X R14, PT, PT, R14, UR7, RZ, P0, !PT ;  /* 0x000000070e0e7c10 */ /* 0x000fe400087fe4ff */
[----:B------:R-:W-:-:S09]  /*2490*/  IADD3.X R0, PT, PT, R13, UR11, RZ, P1, !PT ;  /* 0x0000000b0d007c10 */ /* 0x000fd20008ffe4ff */
.L_x_406:
[----:B--2---:R-:W-:Y:S02]  /*24a0*/  IMAD.MOV.U32 R4, RZ, RZ, R17 ;  /* 0x000000ffff047224 */ /* 0x004fe400078e0011 */
[----:B------:R-:W-:-:S05]  /*24b0*/  IMAD.MOV.U32 R5, RZ, RZ, R14 ;  /* 0x000000ffff057224 */ /* 0x000fca00078e000e */
[----:B0--3--:R0:W2:Y:S01]  /*24c0*/  LDG.E.U8 R7, desc[UR20][R4.64] ;  /* 0x0000001404077981 */ /* 0x0090a2000c1e1100 */
[----:B------:R-:W-:Y:S01]  /*24d0*/  UIADD3 UR5, UP0, UPT, UR5, -0x1, URZ ;  /* 0xffffffff05057890 */ /* 0x000fe2000ff1e0ff */
[----:B------:R-:W-:-:S03]  /*24e0*/  IADD3 R17, P0, PT, R17, R2, RZ ;  /* 0x0000000211117210 */ /* 0x000fc60007f1e0ff */
[----:B------:R-:W-:Y:S01]  /*24f0*/  UIADD3.X UR4, UPT, UPT, UR4, -0x1, URZ, UP0, !UPT ;  /* 0xffffffff04047890 */ /* 0x000fe200087fe4ff */
[----:B------:R-:W-:Y:S01]  /*2500*/  IADD3.X R14, PT, PT, R14, R9, RZ, P0, !PT ;  /* 0x000000090e0e7210 */ /* 0x000fe200007fe4ff */
[----:B------:R-:W-:Y:S01]  /*2510*/  UISETP.NE.U32.AND UP0, UPT, UR5, URZ, UPT ;  /* 0x000000ff0500728c */ /* 0x000fe2000bf05070 */
[----:B0-----:R-:W-:-:S03]  /*2520*/  IMAD.MOV.U32 R4, RZ, RZ, R15 ;  /* 0x000000ffff047224 */ /* 0x001fc600078e000f */
[----:B------:R-:W-:Y:S01]  /*2530*/  UISETP.NE.AND.EX UP0, UPT, UR4, URZ, UPT, UP0 ;  /* 0x000000ff0400728c */ /* 0x000fe2000bf05300 */
[----:B------:R-:W-:Y:S01]  /*2540*/  IMAD.MOV.U32 R5, RZ, RZ, R0 ;  /* 0x000000ffff057224 */ /* 0x000fe200078e0000 */
[----:B------:R-:W-:-:S04]  /*2550*/  IADD3 R15, P1, PT, R15, UR12, RZ ;  /* 0x0000000c0f0f7c10 */ /* 0x000fc8000ff3e0ff */
[----:B------:R-:W-:Y:S01]  /*2560*/  IADD3.X R0, PT, PT, R0, UR8, RZ, P1, !PT ;  /* 0x0000000800007c10 */ /* 0x000fe20008ffe4ff */
[----:B--2---:R2:W-:Y:S02]  /*2570*/  STG.E.U8 desc[UR20][R4.64], R7 ;  /* 0x0000000704007986 */ /* 0x0045e4000c101114 */
[----:B------:R-:W-:Y:S06]  /*2580*/  BRA.U UP0, `(.L_x_406) ;  /* 0xfffffffd00c47547 */ /* 0x000fec000b83ffff */
[----:B------:R-:W-:Y:S05]  /*2590*/  EXIT ;  /* 0x000000000000794d */ /* 0x000fea0003800000 */
        .weak           $__internal_30_$__cuda_sm20_div_s64
        .type           $__internal_30_$__cuda_sm20_div_s64,@function
        .size           $__internal_30_$__cuda_sm20_div_s64,($__internal_31_$__cuda_sm20_div_u64 - $__internal_30_$__cuda_sm20_div_s64)
$__internal_30_$__cuda_sm20_div_s64:
        /* <DEDUP_REMOVED lines=8> */
[----:B0-----:R-:W-:Y:S01]  /*2620*/  VIADD R2, R6, 0x1ffffffe ;  /* 0x1ffffffe06027836 */ /* 0x001fe20000000000 */
[----:B------:R-:W-:-:S04]  /*2630*/  IADD3 R6, P4, PT, RZ, -R15, RZ ;  /* 0x8000000fff067210 */ /* 0x000fc80007f9e0ff */
[----:B------:R-:W-:Y:S01]  /*2640*/  SEL R6, R6, R15, !P3 ;  /* 0x0000000f06067207 */ /* 0x000fe20005800000 */
[----:B------:R-:W0:Y:S01]  /*2650*/  F2I.U64.TRUNC R2, R2 ;  /* 0x0000000200027311 */ /* 0x000e22000020d800 */
[----:B------:R-:W-:-:S04]  /*2660*/  IADD3.X R8, PT, PT, RZ, ~R13, RZ, P4, !PT ;  /* 0x8000000dff087210 */ /* 0x000fc800027fe4ff */
[----:B------:R-:W-:Y:S01]  /*2670*/  SEL R8, R8, R13, !P3 ;  /* 0x0000000d08087207 */ /* 0x000fe20005800000 */
        /* <DEDUP_REMOVED lines=11> */
[----:B------:R-:W-:Y:S01]  /*2730*/  IADD3 R5, P2, PT, R11, R4, RZ ;  /* 0x000000040b057210 */ /* 0x000fe20007f5e0ff */
[----:B------:R-:W-:-:S04]  /*2740*/  IMAD.X R4, R9, 0x1, R3, P0 ;  /* 0x0000000109047824 */ /* 0x000fc800000e0603 */
[----:B------:R-:W-:Y:S01]  /*2750*/  IMAD.WIDE.U32 R2, R5, UR4, RZ ;  /* 0x0000000405027c25 */ /* 0x000fe2000f8e00ff */
[----:B------:R-:W-:-:S03]  /*2760*/  IADD3.X R7, PT, PT, RZ, RZ, R4, P2, P1 ;  /* 0x000000ffff077210 */ /* 0x000fc600017e2404 */
[----:B------:R-:W-:Y:S01]  /*2770*/  IMAD R4, R5, UR5, R3 ;  /* 0x0000000505047c24 */ /* 0x000fe2000f8e0203 */
[----:B------:R-:W-:-:S03]  /*2780*/  IADD3 R3, P0, PT, RZ, -R2, RZ ;  /* 0x80000002ff037210 */ /* 0x000fc60007f1e0ff */
[----:B------:R-:W-:Y:S02]  /*2790*/  IMAD R2, R7, UR4, R4 ;  /* 0x0000000407027c24 */ /* 0x000fe4000f8e0204 */
[----:B------:R-:W-:-:S04]  /*27a0*/  IMAD.HI.U32 R4, R5, R3, RZ ;  /* 0x0000000305047227 */ /* 0x000fc800078e00ff */
        /* <DEDUP_REMOVED lines=24> */
[----:B------:R-:W-:-:S04]  /*2930*/  IADD3 R6, P1, PT, R7, -UR4, RZ ;  /* 0x8000000407067c10 */ /* 0x000fc8000ff3e0ff */
[C---:B------:R-:W-:Y:S02]  /*2940*/  ISETP.GE.U32.AND.EX P0, PT, R3.reuse, UR5, PT, P0 ;  /* 0x0000000503007c0c */ /* 0x040fe4000bf06100 */
[----:B------:R-:W-:Y:S02]  /*2950*/  IADD3.X R8, PT, PT, R3, ~UR5, RZ, P1, !PT ;  /* 0x8000000503087c10 */ /* 0x000fe40008ffe4ff */
[----:B------:R-:W-:Y:S02]  /*2960*/  SEL R6, R6, R7, P0 ;  /* 0x0000000706067207 */ /* 0x000fe40000000000 */
[----:B------:R-:W-:Y:S02]  /*2970*/  IADD3.X R7, PT, PT, RZ, R4, RZ, P2, !PT ;  /* 0x00000004ff077210 */ /* 0x000fe400017fe4ff */
[----:B------:R-:W-:Y:S02]  /*2980*/  SEL R8, R8, R3, P0 ;  /* 0x0000000308087207 */ /* 0x000fe40000000000 */
[----:B------:R-:W-:-:S02]  /*2990*/  SEL R3, R2, R5, P0 ;  /* 0x0000000502037207 */ /* 0x000fc40000000000 */
        /* <DEDUP_REMOVED lines=15> */
[----:B------:R-:W-:Y:S01]  /*2a90*/  SEL R5, R2, R5, !P1 ;  /* 0x0000000502057207 */ /* 0x000fe20004800000 */
[----:B------:R-:W-:Y:S01]  /*2aa0*/  IMAD.MOV.U32 R2, RZ, RZ, R0 ;  /* 0x000000ffff027224 */ /* 0x000fe200078e0000 */
[----:B------:R-:W-:Y:S02]  /*2ab0*/  SEL R4, R4, 0xffffffff, P0 ;  /* 0xffffffff04047807 */ /* 0x000fe40000000000 */
[----:B------:R-:W-:Y:S01]  /*2ac0*/  SEL R5, R5, 0xffffffff, P0 ;  /* 0xffffffff05057807 */ /* 0x000fe20000000000 */
[----:B------:R-:W-:Y:S06]  /*2ad0*/  RET.REL.NODEC R2 `(_ZN2at6native53_GLOBAL__N__069e5665_20_UpSampleNearest3d_cu_ab8a35b428upsample_nearest3d_out_frameIhXadL_ZNS0_43nearest_neighbor_exact_compute_source_indexEfiiEEEEvPKT_mmmmmmmmPS3_fff) ;  /* 0xffffffd402487950 */ /* 0x000fec0003c3ffff */
        .weak           $__internal_31_$__cuda_sm20_div_u64
        .type           $__internal_31_$__cuda_sm20_div_u64,@function
        .size           $__internal_31_$__cuda_sm20_div_u64,($__internal_32_$__cuda_sm20_rem_u64 - $__internal_31_$__cuda_sm20_div_u64)
$__internal_31_$__cuda_sm20_div_u64:
        /* <DEDUP_REMOVED lines=45> */
[----:B------:R-:W-:-:S04]  /*2db0*/  IMAD R4, R7, R8, R11 ;  /* 0x0000000807047224 */ /* 0x000fc800078e020b */
[----:B------:R-:W-:Y:S01]  /*2dc0*/  IMAD.X R14, R3, 0x1, ~R4, P1 ;  /* 0x00000001030e7824 */ /* 0x000fe200008e0e04 */
[----:B------:R-:W-:Y:S02]  /*2dd0*/  IADD3 R3, P1, PT, -R8, R17, RZ ;  /* 0x0000001108037210 */ /* 0x000fe40007f3e1ff */
[----:B------:R-:W-:Y:S02]  /*2de0*/  IADD3 R4, P2, PT, R9, 0x1, RZ ;  /* 0x0000000109047810 */ /* 0x000fe40007f5e0ff */
[C---:B------:R-:W-:Y:S01]  /*2df0*/  ISETP.GE.U32.AND.EX P0, PT, R14.reuse, R5, PT, P0 ;  /* 0x000000050e00720c */ /* 0x040fe20003f06100 */
[----:B------:R-:W-:Y:S01]  /*2e00*/  IMAD.X R12, R14, 0x1, ~R5, P1 ;  /* 0x000000010e0c7824 */ /* 0x000fe200008e0e05 */
[----:B------:R-:W-:Y:S01]  /*2e10*/  ISETP.NE.U32.AND P1, PT, R8, RZ, PT ;  /* 0x000000ff0800720c */ /* 0x000fe20003f25070 */
[----:B------:R-:W-:Y:S01]  /*2e20*/  IMAD.X R10, RZ, RZ, R7, P2 ;  /* 0x000000ffff0a7224 */ /* 0x000fe200010e0607 */
[----:B------:R-:W-:Y:S02]  /*2e30*/  SEL R3, R3, R17, P0 ;  /* 0x0000001103037207 */ /* 0x000fe40000000000 */
[----:B------:R-:W-:-:S02]  /*2e40*/  SEL R9, R4, R9, P0 ;  /* 0x0000000904097207 */ /* 0x000fc40000000000 */
[----:B------:R-:W-:Y:S02]  /*2e50*/  SEL R12, R12, R14, P0 ;  /* 0x0000000e0c0c7207 */ /* 0x000fe40000000000 */
[----:B------:R-:W-:Y:S01]  /*2e60*/  SEL R10, R10, R7, P0 ;  /* 0x000000070a0a7207 */ /* 0x000fe20000000000 */
[----:B------:R-:W-:Y:S01]  /*2e70*/  IMAD.MOV.U32 R7, RZ, RZ, 0x0 ;  /* 0x00000000ff077424 */ /* 0x000fe200078e00ff */
[----:B------:R-:W-:Y:S02]  /*2e80*/  ISETP.GE.U32.AND P0, PT, R3, R8, PT ;  /* 0x000000080300720c */ /* 0x000fe40003f06070 */
[----:B------:R-:W-:Y:S02]  /*2e90*/  IADD3 R4, P2, PT, R9, 0x1, RZ ;  /* 0x0000000109047810 */ /* 0x000fe40007f5e0ff */
[----:B------:R-:W-:Y:S02]  /*2ea0*/  ISETP.GE.U32.AND.EX P0, PT, R12, R5, PT, P0 ;  /* 0x000000050c00720c */ /* 0x000fe40003f06100 */
[----:B------:R-:W-:-:S02]  /*2eb0*/  IADD3.X R3, PT, PT, RZ, R10, RZ, P2, !PT ;  /* 0x0000000aff037210 */ /* 0x000fc400017fe4ff */
[----:B------:R-:W-:Y:S02]  /*2ec0*/  ISETP.NE.AND.EX P1, PT, R5, RZ, PT, P1 ;  /* 0x000000ff0500720c */ /* 0x000fe40003f25310 */
[----:B------:R-:W-:Y:S02]  /*2ed0*/  SEL R4, R4, R9, P0 ;  /* 0x0000000904047207 */ /* 0x000fe40000000000 */
[----:B------:R-:W-:Y:S02]  /*2ee0*/  SEL R5, R3, R10, P0 ;  /* 0x0000000a03057207 */ /* 0x000fe40000000000 */
[----:B------:R-:W-:Y:S02]  /*2ef0*/  SEL R4, R4, 0xffffffff, P1 ;  /* 0xffffffff04047807 */ /* 0x000fe40000800000 */
[----:B------:R-:W-:Y:S01]  /*2f00*/  SEL R5, R5, 0xffffffff, P1 ;  /* 0xffffffff05057807 */ /* 0x000fe20000800000 */
[----:B------:R-:W-:Y:S06]  /*2f10*/  RET.REL.NODEC R6 `(_ZN2at6native53_GLOBAL__N__069e5665_20_UpSampleNearest3d_cu_ab8a35b428upsample_nearest3d_out_frameIhXadL_ZNS0_43nearest_neighbor_exact_compute_source_indexEfiiEEEEvPKT_mmmmmmmmPS3_fff) ;  /* 0xffffffd006387950 */ /* 0x000fec0003c3ffff */
        .weak           $__internal_32_$__cuda_sm20_rem_u64
        .type           $__internal_32_$__cuda_sm20_rem_u64,@function
        .size           $__internal_32_$__cuda_sm20_rem_u64,(.L_x_708 - $__internal_32_$__cuda_sm20_rem_u64)
$__internal_32_$__cuda_sm20_rem_u64:
[----:B------:R-:W-:Y:S02]  /*2f20*/  IMAD.MOV.U32 R18, RZ, RZ, R5 ;  /* 0x000000ffff127224 */ /* 0x000fe400078e0005 */
[----:B------:R-:W-:-:S04]  /*2f30*/  IMAD.MOV.U32 R19, RZ, RZ, R9 ;  /* 0x000000ffff137224 */ /* 0x000fc800078e0009 */
[----:B------:R-:W0:Y:S08]  /*2f40*/  I2F.U64.RP R10, R18 ;  /* 0x00000012000a7312 */ /* 0x000e300000309000 */
[----:B0-----:R-:W0:Y:S02]  /*2f50*/  MUFU.RCP R10, R10 ;  /* 0x0000000a000a7308 */ /* 0x001e240000001000 */
[----:B0-----:R-:W-:-:S06]  /*2f60*/  VIADD R6, R10, 0x1ffffffe ;  /* 0x1ffffffe0a067836 */ /* 0x001fcc0000000000 */
        /* <DEDUP_REMOVED lines=46> */
[----:B------:R-:W-:Y:S02]  /*3250*/  ISETP.NE.U32.AND P1, PT, R5, RZ, PT ;  /* 0x000000ff0500720c */ /* 0x000fe40003f25070 */
[----:B------:R-:W-:Y:S02]  /*3260*/  SEL R6, R6, R4, P0 ;  /* 0x0000000406067207 */ /* 0x000fe40000000000 */
[----:B------:R-:W-:Y:S02]  /*3270*/  SEL R10, R10, R12, P0 ;  /* 0x0000000c0a0a7207 */ /* 0x000fe40000000000 */
[C---:B------:R-:W-:Y:S01]  /*3280*/  ISETP.GE.U32.AND P0, PT, R6.reuse, R5, PT ;  /* 0x000000050600720c */ /* 0x040fe20003f06070 */
[----:B------:R-:W-:Y:S01]  /*3290*/  IMAD.IADD R4, R6, 0x1, -R5 ;  /* 0x0000000106047824 */ /* 0x000fe200078e0a05 */
[----:B------:R-:W-:-:S02]  /*32a0*/  ISETP.NE.AND.EX P1, PT, R9, RZ, PT, P1 ;  /* 0x000000ff0900720c */ /* 0x000fc40003f25310 */
[----:B------:R-:W-:Y:S01]  /*32b0*/  ISETP.GE.U32.AND.EX P0, PT, R10, R9, PT, P0 ;  /* 0x000000090a00720c */ /* 0x000fe20003f06100 */
[----:B------:R-:W-:-:S03]  /*32c0*/  IMAD.MOV.U32 R9, RZ, RZ, 0x0 ;  /* 0x00000000ff097424 */ /* 0x000fc600078e00ff */
[----:B------:R-:W-:-:S04]  /*32d0*/  SEL R4, R4, R6, P0 ;  /* 0x0000000604047207 */ /* 0x000fc80000000000 */
[----:B------:R-:W-:Y:S01]  /*32e0*/  SEL R4, R4, 0xffffffff, P1 ;  /* 0xffffffff04047807 */ /* 0x000fe20000800000 */
[----:B------:R-:W-:Y:S06]  /*32f0*/  RET.REL.NODEC R8 `(_ZN2at6native53_GLOBAL__N__069e5665_20_UpSampleNearest3d_cu_ab8a35b428upsample_nearest3d_out_frameIhXadL_ZNS0_43nearest_neighbor_exact_compute_source_indexEfiiEEEEvPKT_mmmmmmmmPS3_fff) ;  /* 0xffffffcc08407950 */ /* 0x000fec0003c3ffff */
.L_x_407:
        /* <DEDUP_REMOVED lines=16> */
.L_x_708:


//--------------------- .text._ZN2at6native53_GLOBAL__N__069e5665_20_UpSampleNearest3d_cu_ab8a35b428upsample_nearest3d_out_frameIN3c108BFloat16EXadL_ZNS0_43nearest_neighbor_exact_compute_source_indexEfiiEEEEvPKT_mmmmmmmmPS5_fff --------------------------
	.section	.text._ZN2at6native53_GLOBAL__N__069e5665_20_UpSampleNearest3d_cu_ab8a35b428upsample_nearest3d_out_frameIN3c108BFloat16EXadL_ZNS0_43nearest_neighbor_exact_compute_source_indexEfiiEEEEvPKT_mmmmmmmmPS5_fff,"ax",@progbits
	.align	128
.text._ZN2at6native53_GLOBAL__N__069e5665_20_UpSampleNearest3d_cu_ab8a35b428upsample_nearest3d_out_frameIN3c108BFloat16EXadL_ZNS0_43nearest_neighbor_exact_compute_source_indexEfiiEEEEvPKT_mmmmmmmmPS5_fff:
        .type           _ZN2at6native53_GLOBAL__N__069e5665_20_UpSampleNearest3d_cu_ab8a35b428upsample_nearest3d_out_frameIN3c108BFloat16EXadL_ZNS0_43nearest_neighbor_exact_compute_source_indexEfiiEEEEvPKT_mmmmmmmmPS5_fff,@function
        .size           _ZN2at6native53_GLOBAL__N__069e5665_20_UpSampleNearest3d_cu_ab8a35b428upsample_nearest3d_out_frameIN3c108BFloat16EXadL_ZNS0_43nearest_neighbor_exact_compute_source_indexEfiiEEEEvPKT_mmmmmmmmPS5_fff,(.L_x_712 - _ZN2at6native53_GLOBAL__N__069e5665_20_UpSampleNearest3d_cu_ab8a35b428upsample_nearest3d_out_frameIN3c108BFloat16EXadL_ZNS0_43nearest_neighbor_exact_compute_source_indexEfiiEEEEvPKT_mmmmmmmmPS5_fff)
        .other          _ZN2at6native53_GLOBAL__N__069e5665_20_UpSampleNearest3d_cu_ab8a35b428upsample_nearest3d_out_frameIN3c108BFloat16EXadL_ZNS0_43nearest_neighbor_exact_compute_source_indexEfiiEEEEvPKT_mmmmmmmmPS5_fff,@"STO_CUDA_ENTRY STV_DEFAULT"
_ZN2at6native53_GLOBAL__N__069e5665_20_UpSampleNearest3d_cu_ab8a35b428upsample_nearest3d_out_frameIN3c108BFloat16EXadL_ZNS0_43nearest_neighbor_exact_compute_source_indexEfiiEEEEvPKT_mmmmmmmmPS5_fff:
        /* <DEDUP_REMOVED lines=35> */
[----:B------:R-:W-:Y:S01]  /*0230*/  ISETP.NE.U32.AND P0, PT, R0, RZ, PT ;  /* 0x000000ff0000720c */ /* 0x000fe20003f05070 */
[----:B------:R-:W-:-:S12]  /*0240*/  IMAD.MOV.U32 R0, RZ, RZ, R2 ;  /* 0x000000ffff007224 */ /* 0x000fd800078e0002 */
        /* <DEDUP_REMOVED lines=19> */
[----:B------:R-:W-:Y:S01]  /*0380*/  @!P2 LOP3.LUT R6, RZ, UR6, RZ, 0x33, !PT ;  /* 0x00000006ff06ac12 */ /* 0x000fe2000f8e33ff */
[----:B------:R-:W-:Y:S06]  /*0390*/  BRA `(.L_x_410) ;  /* 0x0000000000087947 */ /* 0x000fec0003800000 */
.L_x_409:
[----:B------:R-:W-:-:S07]  /*03a0*/  MOV R2, 0x3c0 ;  /* 0x000003c000027802 */ /* 0x000fce0000000f00 */
[----:B------:R-:W-:Y:S05]  /*03b0*/  CALL.REL.NOINC `($__internal_33_$__cuda_sm20_div_s64) ;  /* 0x0000002400ec7944 */ /* 0x000fea0003c00000 */
.L_x_410:
[----:B------:R-:W-:Y:S05]  /*03c0*/  BSYNC.RECONVERGENT B0 ;  /* 0x0000000000007941 */ /* 0x000fea0003800200 */
.L_x_408:
        /* <DEDUP_REMOVED lines=22> */
[----:B------:R-:W-:-:S05]  /*0530*/  @!P1 LOP3.LUT R6, RZ, UR4, RZ, 0x33, !PT ;  /* 0x00000004ff069c12 */ /* 0x000fca000f8e33ff */
[----:B------:R-:W-:Y:S01]  /*0540*/  IMAD.MOV.U32 R4, RZ, RZ, R6 ;  /* 0x000000ffff047224 */ /* 0x000fe200078e0006 */
[----:B------:R-:W-:Y:S06]  /*0550*/  BRA `(.L_x_413) ;  /* 0x00000000001c7947 */ /* 0x000fec0003800000 */
.L_x_412:
[----:B------:R-:W0:Y:S01]  /*0560*/  LDCU.64 UR4, c[0x0][0x390] ;  /* 0x00007200ff0477ac */ /* 0x000e220008000a00 */
[----:B------:R-:W-:Y:S01]  /*0570*/  IMAD.MOV.U32 R13, RZ, RZ, R7 ;  /* 0x000000ffff0d7224 */ /* 0x000fe200078e0007 */
[----:B------:R-:W-:Y:S01]  /*0580*/  MOV R10, 0x5c0 ;  /* 0x000005c0000a7802 */ /* 0x000fe20000000f00 */
[----:B0-----:R-:W-:Y:S02]  /*0590*/  IMAD.U32 R7, RZ, RZ, UR4 ;  /* 0x00000004ff077e24 */ /* 0x001fe4000f8e00ff */
[----:B------:R-:W-:-:S07]  /*05a0*/  IMAD.U32 R11, RZ, RZ, UR5 ;  /* 0x00000005ff0b7e24 */ /* 0x000fce000f8e00ff */
[----:B------:R-:W-:Y:S05]  /*05b0*/  CALL.REL.NOINC `($__internal_35_$__cuda_sm20_rem_u64) ;  /* 0x0000002c00cc7944 */ /* 0x000fea0003c00000 */
[----:B------:R-:W-:-:S07]  /*05c0*/  IMAD.MOV.U32 R4, RZ, RZ, R6 ;  /* 0x000000ffff047224 */ /* 0x000fce00078e0006 */
.L_x_413:
[----:B------:R-:W-:Y:S05]  /*05d0*/  BSYNC.RECONVERGENT B0 ;  /* 0x0000000000007941 */ /* 0x000fea0003800200 */
.L_x_411:
        /* <DEDUP_REMOVED lines=16> */
[----:B------:R-:W-:Y:S02]  /*06e0*/  IMAD.MOV R5, RZ, RZ, -R6 ;  /* 0x000000ffff057224 */ /* 0x000fe400078e0a06 */
[----:B------:R-:W-:Y:S02]  /*06f0*/  IMAD.MOV.U32 R7, RZ, RZ, RZ ;  /* 0x000000ffff077224 */ /* 0x000fe400078e00ff */
        /* <DEDUP_REMOVED lines=8> */
.L_x_415:
[----:B------:R-:W0:Y:S01]  /*0780*/  LDCU.64 UR4, c[0x0][0x3b8] ;  /* 0x00007700ff0477ac */ /* 0x000e220008000a00 */
[----:B------:R-:W-:Y:S01]  /*0790*/  IMAD.MOV.U32 R6, RZ, RZ, R0 ;  /* 0x000000ffff067224 */ /* 0x000fe200078e0000 */
[----:B------:R-:W-:Y:S01]  /*07a0*/  MOV R8, 0x7f0 ;  /* 0x000007f000087802 */ /* 0x000fe20000000f00 */
[----:B------:R-:W-:Y:S02]  /*07b0*/  IMAD.MOV.U32 R5, RZ, RZ, R3 ;  /* 0x000000ffff057224 */ /* 0x000fe400078e0003 */
[----:B0-----:R-:W-:Y:S02]  /*07c0*/  IMAD.U32 R10, RZ, RZ, UR4 ;  /* 0x00000004ff0a7e24 */ /* 0x001fe4000f8e00ff */
[----:B------:R-:W-:-:S07]  /*07d0*/  IMAD.U32 R7, RZ, RZ, UR5 ;  /* 0x00000005ff077e24 */ /* 0x000fce000f8e00ff */
[----:B------:R-:W-:Y:S05]  /*07e0*/  CALL.REL.NOINC `($__internal_34_$__cuda_sm20_div_u64) ;  /* 0x0000002800307944 */ /* 0x000fea0003c00000 */
.L_x_416:
[----:B------:R-:W-:Y:S05]  /*07f0*/  BSYNC.RECONVERGENT B0 ;  /* 0x0000000000007941 */ /* 0x000fea0003800200 */
.L_x_414:
        /* <DEDUP_REMOVED lines=25> */
[----:B------:R-:W-:Y:S01]  /*0990*/  IMAD.MOV.U32 R6, RZ, RZ, R9 ;  /* 0x000000ffff067224 */ /* 0x000fe200078e0009 */
[----:B------:R-:W-:Y:S06]  /*09a0*/  BRA `(.L_x_419) ;  /* 0x0000000000187947 */ /* 0x000fec0003800000 */
.L_x_418:
[----:B------:R-:W0:Y:S01]  /*09b0*/  LDCU.64 UR4, c[0x0][0x3c0] ;  /* 0x00007800ff0477ac */ /* 0x000e220008000a00 */
[----:B------:R-:W-:Y:S01]  /*09c0*/  IMAD.MOV.U32 R5, RZ, RZ, R7 ;  /* 0x000000ffff057224 */ /* 0x000fe200078e0007 */
[----:B------:R-:W-:Y:S01]  /*09d0*/  MOV R8, 0xa10 ;  /* 0x00000a1000087802 */ /* 0x000fe20000000f00 */
[----:B0-----:R-:W-:Y:S01]  /*09e0*/  IMAD.U32 R10, RZ, RZ, UR4 ;  /* 0x00000004ff0a7e24 */ /* 0x001fe2000f8e00ff */
[----:B------:R-:W-:-:S07]  /*09f0*/  MOV R7, UR5 ;  /* 0x0000000500077c02 */ /* 0x000fce0008000f00 */
[----:B------:R-:W-:Y:S05]  /*0a00*/  CALL.REL.NOINC `($__internal_34_$__cuda_sm20_div_u64) ;  /* 0x0000002400a87944 */ /* 0x000fea0003c00000 */
.L_x_419:
[----:B------:R-:W-:Y:S05]  /*0a10*/  BSYNC.RECONVERGENT B0 ;  /* 0x0000000000007941 */ /* 0x000fea0003800200 */
.L_x_417:
        /* <DEDUP_REMOVED lines=24> */
.L_x_421:
[----:B------:R-:W0:Y:S01]  /*0ba0*/  LDCU.64 UR4, c[0x0][0x3b0] ;  /* 0x00007600ff0477ac */ /* 0x000e220008000a00 */
[----:B------:R-:W-:Y:S01]  /*0bb0*/  IMAD.MOV.U32 R13, RZ, RZ, R7 ;  /* 0x000000ffff0d7224 */ /* 0x000fe200078e0007 */
[----:B------:R-:W-:Y:S01]  /*0bc0*/  MOV R10, 0xc00 ;  /* 0x00000c00000a7802 */ /* 0x000fe20000000f00 */
[----:B0-----:R-:W-:Y:S02]  /*0bd0*/  IMAD.U32 R7, RZ, RZ, UR4 ;  /* 0x00000004ff077e24 */ /* 0x001fe4000f8e00ff */
[----:B------:R-:W-:-:S07]  /*0be0*/  IMAD.U32 R11, RZ, RZ, UR5 ;  /* 0x00000005ff0b7e24 */ /* 0x000fce000f8e00ff */
[----:B------:R-:W-:Y:S05]  /*0bf0*/  CALL.REL.NOINC `($__internal_35_$__cuda_sm20_rem_u64) ;  /* 0x00000028003c7944 */ /* 0x000fea0003c00000 */
.L_x_422:
[----:B------:R-:W-:Y:S05]  /*0c00*/  BSYNC.RECONVERGENT B0 ;  /* 0x0000000000007941 */ /* 0x000fea0003800200 */
.L_x_420:
        /* <DEDUP_REMOVED lines=35> */
.L_x_424:
[----:B------:R-:W0:Y:S01]  /*0e40*/  LDCU.64 UR4, c[0x0][0x3c0] ;  /* 0x00007800ff0477ac */ /* 0x000e220008000a00 */
[----:B------:R-:W-:Y:S01]  /*0e50*/  IMAD.MOV.U32 R6, RZ, RZ, R0 ;  /* 0x000000ffff067224 */ /* 0x000fe200078e0000 */
[----:B------:R-:W-:Y:S02]  /*0e60*/  MOV R5, R3 ;  /* 0x0000000300057202 */ /* 0x000fe40000000f00 */
[----:B------:R-:W-:Y:S01]  /*0e70*/  MOV R8, 0xeb0 ;  /* 0x00000eb000087802 */ /* 0x000fe20000000f00 */
[----:B0-----:R-:W-:Y:S02]  /*0e80*/  IMAD.U32 R10, RZ, RZ, UR4 ;  /* 0x00000004ff0a7e24 */ /* 0x001fe4000f8e00ff */
[----:B------:R-:W-:-:S07]  /*0e90*/  IMAD.U32 R7, RZ, RZ, UR5 ;  /* 0x00000005ff077e24 */ /* 0x000fce000f8e00ff */
[----:B------:R-:W-:Y:S05]  /*0ea0*/  CALL.REL.NOINC `($__internal_34_$__cuda_sm20_div_u64) ;  /* 0x0000002000807944 */ /* 0x000fea0003c00000 */
[----:B------:R-:W0:Y:S01]  /*0eb0*/  LDCU UR4, c[0x0][0x3c0] ;  /* 0x00007800ff0477ac */ /* 0x000e220008000800 */
[----:B------:R-:W-:-:S04]  /*0ec0*/  IMAD.MOV R5, RZ, RZ, -R6 ;  /* 0x000000ffff057224 */ /* 0x000fc800078e0a06 */
[----:B0-----:R-:W-:-:S07]  /*0ed0*/  IMAD R5, R5, UR4, R0 ;  /* 0x0000000405057c24 */ /* 0x001fce000f8e0200 */
.L_x_425:
[----:B------:R-:W-:Y:S05]  /*0ee0*/  BSYNC.RECONVERGENT B0 ;  /* 0x0000000000007941 */ /* 0x000fea0003800200 */
.L_x_423:
[----:B------:R-:W0:Y:S01]  /*0ef0*/  LDCU.64 UR8, c[0x0][0x398] ;  /* 0x00007300ff0877ac */ /* 0x000e220008000a00 */
[----:B------:R-:W-:Y:S01]  /*0f00*/  BSSY.RECONVERGENT B0, `(.L_x_426) ;  /* 0x0000027000007945 */ /* 0x000fe20003800200 */
[----:B------:R-:W0:Y:S01]  /*0f10*/  LDCU.128 UR12, c[0x0][0x3a0] ;  /* 0x00007400ff0c77ac */ /* 0x000e220008000c00 */
[----:B------:R-:W1:Y:S01]  /*0f20*/  LDCU UR7, c[0x0][0x3bc] ;  /* 0x00007780ff0777ac */ /* 0x000e620008000800 */
[----:B0-----:R-:W-:Y:S02]  /*0f30*/  UIMAD UR6, UR13, UR8, URZ ;  /* 0x000000080d0672a4 */ /* 0x001fe4000f8e02ff */
[----:B------:R-:W-:Y:S02]  /*0f40*/  UIMAD.WIDE.U32 UR4, UR12, UR8, URZ ;  /* 0x000000080c0472a5 */ /* 0x000fe4000f8e00ff */
[----:B------:R-:W-:Y:S01]  /*0f50*/  UIMAD UR6, UR12, UR9, UR6 ;  /* 0x000000090c0672a4 */ /* 0x000fe2000f8e0206 */
[----:B-1----:R-:W-:Y:S01]  /*0f60*/  LOP3.LUT R8, R7, UR7, RZ, 0xfc, !PT ;  /* 0x0000000707087c12 */ /* 0x002fe2000f8efcff */
[----:B------:R-:W-:-:S02]  /*0f70*/  UIMAD.WIDE.U32 UR10, UR4, UR14, URZ ;  /* 0x0000000e040a72a5 */ /* 0x000fc4000f8e00ff */
[----:B------:R-:W-:Y:S01]  /*0f80*/  UIADD3 UR5, UPT, UPT, UR5, UR6, URZ ;  /* 0x0000000605057290 */ /* 0x000fe2000fffe0ff */
[----:B------:R-:W-:-:S03]  /*0f90*/  ISETP.NE.U32.AND P0, PT, R8, RZ, PT ;  /* 0x000000ff0800720c */ /* 0x000fc60003f05070 */
        /* <DEDUP_REMOVED lines=23> */
.L_x_427:
[----:B------:R-:W0:Y:S01]  /*1110*/  LDCU.64 UR4, c[0x0][0x3b8] ;  /* 0x00007700ff0477ac */ /* 0x000e220008000a00 */
[----:B------:R-:W-:Y:S01]  /*1120*/  IMAD.MOV.U32 R13, RZ, RZ, R7 ;  /* 0x000000ffff0d7224 */ /* 0x000fe200078e0007 */
[----:B------:R-:W-:Y:S01]  /*1130*/  MOV R10, 0x1170 ;  /* 0x00001170000a7802 */ /* 0x000fe20000000f00 */
[----:B0-----:R-:W-:Y:S02]  /*1140*/  IMAD.U32 R7, RZ, RZ, UR4 ;  /* 0x00000004ff077e24 */ /* 0x001fe4000f8e00ff */
[----:B------:R-:W-:-:S07]  /*1150*/  IMAD.U32 R11, RZ, RZ, UR5 ;  /* 0x00000005ff0b7e24 */ /* 0x000fce000f8e00ff */
[----:B------:R-:W-:Y:S05]  /*1160*/  CALL.REL.NOINC `($__internal_35_$__cuda_sm20_rem_u64) ;  /* 0x0000002000e07944 */ /* 0x000fea0003c00000 */
.L_x_428:
[----:B------:R-:W-:Y:S05]  /*1170*/  BSYNC.RECONVERGENT B0 ;  /* 0x0000000000007941 */ /* 0x000fea0003800200 */
.L_x_426:
[----:B------:R-:W0:Y:S01]  /*1180*/  LDCU UR9, c[0x0][0x3d8] ;  /* 0x00007b00ff0977ac */ /* 0x000e220008000800 */
[----:B------:R-:W-:Y:S02]  /*1190*/  I2FP.F32.S32 R5, R5 ;  /* 0x0000000500057245 */ /* 0x000fe40000201400 */
[----:B------:R-:W-:Y:S01]  /*11a0*/  I2FP.F32.S32 R6, R6 ;  /* 0x0000000600067245 */ /* 0x000fe20000201400 */
[----:B------:R-:W1:Y:S01]  /*11b0*/  LDCU UR8, c[0x0][0x3d4] ;  /* 0x00007a80ff0877ac */ /* 0x000e620008000800 */
[----:B------:R-:W-:Y:S01]  /*11c0*/  SHF.R.S32.HI R7, RZ, 0x1f, R4 ;  /* 0x0000001fff077819 */ /* 0x000fe20000011404 */
[----:B------:R-:W-:Y:S01]  /*11d0*/  FADD.FTZ R5, R5, 0.5 ;  /* 0x3f00000005057421 */ /* 0x000fe20000010000 */
[----:B------:R-:W-:Y:S01]  /*11e0*/  SHF.R.S32.HI R11, RZ, 0x1f, R2 ;  /* 0x0000001fff0b7819 */ /* 0x000fe20000011402 */
[----:B------:R-:W-:Y:S01]  /*11f0*/  FADD.FTZ R6, R6, 0.5 ;  /* 0x3f00000006067421 */ /* 0x000fe20000010000 */
[----:B------:R-:W2:Y:S01]  /*1200*/  LDCU.128 UR4, c[0x0][0x3a0] ;  /* 0x00007400ff0477ac */ /* 0x000ea20008000c00 */
[----:B------:R-:W-:-:S04]  /*1210*/  IMAD R7, R7, UR10, RZ ;  /* 0x0000000a07077c24 */ /* 0x000fc8000f8e02ff */
[----:B------:R-:W-:Y:S02]  /*1220*/  IMAD R13, R4, UR12, R7 ;  /* 0x0000000c040d7c24 */ /* 0x000fe4000f8e0207 */
[----:B0-----:R-:W-:Y:S01]  /*1230*/  FMUL.FTZ R10, R5, UR9 ;  /* 0x00000009050a7c20 */ /* 0x001fe20008410000 */
[----:B-1----:R-:W-:Y:S01]  /*1240*/  FMUL.FTZ R5, R6, UR8 ;  /* 0x0000000806057c20 */ /* 0x002fe20008410000 */
[----:B------:R-:W0:Y:S04]  /*1250*/  LDCU.64 UR8, c[0x0][0x388] ;  /* 0x00007100ff0877ac */ /* 0x000e280008000a00 */
[----:B------:R-:W1:Y:S01]  /*1260*/  F2I.FTZ.FLOOR.NTZ R10, R10 ;  /* 0x0000000a000a7305 */ /* 0x000e620000217100 */
[----:B--2---:R-:W-:Y:S01]  /*1270*/  MOV R9, UR6 ;  /* 0x0000000600097c02 */ /* 0x004fe20008000f00 */
[----:B------:R-:W-:-:S02]  /*1280*/  IMAD.U32 R6, RZ, RZ, UR4 ;  /* 0x00000004ff067e24 */ /* 0x000fc4000f8e00ff */
[----:B------:R-:W-:-:S04]  /*1290*/  IMAD R11, R11, UR4, RZ ;  /* 0x000000040b0b7c24 */ /* 0x000fc8000f8e02ff */
[----:B------:R-:W2:Y:S01]  /*12a0*/  F2I.FTZ.FLOOR.NTZ R5, R5 ;  /* 0x0000000500057305 */ /* 0x000ea20000217100 */
[----:B------:R-:W-:Y:S01]  /*12b0*/  IMAD R11, R2, UR5, R11 ;  /* 0x00000005020b7c24 */ /* 0x000fe2000f8e020b */
[----:B-1----:R-:W-:Y:S02]  /*12c0*/  VIADDMNMX R8, R9, 0xffffffff, R10, PT ;  /* 0xffffffff09087846 */ /* 0x002fe4000380010a */
[----:B0-----:R-:W-:Y:S02]  /*12d0*/  ISETP.NE.U32.AND P0, PT, RZ, UR8, PT ;  /* 0x00000008ff007c0c */ /* 0x001fe4000bf05070 */
[--C-:B------:R-:W-:Y:S02]  /*12e0*/  SHF.R.S32.HI R9, RZ, 0x1f, R8.reuse ;  /* 0x0000001fff097819 */ /* 0x100fe40000011408 */
[----:B------:R-:W-:Y:S02]  /*12f0*/  ISETP.NE.AND.EX P0, PT, RZ, UR9, PT, P0 ;  /* 0x00000009ff007c0c */ /* 0x000fe4000bf05300 */
[----:B--2---:R-:W-:Y:S01]  /*1300*/  VIADDMNMX R6, R6, 0xffffffff, R5, PT ;  /* 0xffffffff06067846 */ /* 0x004fe20003800105 */
[----:B------:R-:W-:-:S03]  /*1310*/  IMAD.WIDE.U32 R8, R4, UR10, R8 ;  /* 0x0000000a04087c25 */ /* 0x000fc6000f8e0008 */
[--C-:B------:R-:W-:Y:S01]  /*1320*/  SHF.R.S32.HI R7, RZ, 0x1f, R6.reuse ;  /* 0x0000001fff077819 */ /* 0x100fe20000011406 */
[----:B------:R-:W-:Y:S02]  /*1330*/  IMAD.IADD R9, R9, 0x1, R13 ;  /* 0x0000000109097824 */ /* 0x000fe400078e020d */
[----:B------:R-:W-:-:S04]  /*1340*/  IMAD.WIDE.U32 R4, R2, UR4, R6 ;  /* 0x0000000402047c25 */ /* 0x000fc8000f8e0006 */
[----:B------:R-:W-:-:S04]  /*1350*/  IMAD.IADD R2, R5, 0x1, R11 ;  /* 0x0000000105027824 */ /* 0x000fc800078e020b */
[----:B------:R-:W-:Y:S01]  /*1360*/  IMAD R11, R2, UR6, RZ ;  /* 0x00000006020b7c24 */ /* 0x000fe2000f8e02ff */
[----:B------:R-:W-:Y:S06]  /*1370*/  @!P0 EXIT ;  /* 0x000000000000894d */ /* 0x000fec0003800000 */
[----:B------:R-:W-:Y:S01]  /*1380*/  UISETP.GE.U32.AND UP0, UPT, UR8, 0x4, UPT ;  /* 0x000000040800788c */ /* 0x000fe2000bf06070 */
[----:B------:R-:W-:-:S03]  /*1390*/  IMAD.WIDE.U32 R6, R4, UR6, R8 ;  /* 0x0000000604067c25 */ /* 0x000fc6000f8e0008 */
[----:B------:R-:W-:Y:S01]  /*13a0*/  UISETP.GE.U32.AND.EX UP0, UPT, UR9, URZ, UPT, UP0 ;  /* 0x000000ff0900728c */ /* 0x000fe2000bf06100 */
[----:B------:R-:W-:Y:S02]  /*13b0*/  IMAD R11, R4, UR7, R11 ;  /* 0x00000007040b7c24 */ /* 0x000fe4000f8e020b */
[----:B------:R-:W-:Y:S02]  /*13c0*/  IMAD.MOV.U32 R5, RZ, RZ, R6 ;  /* 0x000000ffff057224 */ /* 0x000fe400078e0006 */
[----:B------:R-:W-:-:S04]  /*13d0*/  IMAD.IADD R2, R7, 0x1, R11 ;  /* 0x0000000107027824 */ /* 0x000fc800078e020b */
[----:B------:R-:W-:Y:S05]  /*13e0*/  BRA.U !UP0, `(.L_x_429) ;  /* 0x0000001108f47547 */ /* 0x000fea000b800000 */
[----:B------:R-:W0:Y:S01]  /*13f0*/  LDCU.128 UR12, c[0x0][0x3c0] ;  /* 0x00007800ff0c77ac */ /* 0x000e220008000c00 */
[----:B------:R-:W1:Y:S01]  /*1400*/  LDCU.128 UR20, c[0x0][0x3b0] ;  /* 0x00007600ff1477ac */ /* 0x000e620008000c00 */
[----:B------:R-:W2:Y:S01]  /*1410*/  LDCU.64 UR10, c[0x0][0x390] ;  /* 0x00007200ff0a77ac */ /* 0x000ea20008000a00 */
[----:B0-----:R-:W-:Y:S01]  /*1420*/  LEA R6, P0, R0, UR14, 0x1 ;  /* 0x0000000e00067c11 */ /* 0x001fe2000f8008ff */
[----:B-1----:R-:W-:-:S03]  /*1430*/  UIMAD UR13, UR13, UR22, URZ ;  /* 0x000000160d0d72a4 */ /* 0x002fc6000f8e02ff */
[----:B------:R-:W-:Y:S01]  /*1440*/  LEA.HI.X R7, R0, UR15, R3, 0x1, P0 ;  /* 0x0000000f00077c11 */ /* 0x000fe200080f0c03 */
[----:B------:R-:W-:Y:S02]  /*1450*/  UIMAD.WIDE.U32 UR16, UR12, UR22, URZ ;  /* 0x000000160c1072a5 */ /* 0x000fe4000f8e00ff */
[----:B------:R-:W-:Y:S02]  /*1460*/  UIMAD UR12, UR23, UR12, UR13 ;  /* 0x0000000c170c72a4 */ /* 0x000fe4000f8e020d */
[----:B------:R-:W-:Y:S02]  /*1470*/  ULOP3.LUT UR22, UR8, 0xfffffffc, URZ, 0xc0, !UPT ;  /* 0xfffffffc08167892 */ /* 0x000fe4000f8ec0ff */
[----:B------:R-:W-:Y:S02]  /*1480*/  UIADD3 UR12, UPT, UPT, UR17, UR12, URZ ;  /* 0x0000000c110c7290 */ /* 0x000fe4000fffe0ff */
[----:B------:R-:W-:Y:S02]  /*1490*/  UISETP.GT.U32.AND UP0, UPT, UR22, URZ, UPT ;  /* 0x000000ff1600728c */ /* 0x000fe4000bf04070 */
[----:B------:R-:W-:-:S02]  /*14a0*/  UIMAD UR17, UR12, UR20, URZ ;  /* 0x000000140c1172a4 */ /* 0x000fc4000f8e02ff */
[----:B------:R-:W-:Y:S02]  /*14b0*/  UIMAD.WIDE.U32 UR12, UR16, UR20, URZ ;  /* 0x00000014100c72a5 */ /* 0x000fe4000f8e00ff */
[----:B------:R-:W-:Y:S02]  /*14c0*/  UIMAD UR17, UR16, UR21, UR17 ;  /* 0x00000015101172a4 */ /* 0x000fe4000f8e0211 */
[----:B------:R-:W-:Y:S02]  /*14d0*/  UISETP.GT.AND.EX UP0, UPT, UR9, URZ, UPT, UP0 ;  /* 0x000000ff0900728c */ /* 0x000fe4000bf04300 */
[----:B------:R-:W-:Y:S02]  /*14e0*/  UIADD3 UR13, UPT, UPT, UR13, UR17, URZ ;  /* 0x000000110d0d7290 */ /* 0x000fe4000fffe0ff */
[----:B--2---:R-:W-:Y:S02]  /*14f0*/  UIMAD.WIDE.U32 UR20, UR12, UR10, URZ ;  /* 0x0000000a0c1472a5 */ /* 0x004fe4000f8e00ff */
[----:B------:R-:W-:Y:S01]  /*1500*/  UIMAD UR13, UR13, UR10, URZ ;  /* 0x0000000a0d0d72a4 */ /* 0x000fe2000f8e02ff */
[----:B------:R-:W0:Y:S03]  /*1510*/  LDCU UR23, c[0x0][0x38c] ;  /* 0x00007180ff1777ac */ /* 0x000e260008000800 */
[----:B------:R-:W-:-:S02]  /*1520*/  UIMAD UR12, UR12, UR11, UR13 ;  /* 0x0000000b0c0c72a4 */ /* 0x000fc4000f8e020d */
[----:B------:R-:W-:Y:S02]  /*1530*/  USHF.L.U32 UR13, UR20, 0x2, URZ ;  /* 0x00000002140d7899 */ /* 0x000fe400080006ff */
[----:B------:R-:W-:Y:S02]  /*1540*/  UIADD3 UR12, UPT, UPT, UR21, UR12, URZ ;  /* 0x0000000c150c7290 */ /* 0x000fe4000fffe0ff */
[----:B------:R-:W-:Y:S02]  /*1550*/  USHF.L.U32 UR27, UR20, 0x1, URZ ;  /* 0x00000001141b7899 */ /* 0x000fe400080006ff */
[----:B------:R-:W-:Y:S02]  /*1560*/  USHF.L.U32 UR26, UR20, 0x3, URZ ;  /* 0x00000003141a7899 */ /* 0x000fe400080006ff */
[----:B------:R-:W-:Y:S02]  /*1570*/  USHF.L.U64.HI UR25, UR20, 0x2, UR12 ;  /* 0x0000000214197899 */ /* 0x000fe4000801020c */
[----:B------:R-:W-:-:S02]  /*1580*/  USHF.L.U64.HI UR24, UR20, 0x1, UR12 ;  /* 0x0000000114187899 */ /* 0x000fc4000801020c */
[----:B------:R-:W-:Y:S01]  /*1590*/  USHF.L.U64.HI UR28, UR20, 0x3, UR12 ;  /* 0x00000003141c7899 */ /* 0x000fe2000801020c */
[----:B0-----:R-:W-:Y:S11]  /*15a0*/  BRA.U !UP0, `(.L_x_430) ;  /* 0x0000000d08b07547 */ /* 0x001ff6000b800000 */
[----:B------:R-:W-:Y:S02]  /*15b0*/  UISETP.GT.U32.AND UP1, UPT, UR22, 0xc, UPT ;  /* 0x0000000c1600788c */ /* 0x000fe4000bf24070 */
[----:B------:R-:W-:Y:S02]  /*15c0*/  UPLOP3.LUT UP0, UPT, UPT, UPT, UPT, 0x80, 0x8 ;  /* 0x000000000008789c */ /* 0x000fe40003f0f070 */
[----:B------:R-:W-:-:S09]  /*15d0*/  UISETP.GT.AND.EX UP1, UPT, UR23, URZ, UPT, UP1 ;  /* 0x000000ff1700728c */ /* 0x000fd2000bf24310 */
[----:B------:R-:W-:Y:S05]  /*15e0*/  BRA.U !UP1, `(.L_x_431) ;  /* 0x0000000909387547 */ /* 0x000fea000b800000 */
[----:B------:R-:W0:Y:S01]  /*15f0*/  LDCU.64 UR16, c[0x0][0x398] ;  /* 0x00007300ff1077ac */ /* 0x000e220008000a00 */
[----:B------:R-:W1:Y:S01]  /*1600*/  LDCU.64 UR30, c[0x0][0x380] ;  /* 0x00007000ff1e77ac */ /* 0x000e620008000a00 */
[----:B------:R-:W-:Y:S02]  /*1610*/  UPLOP3.LUT UP0, UPT, UPT, UPT, UPT, 0x40, 0x4 ;  /* 0x000000000004789c */ /* 0x000fe40003f0e870 */
[----:B0-----:R-:W-:Y:S02]  /*1620*/  UIMAD UR9, UR5, UR16, URZ ;  /* 0x00000010050972a4 */ /* 0x001fe4000f8e02ff */
[----:B------:R-:W-:Y:S02]  /*1630*/  UIMAD.WIDE.U32 UR14, UR4, UR16, URZ ;  /* 0x00000010040e72a5 */ /* 0x000fe4000f8e00ff */
[----:B------:R-:W-:Y:S02]  /*1640*/  UIMAD UR9, UR4, UR17, UR9 ;  /* 0x00000011040972a4 */ /* 0x000fe4000f8e0209 */
[----:B------:R-:W-:-:S02]  /*1650*/  UIMAD.WIDE.U32 UR16, UR14, UR6, URZ ;  /* 0x000000060e1072a5 */ /* 0x000fc4000f8e00ff */
[----:B------:R-:W-:-:S04]  /*1660*/  UIADD3 UR9, UPT, UPT, UR15, UR9, URZ ;  /* 0x000000090f097290 */ /* 0x000fc8000fffe0ff */
[----:B------:R-:W-:-:S04]  /*1670*/  UIMAD UR9, UR9, UR6, URZ ;  /* 0x00000006090972a4 */ /* 0x000fc8000f8e02ff */
[----:B------:R-:W-:Y:S02]  /*1680*/  UIMAD UR9, UR14, UR7, UR9 ;  /* 0x000000070e0972a4 */ /* 0x000fe4000f8e0209 */
[----:B------:R-:W-:Y:S02]  /*1690*/  UIMAD.WIDE.U32 UR14, UR16, UR10, URZ ;  /* 0x0000000a100e72a5 */ /* 0x000fe4000f8e00ff */
[----:B------:R-:W-:-:S04]  /*16a0*/  UIADD3 UR9, UPT, UPT, UR17, UR9, URZ ;  /* 0x0000000911097290 */ /* 0x000fc8000fffe0ff */
[----:B------:R-:W-:-:S04]  /*16b0*/  UIMAD UR9, UR9, UR10, URZ ;  /* 0x0000000a090972a4 */ /* 0x000fc8000f8e02ff */
[----:B------:R-:W-:Y:S02]  /*16c0*/  UIMAD UR9, UR16, UR11, UR9 ;  /* 0x0000000b100972a4 */ /* 0x000fe4000f8e0209 */
[----:B------:R-:W-:Y:S02]  /*16d0*/  USHF.L.U32 UR16, UR14, 0x1, URZ ;  /* 0x000000010e107899 */ /* 0x000fe400080006ff */
[----:B------:R-:W-:Y:S02]  /*16e0*/  UIADD3 UR9, UPT, UPT, UR15, UR9, URZ ;  /* 0x000000090f097290 */ /* 0x000fe4000fffe0ff */
[----:B------:R-:W-:Y:S02]  /*16f0*/  USHF.L.U32 UR15, UR14, 0x2, URZ ;  /* 0x000000020e0f7899 */ /* 0x000fe400080006ff */
[----:B------:R-:W-:Y:S02]  /*1700*/  USHF.L.U64.HI UR17, UR14, 0x1, UR9 ;  /* 0x000000010e117899 */ /* 0x000fe40008010209 */
[----:B-1----:R-:W-:-:S12]  /*1710*/  USHF.L.U64.HI UR14, UR14, 0x2, UR9 ;  /* 0x000000020e0e7899 */ /* 0x002fd80008010209 */
.L_x_432:
[----:B0-----:R-:W-:-:S04]  /*1720*/  LEA R8, P0, R5, UR30, 0x1 ;  /* 0x0000001e05087c11 */ /* 0x001fc8000f8008ff */
[----:B------:R-:W-:-:S05]  /*1730*/  LEA.HI.X R9, R5, UR31, R2, 0x1, P0 ;  /* 0x0000001f05097c11 */ /* 0x000fca00080f0c02 */
[----:B------:R-:W2:Y:S01]  /*1740*/  LDG.E.U16 R19, desc[UR18][R8.64] ;  /* 0x0000001208137981 */ /* 0x000ea2000c1e1500 */
[----:B------:R-:W-:-:S04]  /*1750*/  IADD3 R10, P0, PT, R8, UR16, RZ ;  /* 0x00000010080a7c10 */ /* 0x000fc8000ff1e0ff */
[----:B------:R-:W-:Y:S02]  /*1760*/  IADD3.X R11, PT, PT, R9, UR17, RZ, P0, !PT ;  /* 0x00000011090b7c10 */ /* 0x000fe400087fe4ff */
[----:B------:R-:W-:Y:S01]  /*1770*/  IADD3 R12, P0, PT, R6, UR27, RZ ;  /* 0x0000001b060c7c10 */ /* 0x000fe2000ff1e0ff */
[----:B--2---:R0:W-:Y:S04]  /*1780*/  STG.E.U16 desc[UR18][R6.64], R19 ;  /* 0x0000001306007986 */ /* 0x0041e8000c101512 */
[----:B------:R-:W2:Y:S01]  /*1790*/  LDG.E.U16 R21, desc[UR18][R10.64] ;  /* 0x000000120a157981 */ /* 0x000ea2000c1e1500 */
[----:B------:R-:W-:Y:S02]  /*17a0*/  IADD3 R14, P1, PT, R10, UR16, RZ ;  /* 0x000000100a0e7c10 */ /* 0x000fe4000ff3e0ff */
[----:B------:R-:W-:-:S02]  /*17b0*/  IADD3.X R13, PT, PT, R7, UR24, RZ, P0, !PT ;  /* 0x00000018070d7c10 */ /* 0x000fc400087fe4ff */
[----:B------:R-:W-:Y:S02]  /*17c0*/  IADD3.X R15, PT, PT, R11, UR17, RZ, P1, !PT ;  /* 0x000000110b0f7c10 */ /* 0x000fe40008ffe4ff */
[----:B------:R-:W-:Y:S01]  /*17d0*/  IADD3 R8, P0, PT, R6, UR13, RZ ;  /* 0x0000000d06087c10 */ /* 0x000fe2000ff1e0ff */
[----:B--2---:R1:W-:Y:S04]  /*17e0*/  STG.E.U16 desc[UR18][R12.64], R21 ;  /* 0x000000150c007986 */ /* 0x0043e8000c101512 */
[----:B------:R-:W2:Y:S01]  /*17f0*/  LDG.E.U16 R23, desc[UR18][R14.64] ;  /* 0x000000120e177981 */ /* 0x000ea2000c1e1500 */
[----:B------:R-:W-:Y:S02]  /*1800*/  IADD3 R16, P1, PT, R14, UR16, RZ ;  /* 0x000000100e107c10 */ /* 0x000fe4000ff3e0ff */
[----:B------:R-:W-:-:S02]  /*1810*/  IADD3.X R9, PT, PT, R7, UR25, RZ, P0, !PT ;  /* 0x0000001907097c10 */ /* 0x000fc400087fe4ff */
[----:B------:R-:W-:Y:S01]  /*1820*/  IADD3.X R17, PT, PT, R15, UR17, RZ, P1, !PT ;  /* 0x000000110f117c10 */ /* 0x000fe20008ffe4ff */
[----:B------:R-:W-:Y:S01]  /*1830*/  IMAD.U32 R11, RZ, RZ, UR20 ;  /* 0x00000014ff0b7e24 */ /* 0x000fe2000f8e00ff */
[----:B------:R-:W-:Y:S01]  /*1840*/  IADD3 R5, P0, PT, R5, UR15, RZ ;  /* 0x0000000f05057c10 */ /* 0x000fe2000ff1e0ff */
[----:B------:R-:W-:Y:S01]  /*1850*/  UIMAD UR9, UR12, 0x6, URZ ;  /* 0x000000060c0978a4 */ /* 0x000fe2000f8e02ff */
[----:B--2---:R2:W-:Y:S04]  /*1860*/  STG.E.U16 desc[UR18][R8.64], R23 ;  /* 0x0000001708007986 */ /* 0x0045e8000c101512 */
[----:B0-----:R-:W3:Y:S01]  /*1870*/  LDG.E.U16 R19, desc[UR18][R16.64] ;  /* 0x0000001210137981 */ /* 0x001ee2000c1e1500 */
[----:B------:R-:W-:Y:S01]  /*1880*/  IMAD.WIDE.U32 R10, R11, 0x6, R6 ;  /* 0x000000060b0a7825 */ /* 0x000fe200078e0006 */
[----:B------:R-:W-:-:S02]  /*1890*/  IADD3.X R2, PT, PT, R2, UR14, RZ, P0, !PT ;  /* 0x0000000e02027c10 */ /* 0x000fc400087fe4ff */
[----:B-1----:R-:W-:Y:S01]  /*18a0*/  LEA R12, P0, R5, UR30, 0x1 ;  /* 0x0000001e050c7c11 */ /* 0x002fe2000f8008ff */
[----:B------:R-:W-:-:S03]  /*18b0*/  VIADD R11, R11, UR9 ;  /* 0x000000090b0b7c36 */ /* 0x000fc60008000000 */
[----:B------:R-:W-:Y:S02]  /*18c0*/  LEA.HI.X R13, R5, UR31, R2, 0x1, P0 ;  /* 0x0000001f050d7c11 */ /* 0x000fe400080f0c02 */
[----:B---3--:R0:W-:Y:S04]  /*18d0*/  STG.E.U16 desc[UR18][R10.64], R19 ;  /* 0x000000130a007986 */ /* 0x0081e8000c101512 */
[----:B------:R-:W3:Y:S01]  /*18e0*/  LDG.E.U16 R21, desc[UR18][R12.64] ;  /* 0x000000120c157981 */ /* 0x000ee2000c1e1500 */
[----:B------:R-:W-:Y:S02]  /*18f0*/  IADD3 R6, P0, PT, R6, UR26, RZ ;  /* 0x0000001a06067c10 */ /* 0x000fe4000ff1e0ff */
[----:B--2---:R-:W-:Y:S02]  /*1900*/  IADD3 R8, P1, PT, R12, UR16, RZ ;  /* 0x000000100c087c10 */ /* 0x004fe4000ff3e0ff */
[----:B------:R-:W-:-:S02]  /*1910*/  IADD3.X R7, PT, PT, R7, UR28, RZ, P0, !PT ;  /* 0x0000001c07077c10 */ /* 0x000fc400087fe4ff */
[----:B------:R-:W-:-:S03]  /*1920*/  IADD3.X R9, PT, PT, R13, UR17, RZ, P1, !PT ;  /* 0x000000110d097c10 */ /* 0x000fc60008ffe4ff */
[----:B---3--:R1:W-:Y:S04]  /*1930*/  STG.E.U16 desc[UR18][R6.64], R21 ;  /* 0x0000001506007986 */ /* 0x0083e8000c101512 */
[----:B------:R-:W2:Y:S01]  /*1940*/  LDG.E.U16 R23, desc[UR18][R8.64] ;  /* 0x0000001208177981 */ /* 0x000ea2000c1e1500 */
[----:B------:R-:W-:Y:S02]  /*1950*/  IADD3 R14, P0, PT, R6, UR27, RZ ;  /* 0x0000001b060e7c10 */ /* 0x000fe4000ff1e0ff */
[----:B------:R-:W-:Y:S02]  /*1960*/  IADD3 R16, P1, PT, R8, UR16, RZ ;  /* 0x0000001008107c10 */ /* 0x000fe4000ff3e0ff */
[----:B------:R-:W-:Y:S02]  /*1970*/  IADD3.X R15, PT, PT, R7, UR24, RZ, P0, !PT ;  /* 0x00000018070f7c10 */ /* 0x000fe400087fe4ff */
[----:B------:R-:W-:-:S03]  /*1980*/  IADD3.X R17, PT, PT, R9, UR17, RZ, P1, !PT ;  /* 0x0000001109117c10 */ /* 0x000fc60008ffe4ff */
[----:B--2---:R2:W-:Y:S04]  /*1990*/  STG.E.U16 desc[UR18][R14.64], R23 ;  /* 0x000000170e007986 */ /* 0x0045e8000c101512 */
[----:B0-----:R-:W3:Y:S01]  /*19a0*/  LDG.E.U16 R19, desc[UR18][R16.64] ;  /* 0x0000001210137981 */ /* 0x001ee2000c1e1500 */
[----:B------:R-:W-:Y:S02]  /*19b0*/  IADD3 R10, P0, PT, R6, UR13, RZ ;  /* 0x0000000d060a7c10 */ /* 0x000fe4000ff1e0ff */
[----:B------:R-:W-:Y:S02]  /*19c0*/  IADD3 R12, P1, PT, R16, UR16, RZ ;  /* 0x00000010100c7c10 */ /* 0x000fe4000ff3e0ff */
[----:B------:R-:W-:Y:S02]  /*19d0*/  IADD3.X R11, PT, PT, R7, UR25, RZ, P0, !PT ;  /* 0x00000019070b7c10 */ /* 0x000fe400087fe4ff */
[----:B------:R-:W-:Y:S01]  /*19e0*/  IADD3.X R13, PT, PT, R17, UR17, RZ, P1, !PT ;  /* 0x00000011110d7c10 */ /* 0x000fe20008ffe4ff */
[----:B------:R-:W-:Y:S01]  /*19f0*/  IMAD.U32 R25, RZ, RZ, UR20 ;  /* 0x00000014ff197e24 */ /* 0x000fe2000f8e00ff */
[----:B------:R-:W-:Y:S01]  /*1a00*/  IADD3 R8, P0, PT, R5, UR15, RZ ;  /* 0x0000000f05087c10 */ /* 0x000fe2000ff1e0ff */
[----:B---3--:R0:W-:Y:S04]  /*1a10*/  STG.E.U16 desc[UR18][R10.64], R19 ;  /* 0x000000130a007986 */ /* 0x0081e8000c101512 */
[----:B-1----:R-:W3:Y:S01]  /*1a20*/  LDG.E.U16 R21, desc[UR18][R12.64] ;  /* 0x000000120c157981 */ /* 0x002ee2000c1e1500 */
[----:B------:R-:W-:Y:S01]  /*1a30*/  IADD3.X R9, PT, PT, R2, UR14, RZ, P0, !PT ;  /* 0x0000000e02097c10 */ /* 0x000fe200087fe4ff */
[----:B------:R-:W-:Y:S01]  /*1a40*/  IMAD.WIDE.U32 R4, R25, 0x6, R6 ;  /* 0x0000000619047825 */ /* 0x000fe200078e0006 */
[----:B------:R-:W-:-:S03]  /*1a50*/  LEA R16, P0, R8, UR30, 0x1 ;  /* 0x0000001e08107c11 */ /* 0x000fc6000f8008ff */
[----:B--2---:R-:W-:Y:S01]  /*1a60*/  VIADD R15, R5, UR9 ;  /* 0x00000009050f7c36 */ /* 0x004fe20008000000 */
[----:B------:R-:W-:Y:S01]  /*1a70*/  LEA.HI.X R17, R8, UR31, R9, 0x1, P0 ;  /* 0x0000001f08117c11 */ /* 0x000fe200080f0c09 */
[----:B------:R-:W-:-:S05]  /*1a80*/  IMAD.MOV.U32 R14, RZ, RZ, R4 ;  /* 0x000000ffff0e7224 */ /* 0x000fca00078e0004 */
[----:B---3--:R1:W-:Y:S04]  /*1a90*/  STG.E.U16 desc[UR18][R14.64], R21 ;  /* 0x000000150e007986 */ /* 0x0083e8000c101512 */
[----:B0-----:R-:W2:Y:S01]  /*1aa0*/  LDG.E.U16 R11, desc[UR18][R16.64] ;  /* 0x00000012100b7981 */ /* 0x001ea2000c1e1500 */
[----:B------:R-:W-:Y:S02]  /*1ab0*/  IADD3 R4, P0, PT, R6, UR26, RZ ;  /* 0x0000001a06047c10 */ /* 0x000fe4000ff1e0ff */
[----:B------:R-:W-:Y:S02]  /*1ac0*/  IADD3 R6, P1, PT, R16, UR16, RZ ;  /* 0x0000001010067c10 */ /* 0x000fe4000ff3e0ff */
[----:B------:R-:W-:Y:S02]  /*1ad0*/  IADD3.X R5, PT, PT, R7, UR28, RZ, P0, !PT ;  /* 0x0000001c07057c10 */ /* 0x000fe400087fe4ff */
[----:B------:R-:W-:-:S03]  /*1ae0*/  IADD3.X R7, PT, PT, R17, UR17, RZ, P1, !PT ;  /* 0x0000001111077c10 */ /* 0x000fc60008ffe4ff */
[----:B--2---:R0:W-:Y:S04]  /*1af0*/  STG.E.U16 desc[UR18][R4.64], R11 ;  /* 0x0000000b04007986 */ /* 0x0041e8000c101512 */
[----:B------:R-:W2:Y:S01]  /*1b00*/  LDG.E.U16 R23, desc[UR18][R6.64] ;  /* 0x0000001206177981 */ /* 0x000ea2000c1e1500 */
[----:B------:R-:W-:Y:S02]  /*1b10*/  IADD3 R12, P0, PT, R4, UR27, RZ ;  /* 0x0000001b040c7c10 */ /* 0x000fe4000ff1e0ff */
[----:B------:R-:W-:Y:S02]  /*1b20*/  IADD3 R18, P1, PT, R6, UR16, RZ ;  /* 0x0000001006127c10 */ /* 0x000fe4000ff3e0ff */
[----:B------:R-:W-:Y:S02]  /*1b30*/  IADD3.X R13, PT, PT, R5, UR24, RZ, P0, !PT ;  /* 0x00000018050d7c10 */ /* 0x000fe400087fe4ff */
[----:B------:R-:W-:-:S03]  /*1b40*/  IADD3.X R19, PT, PT, R7, UR17, RZ, P1, !PT ;  /* 0x0000001107137c10 */ /* 0x000fc60008ffe4ff */
[----:B--2---:R2:W-:Y:S04]  /*1b50*/  STG.E.U16 desc[UR18][R12.64], R23 ;  /* 0x000000170c007986 */ /* 0x0045e8000c101512 */
[----:B-1----:R-:W3:Y:S01]  /*1b60*/  LDG.E.U16 R21, desc[UR18][R18.64] ;  /* 0x0000001212157981 */ /* 0x002ee2000c1e1500 */
[----:B------:R-:W-:Y:S02]  /*1b70*/  IADD3 R14, P0, PT, R4, UR13, RZ ;  /* 0x0000000d040e7c10 */ /* 0x000fe4000ff1e0ff */
[----:B------:R-:W-:Y:S02]  /*1b80*/  IADD3 R16, P1, PT, R18, UR16, RZ ;  /* 0x0000001012107c10 */ /* 0x000fe4000ff3e0ff */
[----:B------:R-:W-:Y:S02]  /*1b90*/  IADD3.X R15, PT, PT, R5, UR25, RZ, P0, !PT ;  /* 0x00000019050f7c10 */ /* 0x000fe400087fe4ff */
[----:B------:R-:W-:-:S02]  /*1ba0*/  IADD3.X R17, PT, PT, R19, UR17, RZ, P1, !PT ;  /* 0x0000001113117c10 */ /* 0x000fc40008ffe4ff */
[----:B------:R-:W-:Y:S02]  /*1bb0*/  MOV R7, UR20 ;  /* 0x0000001400077c02 */ /* 0x000fe40008000f00 */
[----:B0-----:R-:W-:Y:S01]  /*1bc0*/  IADD3 R11, P0, PT, R8, UR15, RZ ;  /* 0x0000000f080b7c10 */ /* 0x001fe2000ff1e0ff */
[----:B---3--:R0:W-:Y:S04]  /*1bd0*/  STG.E.U16 desc[UR18][R14.64], R21 ;  /* 0x000000150e007986 */ /* 0x0081e8000c101512 */
[----:B------:R-:W3:Y:S01]  /*1be0*/  LDG.E.U16 R25, desc[UR18][R16.64] ;  /* 0x0000001210197981 */ /* 0x000ee2000c1e1500 */
[----:B------:R-:W-:Y:S01]  /*1bf0*/  IADD3.X R2, PT, PT, R9, UR14, RZ, P0, !PT ;  /* 0x0000000e09027c10 */ /* 0x000fe200087fe4ff */
[----:B------:R-:W-:Y:S01]  /*1c00*/  IMAD.WIDE.U32 R6, R7, 0x6, R4 ;  /* 0x0000000607067825 */ /* 0x000fe200078e0004 */
[----:B--2---:R-:W-:-:S03]  /*1c10*/  LEA R12, P0, R11, UR30, 0x1 ;  /* 0x0000001e0b0c7c11 */ /* 0x004fc6000f8008ff */
[----:B------:R-:W-:Y:S01]  /*1c20*/  VIADD R9, R7, UR9 ;  /* 0x0000000907097c36 */ /* 0x000fe20008000000 */
[----:B------:R-:W-:Y:S01]  /*1c30*/  LEA.HI.X R13, R11, UR31, R2, 0x1, P0 ;  /* 0x0000001f0b0d7c11 */ /* 0x000fe200080f0c02 */
[----:B------:R-:W-:-:S05]  /*1c40*/  IMAD.MOV.U32 R8, RZ, RZ, R6 ;  /* 0x000000ffff087224 */ /* 0x000fca00078e0006 */
        /* <DEDUP_REMOVED lines=11> */
[----:B------:R-:W-:-:S03]  /*1d00*/  IADD3.X R17, PT, PT, R5, UR17, RZ, P1, !PT ;  /* 0x0000001105117c10 */ /* 0x000fc60008ffe4ff */
[----:B---3--:R0:W-:Y:S04]  /*1d10*/  STG.E.U16 desc[UR18][R14.64], R21 ;  /* 0x000000150e007986 */ /* 0x0081e8000c101512 */
[----:B------:R-:W3:Y:S01]  /*1d20*/  LDG.E.U16 R23, desc[UR18][R16.64] ;  /* 0x0000001210177981 */ /* 0x000ee2000c1e1500 */
[----:B-1----:R-:W-:Y:S02]  /*1d30*/  IADD3 R8, P0, PT, R6, UR13, RZ ;  /* 0x0000000d06087c10 */ /* 0x002fe4000ff1e0ff */
[----:B------:R-:W-:Y:S02]  /*1d40*/  IADD3 R12, P1, PT, R16, UR16, RZ ;  /* 0x00000010100c7c10 */ /* 0x000fe4000ff3e0ff */
[----:B------:R-:W-:Y:S02]  /*1d50*/  IADD3.X R9, PT, PT, R7, UR25, RZ, P0, !PT ;  /* 0x0000001907097c10 */ /* 0x000fe400087fe4ff */
[----:B------:R-:W-:Y:S01]  /*1d60*/  IADD3.X R13, PT, PT, R17, UR17, RZ, P1, !PT ;  /* 0x00000011110d7c10 */ /* 0x000fe20008ffe4ff */
[----:B------:R-:W-:-:S02]  /*1d70*/  IMAD.U32 R5, RZ, RZ, UR20 ;  /* 0x00000014ff057e24 */ /* 0x000fc4000f8e00ff */
[----:B---3--:R0:W-:Y:S04]  /*1d80*/  STG.E.U16 desc[UR18][R8.64], R23 ;  /* 0x0000001708007986 */ /* 0x0081e8000c101512 */
[----:B------:R-:W3:Y:S01]  /*1d90*/  LDG.E.U16 R13, desc[UR18][R12.64] ;  /* 0x000000120c0d7981 */ /* 0x000ee2000c1e1500 */
[----:B------:R-:W-:Y:S01]  /*1da0*/  IMAD.WIDE.U32 R4, R5, 0x6, R6 ;  /* 0x0000000605047825 */ /* 0x000fe200078e0006 */
[----:B------:R-:W-:Y:S01]  /*1db0*/  UIADD3 UR22, UP1, UPT, UR22, -0x10, URZ ;  /* 0xfffffff016167890 */ /* 0x000fe2000ff3e0ff */
[----:B--2---:R-:W-:Y:S02]  /*1dc0*/  IADD3 R6, P3, PT, R6, UR26, RZ ;  /* 0x0000001a06067c10 */ /* 0x004fe4000ff7e0ff */
[----:B------:R-:W-:Y:S01]  /*1dd0*/  VIADD R19, R5, UR9 ;  /* 0x0000000905137c36 */ /* 0x000fe20008000000 */
[----:B------:R-:W-:Y:S01]  /*1de0*/  UIADD3.X UR23, UPT, UPT, UR23, -0x1, URZ, UP1, !UPT ;  /* 0xffffffff17177890 */ /* 0x000fe20008ffe4ff */
[----:B------:R-:W-:Y:S01]  /*1df0*/  IMAD.MOV.U32 R18, RZ, RZ, R4 ;  /* 0x000000ffff127224 */ /* 0x000fe200078e0004 */
[----:B------:R-:W-:Y:S01]  /*1e00*/  UISETP.GT.U32.AND UP1, UPT, UR22, 0xc, UPT ;  /* 0x0000000c1600788c */ /* 0x000fe2000bf24070 */
[----:B------:R-:W-:Y:S01]  /*1e10*/  IMAD.U32 R5, RZ, RZ, UR13 ;  /* 0x0000000dff057e24 */ /* 0x000fe2000f8e00ff */
[----:B------:R-:W-:Y:S01]  /*1e20*/  IADD3.X R7, PT, PT, R7, UR28, RZ, P3, !PT ;  /* 0x0000001c07077c10 */ /* 0x000fe20009ffe4ff */
[----:B------:R-:W-:Y:S01]  /*1e30*/  IMAD.U32 R4, RZ, RZ, UR25 ;  /* 0x00000019ff047e24 */ /* 0x000fe2000f8e00ff */
[----:B------:R-:W-:-:S02]  /*1e40*/  UISETP.GT.AND.EX UP1, UPT, UR23, URZ, UPT, UP1 ;  /* 0x000000ff1700728c */ /* 0x000fc4000bf24310 */
[----:B------:R-:W-:-:S04]  /*1e50*/  IADD3 R0, P0, P1, R5, UR13, R0 ;  /* 0x0000000d05007c10 */ /* 0x000fc8000f91e000 */
[C---:B------:R-:W-:Y:S02]  /*1e60*/  IADD3.X R3, PT, PT, R4.reuse, UR25, R3, P0, P1 ;  /* 0x0000001904037c10 */ /* 0x040fe400087e2403 */
[----:B------:R-:W-:Y:S02]  /*1e70*/  IADD3 R0, P1, P2, R5, UR13, R0 ;  /* 0x0000000d05007c10 */ /* 0x000fe4000fa3e000 */
[----:B------:R-:W-:Y:S02]  /*1e80*/  IADD3 R5, P0, PT, R11, UR15, RZ ;  /* 0x0000000f0b057c10 */ /* 0x000fe4000ff1e0ff */
[----:B------:R-:W-:Y:S02]  /*1e90*/  IADD3.X R3, PT, PT, R4, UR25, R3, P1, P2 ;  /* 0x0000001904037c10 */ /* 0x000fe40008fe4403 */
[----:B------:R-:W-:Y:S01]  /*1ea0*/  IADD3.X R2, PT, PT, R2, UR14, RZ, P0, !PT ;  /* 0x0000000e02027c10 */ /* 0x000fe200087fe4ff */
[----:B---3--:R0:W-:Y:S01]  /*1eb0*/  STG.E.U16 desc[UR18][R18.64], R13 ;  /* 0x0000000d12007986 */ /* 0x0081e2000c101512 */
[----:B------:R-:W-:Y:S07]  /*1ec0*/  BRA.U UP1, `(.L_x_432) ;  /* 0xfffffff901147547 */ /* 0x000fee000b83ffff */
.L_x_431:
[----:B------:R-:W-:-:S04]  /*1ed0*/  UISETP.GT.U32.AND UP1, UPT, UR22, 0x4, UPT ;  /* 0x000000041600788c */ /* 0x000fc8000bf24070 */
[----:B------:R-:W-:-:S09]  /*1ee0*/  UISETP.GT.AND.EX UP1, UPT, UR23, URZ, UPT, UP1 ;  /* 0x000000ff1700728c */ /* 0x000fd2000bf24310 */
[----:B------:R-:W-:Y:S05]  /*1ef0*/  BRA.U !UP1, `(.L_x_433) ;  /* 0x0000000509507547 */ /* 0x000fea000b800000 */
[----:B------:R-:W0:Y:S01]  /*1f00*/  LDCU.64 UR30, c[0x0][0x380] ;  /* 0x00007000ff1e77ac */ /* 0x000e220008000a00 */
[----:B------:R-:W1:Y:S01]  /*1f10*/  LDCU.64 UR16, c[0x0][0x398] ;  /* 0x00007300ff1077ac */ /* 0x000e620008000a00 */
[----:B0-----:R-:W-:-:S04]  /*1f20*/  LEA R8, P0, R5, UR30, 0x1 ;  /* 0x0000001e05087c11 */ /* 0x001fc8000f8008ff */
[----:B------:R-:W-:-:S05]  /*1f30*/  LEA.HI.X R9, R5, UR31, R2, 0x1, P0 ;  /* 0x0000001f05097c11 */ /* 0x000fca00080f0c02 */
[----:B------:R0:W2:Y:S01]  /*1f40*/  LDG.E.U16 R19, desc[UR18][R8.64] ;  /* 0x0000001208137981 */ /* 0x0000a2000c1e1500 */
[----:B-1----:R-:W-:Y:S02]  /*1f50*/  UIMAD UR9, UR5, UR16, URZ ;  /* 0x00000010050972a4 */ /* 0x002fe4000f8e02ff */
[----:B------:R-:W-:Y:S02]  /*1f60*/  UIMAD.WIDE.U32 UR14, UR4, UR16, URZ ;  /* 0x00000010040e72a5 */ /* 0x000fe4000f8e00ff */
[----:B------:R-:W-:Y:S02]  /*1f70*/  UIMAD UR9, UR4, UR17, UR9 ;  /* 0x00000011040972a4 */ /* 0x000fe4000f8e0209 */
[----:B------:R-:W-:Y:S02]  /*1f80*/  UIMAD.WIDE.U32 UR16, UR14, UR6, URZ ;  /* 0x000000060e1072a5 */ /* 0x000fe4000f8e00ff */
        /* <DEDUP_REMOVED lines=8> */
[----:B------:R-:W-:-:S04]  /*2010*/  UIADD3 UR9, UPT, UPT, UR15, UR9, URZ ;  /* 0x000000090f097290 */ /* 0x000fc8000fffe0ff */
[----:B------:R-:W-:Y:S01]  /*2020*/  USHF.L.U64.HI UR15, UR14, 0x1, UR9 ;  /* 0x000000010e0f7899 */ /* 0x000fe20008010209 */
[----:B0-----:R-:W-:-:S05]  /*2030*/  IADD3 R8, P0, PT, R8, UR16, RZ ;  /* 0x0000001008087c10 */ /* 0x001fca000ff1e0ff */
[----:B------:R-:W-:Y:S01]  /*2040*/  IADD3.X R9, PT, PT, R9, UR15, RZ, P0, !PT ;  /* 0x0000000f09097c10 */ /* 0x000fe200087fe4ff */
[----:B--2---:R-:W-:Y:S04]  /*2050*/  STG.E.U16 desc[UR18][R6.64], R19 ;  /* 0x0000001306007986 */ /* 0x004fe8000c101512 */
[----:B------:R-:W2:Y:S01]  /*2060*/  LDG.E.U16 R21, desc[UR18][R8.64] ;  /* 0x0000001208157981 */ /* 0x000ea2000c1e1500 */
[----:B------:R-:W-:Y:S02]  /*2070*/  IADD3 R10, P0, PT, R6, UR27, RZ ;  /* 0x0000001b060a7c10 */ /* 0x000fe4000ff1e0ff */
[----:B------:R-:W-:Y:S02]  /*2080*/  IADD3 R12, P1, PT, R8, UR16, RZ ;  /* 0x00000010080c7c10 */ /* 0x000fe4000ff3e0ff */
[----:B------:R-:W-:-:S02]  /*2090*/  IADD3.X R11, PT, PT, R7, UR24, RZ, P0, !PT ;  /* 0x00000018070b7c10 */ /* 0x000fc400087fe4ff */
[----:B------:R-:W-:-:S03]  /*20a0*/  IADD3.X R13, PT, PT, R9, UR15, RZ, P1, !PT ;  /* 0x0000000f090d7c10 */ /* 0x000fc60008ffe4ff */
[----:B--2---:R0:W-:Y:S04]  /*20b0*/  STG.E.U16 desc[UR18][R10.64], R21 ;  /* 0x000000150a007986 */ /* 0x0041e8000c101512 */
[----:B------:R-:W2:Y:S01]  /*20c0*/  LDG.E.U16 R23, desc[UR18][R12.64] ;  /* 0x000000120c177981 */ /* 0x000ea2000c1e1500 */
[----:B------:R-:W-:Y:S02]  /*20d0*/  IADD3 R14, P0, PT, R6, UR13, RZ ;  /* 0x0000000d060e7c10 */ /* 0x000fe4000ff1e0ff */
[----:B------:R-:W-:Y:S02]  /*20e0*/  IADD3 R16, P1, PT, R12, UR16, RZ ;  /* 0x000000100c107c10 */ /* 0x000fe4000ff3e0ff */
[----:B------:R-:W-:Y:S02]  /*20f0*/  IADD3.X R15, PT, PT, R7, UR25, RZ, P0, !PT ;  /* 0x00000019070f7c10 */ /* 0x000fe400087fe4ff */
[----:B------:R-:W-:Y:S01]  /*2100*/  IADD3.X R17, PT, PT, R13, UR15, RZ, P1, !PT ;  /* 0x0000000f0d117c10 */ /* 0x000fe20008ffe4ff */
[----:B------:R-:W-:Y:S01]  /*2110*/  IMAD.U32 R4, RZ, RZ, UR14 ;  /* 0x0000000eff047e24 */ /* 0x000fe2000f8e00ff */
[----:B0-----:R-:W-:Y:S01]  /*2120*/  MOV R11, UR14 ;  /* 0x0000000e000b7c02 */ /* 0x001fe20008000f00 */
[----:B------:R-:W-:-:S03]  /*2130*/  IMAD.U32 R9, RZ, RZ, UR20 ;  /* 0x00000014ff097e24 */ /* 0x000fc6000f8e00ff */
[----:B------:R-:W-:Y:S01]  /*2140*/  LEA R5, P0, R4, R5, 0x2 ;  /* 0x0000000504057211 */ /* 0x000fe200078010ff */
[----:B--2---:R0:W-:Y:S04]  /*2150*/  STG.E.U16 desc[UR18][R14.64], R23 ;  /* 0x000000170e007986 */ /* 0x0041e8000c101512 */
[----:B------:R-:W2:Y:S01]  /*2160*/  LDG.E.U16 R19, desc[UR18][R16.64] ;  /* 0x0000001210137981 */ /* 0x000ea2000c1e1500 */
[----:B------:R-:W-:Y:S01]  /*2170*/  IMAD.U32 R4, RZ, RZ, UR9 ;  /* 0x00000009ff047e24 */ /* 0x000fe2000f8e00ff */
[----:B------:R-:W-:Y:S01]  /*2180*/  UIMAD UR17, UR12, 0x6, URZ ;  /* 0x000000060c1178a4 */ /* 0x000fe2000f8e02ff */
[----:B------:R-:W-:-:S03]  /*2190*/  IMAD.WIDE.U32 R8, R9, 0x6, R6 ;  /* 0x0000000609087825 */ /* 0x000fc600078e0006 */
[----:B------:R-:W-:Y:S02]  /*21a0*/  LEA.HI.X R2, R11, R2, R4, 0x2, P0 ;  /* 0x000000020b027211 */ /* 0x000fe400000f1404 */
[----:B------:R-:W-:Y:S01]  /*21b0*/  LEA R10, P0, R5, UR30, 0x1 ;  /* 0x0000001e050a7c11 */ /* 0x000fe2000f8008ff */
[----:B------:R-:W-:-:S03]  /*21c0*/  VIADD R9, R9, UR17 ;  /* 0x0000001109097c36 */ /* 0x000fc60008000000 */
[----:B------:R-:W-:Y:S02]  /*21d0*/  LEA.HI.X R11, R5, UR31, R2, 0x1, P0 ;  /* 0x0000001f050b7c11 */ /* 0x000fe400080f0c02 */
[----:B--2---:R1:W-:Y:S04]  /*21e0*/  STG.E.U16 desc[UR18][R8.64], R19 ;  /* 0x0000001308007986 */ /* 0x0043e8000c101512 */
[----:B------:R-:W2:Y:S01]  /*21f0*/  LDG.E.U16 R21, desc[UR18][R10.64] ;  /* 0x000000120a157981 */ /* 0x000ea2000c1e1500 */
[----:B------:R-:W-:Y:S02]  /*2200*/  IADD3 R6, P0, PT, R6, UR26, RZ ;  /* 0x0000001a06067c10 */ /* 0x000fe4000ff1e0ff */
[----:B------:R-:W-:Y:S02]  /*2210*/  IADD3 R12, P1, PT, R10, UR16, RZ ;  /* 0x000000100a0c7c10 */ /* 0x000fe4000ff3e0ff */
[----:B------:R-:W-:-:S02]  /*2220*/  IADD3.X R7, PT, PT, R7, UR28, RZ, P0, !PT ;  /* 0x0000001c07077c10 */ /* 0x000fc400087fe4ff */
[----:B------:R-:W-:-:S03]  /*2230*/  IADD3.X R13, PT, PT, R11, UR15, RZ, P1, !PT ;  /* 0x0000000f0b0d7c10 */ /* 0x000fc60008ffe4ff */
[----:B--2---:R2:W-:Y:S04]  /*2240*/  STG.E.U16 desc[UR18][R6.64], R21 ;  /* 0x0000001506007986 */ /* 0x0045e8000c101512 */
[----:B0-----:R-:W3:Y:S01]  /*2250*/  LDG.E.U16 R23, desc[UR18][R12.64] ;  /* 0x000000120c177981 */ /* 0x001ee2000c1e1500 */
[----:B------:R-:W-:Y:S02]  /*2260*/  IADD3 R14, P0, PT, R6, UR27, RZ ;  /* 0x0000001b060e7c10 */ /* 0x000fe4000ff1e0ff */
[----:B------:R-:W-:Y:S02]  /*2270*/  IADD3 R16, P1, PT, R12, UR16, RZ ;  /* 0x000000100c107c10 */ /* 0x000fe4000ff3e0ff */
[----:B------:R-:W-:Y:S02]  /*2280*/  IADD3.X R15, PT, PT, R7, UR24, RZ, P0, !PT ;  /* 0x00000018070f7c10 */ /* 0x000fe400087fe4ff */
[----:B------:R-:W-:-:S03]  /*2290*/  IADD3.X R17, PT, PT, R13, UR15, RZ, P1, !PT ;  /* 0x0000000f0d117c10 */ /* 0x000fc60008ffe4ff */
[----:B---3--:R-:W-:Y:S04]  /*22a0*/  STG.E.U16 desc[UR18][R14.64], R23 ;  /* 0x000000170e007986 */ /* 0x008fe8000c101512 */
        /* <DEDUP_REMOVED lines=9> */
[----:B--2---:R-:W-:Y:S01]  /*2340*/  IADD3 R6, P3, PT, R6, UR26, RZ ;  /* 0x0000001a06067c10 */ /* 0x004fe2000ff7e0ff */
[----:B------:R-:W-:Y:S02]  /*2350*/  UIADD3 UR22, UP0, UPT, UR22, -0x8, URZ ;  /* 0xfffffff816167890 */ /* 0x000fe4000ff1e0ff */
[----:B------:R-:W-:Y:S01]  /*2360*/  VIADD R11, R11, UR17 ;  /* 0x000000110b0b7c36 */ /* 0x000fe20008000000 */
[----:B------:R-:W-:Y:S01]  /*2370*/  IADD3.X R7, PT, PT, R7, UR28, RZ, P3, !PT ;  /* 0x0000001c07077c10 */ /* 0x000fe20009ffe4ff */
[----:B------:R-:W-:Y:S01]  /*2380*/  IMAD.U32 R4, RZ, RZ, UR14 ;  /* 0x0000000eff047e24 */ /* 0x000fe2000f8e00ff */
[----:B------:R-:W-:Y:S01]  /*2390*/  UIADD3.X UR23, UPT, UPT, UR23, -0x1, URZ, UP0, !UPT ;  /* 0xffffffff17177890 */ /* 0x000fe200087fe4ff */
[----:B------:R-:W-:Y:S01]  /*23a0*/  IMAD.U32 R13, RZ, RZ, UR13 ;  /* 0x0000000dff0d7e24 */ /* 0x000fe2000f8e00ff */
[----:B------:R-:W-:Y:S01]  /*23b0*/  UPLOP3.LUT UP0, UPT, UPT, UPT, UPT, 0x40, 0x4 ;  /* 0x000000000004789c */ /* 0x000fe20003f0e870 */
[----:B0-----:R-:W-:Y:S01]  /*23c0*/  IMAD.U32 R8, RZ, RZ, UR25 ;  /* 0x00000019ff087e24 */ /* 0x001fe2000f8e00ff */
[----:B------:R-:W-:Y:S01]  /*23d0*/  LEA R5, P0, R4, R5, 0x2 ;  /* 0x0000000504057211 */ /* 0x000fe200078010ff */
[----:B------:R-:W-:Y:S01]  /*23e0*/  IMAD.U32 R9, RZ, RZ, UR14 ;  /* 0x0000000eff097e24 */ /* 0x000fe2000f8e00ff */
[----:B------:R-:W-:Y:S01]  /*23f0*/  IADD3 R0, P1, P2, R13, UR13, R0 ;  /* 0x0000000d0d007c10 */ /* 0x000fe2000fa3e000 */
[----:B------:R-:W-:-:S03]  /*2400*/  IMAD.U32 R4, RZ, RZ, UR9 ;  /* 0x00000009ff047e24 */ /* 0x000fc6000f8e00ff */
[----:B------:R-:W-:Y:S02]  /*2410*/  IADD3.X R3, PT, PT, R8, UR25, R3, P1, P2 ;  /* 0x0000001908037c10 */ /* 0x000fe40008fe4403 */
[----:B------:R-:W-:Y:S01]  /*2420*/  LEA.HI.X R2, R9, R2, R4, 0x2, P0 ;  /* 0x0000000209027211 */ /* 0x000fe200000f1404 */
[----:B---3--:R1:W-:Y:S06]  /*2430*/  STG.E.U16 desc[UR18][R10.64], R19 ;  /* 0x000000130a007986 */ /* 0x0083ec000c101512 */
.L_x_433:
[----:B------:R-:W-:-:S04]  /*2440*/  UISETP.NE.U32.AND UP1, UPT, UR22, URZ, UPT ;  /* 0x000000ff1600728c */ /* 0x000fc8000bf25070 */
[----:B------:R-:W-:-:S09]  /*2450*/  UISETP.NE.OR.EX UP0, UPT, UR23, URZ, UP0, UP1 ;  /* 0x000000ff1700728c */ /* 0x000fd20008705710 */
[----:B------:R-:W-:Y:S05]  /*2460*/  BRA.U !UP0, `(.L_x_429) ;  /* 0x0000000108d47547 */ /* 0x000fea000b800000 */
.L_x_430:
[----:B------:R-:W2:Y:S02]  /*2470*/  LDCU.64 UR16, c[0x0][0x398] ;  /* 0x00007300ff1077ac */ /* 0x000ea40008000a00 */
[----:B--2---:R-:W-:Y:S02]  /*2480*/  UIMAD UR9, UR5, UR16, URZ ;  /* 0x00000010050972a4 */ /* 0x004fe4000f8e02ff */
        /* <DEDUP_REMOVED lines=9> */
[----:B------:R-:W-:Y:S01]  /*2520*/  UIMAD UR9, UR16, UR11, UR9 ;  /* 0x0000000b100972a4 */ /* 0x000fe2000f8e0209 */
[----:B------:R-:W2:Y:S03]  /*2530*/  LDCU.64 UR16, c[0x0][0x380] ;  /* 0x00007000ff1077ac */ /* 0x000ea60008000a00 */
[----:B------:R-:W-:Y:S02]  /*2540*/  UIADD3 UR9, UPT, UPT, UR15, UR9, URZ ;  /* 0x000000090f097290 */ /* 0x000fe4000fffe0ff */
[----:B------:R-:W-:Y:S02]  /*2550*/  USHF.L.U32 UR11, UR14, 0x1, URZ ;  /* 0x000000010e0b7899 */ /* 0x000fe400080006ff */
[----:B------:R-:W-:Y:S02]  /*2560*/  USHF.L.U64.HI UR10, UR14, 0x1, UR9 ;  /* 0x000000010e0a7899 */ /* 0x000fe40008010209 */
[----:B------:R-:W-:-:S12]  /*2570*/  USHF.L.U64.HI UR9, UR14, 0x2, UR9 ;  /* 0x000000020e097899 */ /* 0x000fd80008010209 */
.L_x_434:
[----:B0-23--:R-:W-:-:S04]  /*2580*/  LEA R8, P0, R5, UR16, 0x1 ;  /* 0x0000001005087c11 */ /* 0x00dfc8000f8008ff */
[----:B------:R-:W-:-:S05]  /*2590*/  LEA.HI.X R9, R5, UR17, R2, 0x1, P0 ;  /* 0x0000001105097c11 */ /* 0x000fca00080f0c02 */
[----:B-1----:R-:W2:Y:S01]  /*25a0*/  LDG.E.U16 R19, desc[UR18][R8.64] ;  /* 0x0000001208137981 */ /* 0x002ea2000c1e1500 */
        /* <DEDUP_REMOVED lines=13> */
[----:B------:R-:W-:Y:S02]  /*2680*/  IADD3.X R17, PT, PT, R15, UR10, RZ, P1, !PT ;  /* 0x0000000a0f117c10 */ /* 0x000fe40008ffe4ff */
[----:B------:R-:W-:Y:S01]  /*2690*/  MOV R11, UR20 ;  /* 0x00000014000b7c02 */ /* 0x000fe20008000f00 */
[----:B------:R-:W-:Y:S01]  /*26a0*/  UIMAD UR29, UR12, 0x6, URZ ;  /* 0x000000060c1d78a4 */ /* 0x000fe2000f8e02ff */
[----:B--2---:R3:W-:Y:S04]  /*26b0*/  STG.E.U16 desc[UR18][R8.64], R23 ;  /* 0x0000001708007986 */ /* 0x0047e8000c101512 */
[----:B------:R-:W2:Y:S01]  /*26c0*/  LDG.E.U16 R17, desc[UR18][R16.64] ;  /* 0x0000001210117981 */ /* 0x000ea2000c1e1500 */
[----:B------:R-:W-:Y:S01]  /*26d0*/  IMAD.WIDE.U32 R10, R11, 0x6, R6 ;  /* 0x000000060b0a7825 */ /* 0x000fe200078e0006 */
[----:B------:R-:W-:Y:S01]  /*26e0*/  UIADD3 UR22, UP0, UPT, UR22, -0x4, URZ ;  /* 0xfffffffc16167890 */ /* 0x000fe2000ff1e0ff */
[----:B------:R-:W-:-:S02]  /*26f0*/  IADD3 R0, P0, PT, R0, UR13, RZ ;  /* 0x0000000d00007c10 */ /* 0x000fc4000ff1e0ff */
[----:B------:R-:W-:Y:S01]  /*2700*/  VIADD R11, R11, UR29 ;  /* 0x0000001d0b0b7c36 */ /* 0x000fe20008000000 */
[----:B------:R-:W-:Y:S01]  /*2710*/  UIADD3.X UR23, UPT, UPT, UR23, -0x1, URZ, UP0, !UPT ;  /* 0xffffffff17177890 */ /* 0x000fe200087fe4ff */
[----:B------:R-:W-:Y:S01]  /*2720*/  IMAD.U32 R4, RZ, RZ, UR14 ;  /* 0x0000000eff047e24 */ /* 0x000fe2000f8e00ff */
[----:B------:R-:W-:Y:S01]  /*2730*/  UISETP.NE.U32.AND UP0, UPT, UR22, URZ, UPT ;  /* 0x000000ff1600728c */ /* 0x000fe2000bf05070 */
[----:B0-----:R-:W-:Y:S02]  /*2740*/  IADD3 R6, P2, PT, R6, UR26, RZ ;  /* 0x0000001a06067c10 */ /* 0x001fe4000ff5e0ff */
[----:B------:R-:W-:Y:S01]  /*2750*/  IADD3.X R3, PT, PT, R3, UR25, RZ, P0, !PT ;  /* 0x0000001903037c10 */ /* 0x000fe200087fe4ff */
[----:B------:R-:W-:Y:S01]  /*2760*/  UISETP.NE.AND.EX UP0, UPT, UR23, URZ, UPT, UP0 ;  /* 0x000000ff1700728c */ /* 0x000fe2000bf05300 */
[----:B------:R-:W-:Y:S02]  /*2770*/  LEA R5, P1, R4, R5, 0x2 ;  /* 0x0000000504057211 */ /* 0x000fe400078210ff */
[----:B------:R-:W-:-:S02]  /*2780*/  IADD3.X R7, PT, PT, R7, UR28, RZ, P2, !PT ;  /* 0x0000001c07077c10 */ /* 0x000fc400097fe4ff */
[----:B------:R-:W-:Y:S01]  /*2790*/  IADD3.X R2, PT, PT, R2, UR9, RZ, P1, !PT ;  /* 0x0000000902027c10 */ /* 0x000fe20008ffe4ff */
[----:B--2---:R3:W-:Y:S03]  /*27a0*/  STG.E.U16 desc[UR18][R10.64], R17 ;  /* 0x000000110a007986 */ /* 0x0047e6000c101512 */
[----:B------:R-:W-:Y:S05]  /*27b0*/  BRA.U UP0, `(.L_x_434) ;  /* 0xfffffffd00707547 */ /* 0x000fea000b83ffff */
.L_x_429:
[----:B------:R-:W-:-:S06]  /*27c0*/  ULOP3.LUT UR10, UR8, 0x3, URZ, 0xc0, !UPT ;  /* 0x00000003080a7892 */ /* 0x000fcc000f8ec0ff */
[----:B------:R-:W-:-:S04]  /*27d0*/  ISETP.NE.U32.AND P0, PT, RZ, UR10, PT ;  /* 0x0000000aff007c0c */ /* 0x000fc8000bf05070 */
[----:B------:R-:W-:-:S13]  /*27e0*/  ISETP.NE.AND.EX P0, PT, RZ, RZ, PT, P0 ;  /* 0x000000ffff00720c */ /* 0x000fda0003f05300 */
[----:B------:R-:W-:Y:S05]  /*27f0*/  @!P0 EXIT ;  /* 0x000000000000894d */ /* 0x000fea0003800000 */
[----:B------:R-:W2:Y:S01]  /*2800*/  LDC.64 R6, c[0x0][0x3b8] ;  /* 0x0000ee00ff067b82 */ /* 0x000ea20000000a00 */
[----:B------:R-:W2:Y:S01]  /*2810*/  LDCU.128 UR12, c[0x0][0x3c0] ;  /* 0x00007800ff0c77ac */ /* 0x000ea20008000c00 */
[----:B------:R-:W4:Y:S06]  /*2820*/  LDCU.128 UR20, c[0x0][0x390] ;  /* 0x00007200ff1477ac */ /* 0x000f2c0008000c00 */
[----:B-1-3--:R-:W1:Y:S01]  /*2830*/  LDC.64 R10, c[0x0][0x3b0] ;  /* 0x0000ec00ff0a7b82 */ /* 0x00ae620000000a00 */
[----:B------:R-:W-:Y:S02]  /*2840*/  UIMAD UR7, UR7, UR4, URZ ;  /* 0x00000004070772a4 */ /* 0x000fe4000f8e02ff */
[----:B------:R-:W-:-:S02]  /*2850*/  UIMAD.WIDE.U32 UR8, UR6, UR4, URZ ;  /* 0x00000004060872a5 */ /* 0x000fc4000f8e00ff */
[----:B------:R-:W-:-:S04]  /*2860*/  UIMAD UR4, UR5, UR6, UR7 ;  /* 0x00000006050472a4 */ /* 0x000fc8000f8e0207 */
[----:B------:R-:W-:-:S04]  /*2870*/  UIADD3 UR4, UPT, UPT, UR9, UR4, URZ ;  /* 0x0000000409047290 */ /* 0x000fc8000fffe0ff */
[----:B----4-:R-:W-:Y:S01]  /*2880*/  UIMAD UR6, UR4, UR22, URZ ;  /* 0x00000016040672a4 */ /* 0x010fe2000f8e02ff */
[C---:B--2---:R-:W-:Y:S01]  /*2890*/  IMAD R4, R6.reuse, UR13, RZ ;  /* 0x0000000d06047c24 */ /* 0x044fe2000f8e02ff */
[----:B------:R-:W-:Y:S02]  /*28a0*/  UIMAD.WIDE.U32 UR4, UR8, UR22, URZ ;  /* 0x00000016080472a5 */ /* 0x000fe4000f8e00ff */
[----:B------:R-:W-:Y:S01]  /*28b0*/  UIMAD UR6, UR8, UR23, UR6 ;  /* 0x00000017080672a4 */ /* 0x000fe2000f8e0206 */
[----:B0-----:R-:W-:Y:S01]  /*28c0*/  IMAD R9, R7, UR12, R4 ;  /* 0x0000000c07097c24 */ /* 0x001fe2000f8e0204 */
[----:B------:R-:W-:Y:S01]  /*28d0*/  UIMAD.WIDE.U32 UR8, UR4, UR20, URZ ;  /* 0x00000014040872a5 */ /* 0x000fe2000f8e00ff */
[----:B------:R-:W-:Y:S01]  /*28e0*/  IMAD.WIDE.U32 R6, R6, UR12, RZ ;  /* 0x0000000c06067c25 */ /* 0x000fe2000f8e00ff */
[----:B------:R-:W0:Y:S03]  /*28f0*/  LDCU.64 UR12, c[0x0][0x380] ;  /* 0x00007000ff0c77ac */ /* 0x000e260008000a00 */
[----:B------:R-:W-:Y:S01]  /*2900*/  IMAD.IADD R9, R7, 0x1, R9 ;  /* 0x0000000107097824 */ /* 0x000fe200078e0209 */
[----:B------:R-:W-:-:S03]  /*2910*/  UIADD3 UR5, UPT, UPT, UR5, UR6, URZ ;  /* 0x0000000605057290 */ /* 0x000fc6000fffe0ff */
[-C--:B-1----:R-:W-:Y:S01]  /*2920*/  IMAD R4, R9, R10.reuse, RZ ;  /* 0x0000000a09047224 */ /* 0x082fe200078e02ff */
[----:B------:R-:W-:Y:S01]  /*2930*/  UIMAD UR5, UR5, UR20, URZ ;  /* 0x00000014050572a4 */ /* 0x000fe2000f8e02ff */
[C---:B------:R-:W-:Y:S01]  /*2940*/  IMAD.WIDE.U32 R8, R6.reuse, R10, RZ ;  /* 0x0000000a06087225 */ /* 0x040fe200078e00ff */
[----:B------:R-:W-:Y:S02]  /*2950*/  UMOV UR6, UR10 ;  /* 0x0000000a00067c82 */ /* 0x000fe40008000000 */
[----:B------:R-:W-:Y:S01]  /*2960*/  UIMAD UR5, UR4, UR21, UR5 ;  /* 0x00000015040572a4 */ /* 0x000fe2000f8e0205 */
[----:B------:R-:W-:Y:S02]  /*2970*/  IMAD R11, R6, R11, R4 ;  /* 0x0000000b060b7224 */ /* 0x000fe400078e0204 */
[----:B------:R-:W-:Y:S01]  /*2980*/  IMAD.WIDE.U32 R6, R8, UR20, RZ ;  /* 0x0000001408067c25 */ /* 0x000fe2000f8e00ff */
[----:B------:R-:W-:Y:S01]  /*2990*/  UIADD3 UR5, UPT, UPT, UR9, UR5, URZ ;  /* 0x0000000509057290 */ /* 0x000fe2000fffe0ff */
[----:B0-----:R-:W-:-:S02]  /*29a0*/  LEA R13, P0, R5, UR12, 0x1 ;  /* 0x0000000c050d7c11 */ /* 0x001fc4000f8008ff */
[----:B------:R-:W-:Y:S01]  /*29b0*/  IMAD.IADD R11, R9, 0x1, R11 ;  /* 0x00000001090b7824 */ /* 0x000fe200078e020b */
[----:B------:R-:W-:Y:S01]  /*29c0*/  USHF.L.U64.HI UR5, UR8, 0x1, UR5 ;  /* 0x0000000108057899 */ /* 0x000fe20008010205 */
[----:B------:R-:W-:Y:S02]  /*29d0*/  UMOV UR4, URZ ;  /* 0x000000ff00047c82 */ /* 0x000fe40008000000 */
[----:B------:R-:W-:-:S04]  /*29e0*/  IMAD R11, R11, UR20, RZ ;  /* 0x000000140b0b7c24 */ /* 0x000fc8000f8e02ff */
[----:B------:R-:W-:Y:S01]  /*29f0*/  IMAD R9, R8, UR21, R11 ;  /* 0x0000001508097c24 */ /* 0x000fe2000f8e020b */
[C---:B------:R-:W-:Y:S02]  /*2a00*/  LEA R11, P1, R0.reuse, UR14, 0x1 ;  /* 0x0000000e000b7c11 */ /* 0x040fe4000f8208ff */
[----:B------:R-:W-:Y:S01]  /*2a10*/  LEA.HI.X R8, R5, UR13, R2, 0x1, P0 ;  /* 0x0000000d05087c11 */ /* 0x000fe200080f0c02 */
[----:B------:R-:W-:Y:S01]  /*2a20*/  IMAD.IADD R9, R7, 0x1, R9 ;  /* 0x0000000107097824 */ /* 0x000fe200078e0209 */
[----:B------:R-:W-:-:S04]  /*2a30*/  LEA.HI.X R0, R0, UR15, R3, 0x1, P1 ;  /* 0x0000000f00007c11 */ /* 0x000fc800088f0c03 */
[----:B------:R-:W-:-:S07]  /*2a40*/  SHF.L.U64.HI R15, R6, 0x1, R9 ;  /* 0x00000001060f7819 */ /* 0x000fce0000010209 */
.L_x_435:
[----:B0-----:R-:W-:Y:S02]  /*2a50*/  IMAD.MOV.U32 R2, RZ, RZ, R13 ;  /* 0x000000ffff027224 */ /* 0x001fe400078e000d */
[----:B------:R-:W-:-:S05]  /*2a60*/  IMAD.MOV.U32 R3, RZ, RZ, R8 ;  /* 0x000000ffff037224 */ /* 0x000fca00078e0008 */
[----:B------:R0:W2:Y:S01]  /*2a70*/  LDG.E.U16 R9, desc[UR18][R2.64] ;  /* 0x0000001202097981 */ /* 0x0000a2000c1e1500 */
[----:B------:R-:W-:Y:S01]  /*2a80*/  UIADD3 UR6, UP0, UPT, UR6, -0x1, URZ ;  /* 0xffffffff06067890 */ /* 0x000fe2000ff1e0ff */
[----:B------:R-:W-:Y:S01]  /*2a90*/  MOV R4, UR8 ;  /* 0x0000000800047c02 */ /* 0x000fe20008000f00 */
[----:B------:R-:W-:Y:S02]  /*2aa0*/  IMAD.U32 R5, RZ, RZ, UR9 ;  /* 0x00000009ff057e24 */ /* 0x000fe4000f8e00ff */
[----:B------:R-:W-:Y:S01]  /*2ab0*/  UIADD3.X UR4, UPT, UPT, UR4, -0x1, URZ, UP0, !UPT ;  /* 0xffffffff04047890 */ /* 0x000fe200087fe4ff */
[----:B------:R-:W-:Y:S01]  /*2ac0*/  LEA R13, P0, R4, R13, 0x1 ;  /* 0x0000000d040d7211 */ /* 0x000fe200078008ff */
[----:B------:R-:W-:Y:S01]  /*2ad0*/  UISETP.NE.U32.AND UP0, UPT, UR6, URZ, UPT ;  /* 0x000000ff0600728c */ /* 0x000fe2000bf05070 */
[----:B0-----:R-:W-:-:S03]  /*2ae0*/  IMAD.MOV.U32 R2, RZ, RZ, R11 ;  /* 0x000000ffff027224 */ /* 0x001fc600078e000b */
[----:B------:R-:W-:Y:S01]  /*2af0*/  UISETP.NE.AND.EX UP0, UPT, UR4, URZ, UPT, UP0 ;  /* 0x000000ff0400728c */ /* 0x000fe2000bf05300 */
[----:B------:R-:W-:Y:S01]  /*2b00*/  IMAD.MOV.U32 R3, RZ, RZ, R0 ;  /* 0x000000ffff037224 */ /* 0x000fe200078e0000 */
[----:B------:R-:W-:Y:S02]  /*2b10*/  LEA R11, P1, R6, R11, 0x1 ;  /* 0x0000000b060b7211 */ /* 0x000fe400078208ff */
[----:B------:R-:W-:-:S03]  /*2b20*/  IADD3.X R8, PT, PT, R8, UR5, RZ, P0, !PT ;  /* 0x0000000508087c10 */ /* 0x000fc600087fe4ff */
[----:B------:R-:W-:Y:S01]  /*2b30*/  IMAD.X R0, R0, 0x1, R15, P1 ;  /* 0x0000000100007824 */ /* 0x000fe200008e060f */
[----:B--2---:R0:W-:Y:S01]  /*2b40*/  STG.E.U16 desc[UR18][R2.64], R9 ;  /* 0x0000000902007986 */ /* 0x0041e2000c101512 */
[----:B------:R-:W-:Y:S06]  /*2b50*/  BRA.U UP0, `(.L_x_435) ;  /* 0xfffffffd00bc7547 */ /* 0x000fec000b83ffff */
[----:B------:R-:W-:Y:S05]  /*2b60*/  EXIT ;  /* 0x000000000000794d */ /* 0x000fea0003800000 */
        .weak           $__internal_33_$__cuda_sm20_div_s64
        .type           $__internal_33_$__cuda_sm20_div_s64,@function
        .size           $__internal_33_$__cuda_sm20_div_s64,($__internal_34_$__cuda_sm20_div_u64 - $__internal_33_$__cuda_sm20_div_s64)
$__internal_33_$__cuda_sm20_div_s64:
        /* <DEDUP_REMOVED lines=26> */
[----:B------:R-:W-:Y:S02]  /*2d10*/  IADD3 R11, P0, PT, RZ, -R4, RZ ;  /* 0x80000004ff0b7210 */ /* 0x000fe40007f1e0ff */
[-C--:B------:R-:W-:Y:S01]  /*2d20*/  IADD3 R5, P4, PT, RZ, -R0.reuse, RZ ;  /* 0x80000000ff057210 */ /* 0x080fe20007f9e0ff */
[----:B------:R-:W-:Y:S02]  /*2d30*/  IMAD R4, R9, UR4, R6 ;  /* 0x0000000409047c24 */ /* 0x000fe4000f8e0206 */
[----:B------:R-:W-:Y:S01]  /*2d40*/  IMAD.HI.U32 R6, R7, R11, RZ ;  /* 0x0000000b07067227 */ /* 0x000fe200078e00ff */
[----:B------:R-:W-:-:S03]  /*2d50*/  SEL R8, R5, R0, !P3 ;  /* 0x0000000005087207 */ /* 0x000fc60005800000 */
[----:B------:R-:W-:Y:S02]  /*2d60*/  HFMA2 R5, -RZ, RZ, 0, 0 ;  /* 0x00000000ff057431 */ /* 0x000fe400000001ff */
[----:B------:R-:W-:Y:S02]  /*2d70*/  IMAD.X R4, RZ, RZ, ~R4, P0 ;  /* 0x000000ffff047224 */ /* 0x000fe400000e0e04 */
[----:B------:R-:W-:Y:S02]  /*2d80*/  IMAD.X R10, RZ, RZ, ~R3, P4 ;  /* 0x000000ffff0a7224 */ /* 0x000fe400020e0e03 */
[----:B------:R-:W-:-:S03]  /*2d90*/  IMAD.WIDE.U32 R6, P0, R7, R4, R6 ;  /* 0x0000000407067225 */ /* 0x000fc60007800006 */
[----:B------:R-:W-:Y:S01]  /*2da0*/  SEL R10, R10, R3, !P3 ;  /* 0x000000030a0a7207 */ /* 0x000fe20005800000 */
[----:B------:R-:W-:-:S04]  /*2db0*/  IMAD.HI.U32 R7, P1, R9, R11, R6 ;  /* 0x0000000b09077227 */ /* 0x000fc80007820006 */
        /* <DEDUP_REMOVED lines=23> */
[----:B------:R-:W-:Y:S01]  /*2f30*/  SEL R8, R8, R9, P0 ;  /* 0x0000000908087207 */ /* 0x000fe20000000000 */
[----:B------:R-:W-:Y:S01]  /*2f40*/  IMAD.X R9, RZ, RZ, R6, P2 ;  /* 0x000000ffff097224 */ /* 0x000fe200010e0606 */
[----:B------:R-:W-:Y:S02]  /*2f50*/  SEL R10, R10, R5, P0 ;  /* 0x000000050a0a7207 */ /* 0x000fe40000000000 */
[----:B------:R-:W-:Y:S02]  /*2f60*/  SEL R5, R4, R7, P0 ;  /* 0x0000000704057207 */ /* 0x000fe40000000000 */
[----:B------:R-:W-:-:S02]  /*2f70*/  ISETP.GE.U32.AND P1, PT, R8, UR4, PT ;  /* 0x0000000408007c0c */ /* 0x000fc4000bf26070 */
[----:B------:R-:W-:Y:S02]  /*2f80*/  SEL R4, R9, R6, P0 ;  /* 0x0000000609047207 */ /* 0x000fe40000000000 */
[----:B------:R-:W-:Y:S02]  /*2f90*/  IADD3 R6, P2, PT, R5, 0x1, RZ ;  /* 0x0000000105067810 */ /* 0x000fe40007f5e0ff */
[----:B------:R-:W-:Y:S02]  /*2fa0*/  ISETP.GE.U32.AND.EX P0, PT, R10, UR5, PT, P1 ;  /* 0x000000050a007c0c */ /* 0x000fe4000bf06110 */
[----:B------:R-:W-:Y:S01]  /*2fb0*/  LOP3.LUT R8, R3, UR8, RZ, 0x3c, !PT ;  /* 0x0000000803087c12 */ /* 0x000fe2000f8e3cff */
[----:B------:R-:W-:Y:S01]  /*2fc0*/  IMAD.X R7, RZ, RZ, R4, P2 ;  /* 0x000000ffff077224 */ /* 0x000fe200010e0604 */
[----:B------:R-:W-:Y:S02]  /*2fd0*/  SEL R6, R6, R5, P0 ;  /* 0x0000000506067207 */ /* 0x000fe40000000000 */
[----:B------:R-:W-:-:S02]  /*2fe0*/  ISETP.GE.AND P1, PT, R8, RZ, PT ;  /* 0x000000ff0800720c */ /* 0x000fc40003f26270 */
        /* <DEDUP_REMOVED lines=11> */
[----:B------:R-:W-:Y:S06]  /*30a0*/  RET.REL.NODEC R4 `(_ZN2at6native53_GLOBAL__N__069e5665_20_UpSampleNearest3d_cu_ab8a35b428upsample_nearest3d_out_frameIN3c108BFloat16EXadL_ZNS0_43nearest_neighbor_exact_compute_source_indexEfiiEEEEvPKT_mmmmmmmmPS5_fff) ;  /* 0xffffffcc04d47950 */ /* 0x000fec0003c3ffff */
        .weak           $__internal_34_$__cuda_sm20_div_u64
        .type           $__internal_34_$__cuda_sm20_div_u64,@function
        .size           $__internal_34_$__cuda_sm20_div_u64,($__internal_35_$__cuda_sm20_rem_u64 - $__internal_34_$__cuda_sm20_div_u64)
$__internal_34_$__cuda_sm20_div_u64:
        /* <DEDUP_REMOVED lines=47> */
[----:B------:R-:W-:Y:S02]  /*33a0*/  IADD3 R6, P2, PT, R11, 0x1, RZ ;  /* 0x000000010b067810 */ /* 0x000fe40007f5e0ff */
[----:B------:R-:W-:Y:S02]  /*33b0*/  IADD3 R5, P1, PT, -R10, R15, RZ ;  /* 0x0000000f0a057210 */ /* 0x000fe40007f3e1ff */
[----:B------:R-:W-:Y:S01]  /*33c0*/  ISETP.GE.U32.AND.EX P0, PT, R16, R7, PT, P0 ;  /* 0x000000071000720c */ /* 0x000fe20003f06100 */
[----:B------:R-:W-:Y:S01]  /*33d0*/  IMAD.X R12, RZ, RZ, R9, P2 ;  /* 0x000000ffff0c7224 */ /* 0x000fe200010e0609 */
[----:B------:R-:W-:Y:S02]  /*33e0*/  IADD3.X R14, PT, PT, ~R7, R16, RZ, P1, !PT ;  /* 0x00000010070e7210 */ /* 0x000fe40000ffe5ff */
[----:B------:R-:W-:Y:S02]  /*33f0*/  SEL R11, R6, R11, P0 ;  /* 0x0000000b060b7207 */ /* 0x000fe40000000000 */
[----:B------:R-:W-:-:S02]  /*3400*/  SEL R5, R5, R15, P0 ;  /* 0x0000000f05057207 */ /* 0x000fc40000000000 */
[----:B------:R-:W-:Y:S01]  /*3410*/  SEL R12, R12, R9, P0 ;  /* 0x000000090c0c7207 */ /* 0x000fe20000000000 */
[----:B------:R-:W-:Y:S01]  /*3420*/  IMAD.MOV.U32 R9, RZ, RZ, 0x0 ;  /* 0x00000000ff097424 */ /* 0x000fe200078e00ff */
[----:B------:R-:W-:Y:S02]  /*3430*/  IADD3 R6, P2, PT, R11, 0x1, RZ ;  /* 0x000000010b067810 */ /* 0x000fe40007f5e0ff */
[----:B------:R-:W-:Y:S02]  /*3440*/  SEL R14, R14, R16, P0 ;  /* 0x000000100e0e7207 */ /* 0x000fe40000000000 */
[----:B------:R-:W-:Y:S01]  /*3450*/  ISETP.GE.U32.AND P0, PT, R5, R10, PT ;  /* 0x0000000a0500720c */ /* 0x000fe20003f06070 */
[----:B------:R-:W-:Y:S01]  /*3460*/  IMAD.X R5, RZ, RZ, R12, P2 ;  /* 0x000000ffff057224 */ /* 0x000fe200010e060c */
[----:B------:R-:W-:Y:S02]  /*3470*/  ISETP.NE.U32.AND P1, PT, R10, RZ, PT ;  /* 0x000000ff0a00720c */ /* 0x000fe40003f25070 */
[----:B------:R-:W-:-:S02]  /*3480*/  ISETP.GE.U32.AND.EX P0, PT, R14, R7, PT, P0 ;  /* 0x000000070e00720c */ /* 0x000fc40003f06100 */
[----:B------:R-:W-:Y:S02]  /*3490*/  ISETP.NE.AND.EX P1, PT, R7, RZ, PT, P1 ;  /* 0x000000ff0700720c */ /* 0x000fe40003f25310 */
[----:B------:R-:W-:Y:S02]  /*34a0*/  SEL R6, R6, R11, P0 ;  /* 0x0000000b06067207 */ /* 0x000fe40000000000 */
[----:B------:R-:W-:Y:S02]  /*34b0*/  SEL R7, R5, R12, P0 ;  /* 0x0000000c05077207 */ /* 0x000fe40000000000 */
[----:B------:R-:W-:Y:S02]  /*34c0*/  SEL R6, R6, 0xffffffff, P1 ;  /* 0xffffffff06067807 */ /* 0x000fe40000800000 */
[----:B------:R-:W-:Y:S01]  /*34d0*/  SEL R7, R7, 0xffffffff, P1 ;  /* 0xffffffff07077807 */ /* 0x000fe20000800000 */
[----:B------:R-:W-:Y:S06]  /*34e0*/  RET.REL.NODEC R8 `(_ZN2at6native53_GLOBAL__N__069e5665_20_UpSampleNearest3d_cu_ab8a35b428upsample_nearest3d_out_frameIN3c108BFloat16EXadL_ZNS0_43nearest_neighbor_exact_compute_source_indexEfiiEEEEvPKT_mmmmmmmmPS5_fff) ;  /* 0xffffffc808c47950 */ /* 0x000fec0003c3ffff */
        .weak           $__internal_35_$__cuda_sm20_rem_u64
        .type           $__internal_35_$__cuda_sm20_rem_u64,@function
        .size           $__internal_35_$__cuda_sm20_rem_u64,(.L_x_712 - $__internal_35_$__cuda_sm20_rem_u64)
$__internal_35_$__cuda_sm20_rem_u64:
[----:B------:R-:W-:Y:S02]  /*34f0*/  IMAD.MOV.U32 R16, RZ, RZ, R7 ;  /* 0x000000ffff107224 */ /* 0x000fe400078e0007 */
[----:B------:R-:W-:-:S04]  /*3500*/  IMAD.MOV.U32 R17, RZ, RZ, R11 ;  /* 0x000000ffff117224 */ /* 0x000fc800078e000b */
        /* <DEDUP_REMOVED lines=59> */
[----:B------:R-:W-:Y:S06]  /*38c0*/  RET.REL.NODEC R10 `(_ZN2at6native53_GLOBAL__N__069e5665_20_UpSampleNearest3d_cu_ab8a35b428upsample_nearest3d_out_frameIN3c108BFloat16EXadL_ZNS0_43nearest_neighbor_exact_compute_source_indexEfiiEEEEvPKT_mmmmmmmmPS5_fff) ;  /* 0xffffffc40acc7950 */ /* 0x000fec0003c3ffff */
.L_x_436:
        /* <DEDUP_REMOVED lines=11> */
.L_x_712:


//--------------------- .text._ZN2at6native53_GLOBAL__N__069e5665_20_UpSampleNearest3d_cu_ab8a35b428upsample_nearest3d_out_frameIN3c104HalfEXadL_ZNS0_43nearest_neighbor_exact_compute_source_indexEfiiEEEEvPKT_mmmmmmmmPS5_fff --------------------------
	.section	.text._ZN2at6native53_GLOBAL__N__069e5665_20_UpSampleNearest3d_cu_ab8a35b428upsample_nearest3d_out_frameIN3c104HalfEXadL_ZNS0_43nearest_neighbor_exact_compute_source_indexEfiiEEEEvPKT_mmmmmmmmPS5_fff,"ax",@progbits
	.align	128
.text._ZN2at6native53_GLOBAL__N__069e5665_20_UpSampleNearest3d_cu_ab8a35b428upsample_nearest3d_out_frameIN3c104HalfEXadL_ZNS0_43nearest_neighbor_exact_compute_source_indexEfiiEEEEvPKT_mmmmmmmmPS5_fff:
        .type           _ZN2at6native53_GLOBAL__N__069e5665_20_UpSampleNearest3d_cu_ab8a35b428upsample_nearest3d_out_frameIN3c104HalfEXadL_ZNS0_43nearest_neighbor_exact_compute_source_indexEfiiEEEEvPKT_mmmmmmmmPS5_fff,@function
        .size           _ZN2at6native53_GLOBAL__N__069e5665_20_UpSampleNearest3d_cu_ab8a35b428upsample_nearest3d_out_frameIN3c104HalfEXadL_ZNS0_43nearest_neighbor_exact_compute_source_indexEfiiEEEEvPKT_mmmmmmmmPS5_fff,(.L_x_716 - _ZN2at6native53_GLOBAL__N__069e5665_20_UpSampleNearest3d_cu_ab8a35b428upsample_nearest3d_out_frameIN3c104HalfEXadL_ZNS0_43nearest_neighbor_exact_compute_source_indexEfiiEEEEvPKT_mmmmmmmmPS5_fff)
        .other          _ZN2at6native53_GLOBAL__N__069e5665_20_UpSampleNearest3d_cu_ab8a35b428upsample_nearest3d_out_frameIN3c104HalfEXadL_ZNS0_43nearest_neighbor_exact_compute_source_indexEfiiEEEEvPKT_mmmmmmmmPS5_fff,@"STO_CUDA_ENTRY STV_DEFAULT"
_ZN2at6native53_GLOBAL__N__069e5665_20_UpSampleNearest3d_cu_ab8a35b428upsample_nearest3d_out_frameIN3c104HalfEXadL_ZNS0_43nearest_neighbor_exact_compute_source_indexEfiiEEEEvPKT_mmmmmmmmPS5_fff:
        /* <DEDUP_REMOVED lines=58> */
.L_x_438:
[----:B------:R-:W-:-:S07]  /*03a0*/  MOV R2, 0x3c0 ;  /* 0x000003c000027802 */ /* 0x000fce0000000f00 */
[----:B------:R-:W-:Y:S05]  /*03b0*/  CALL.REL.NOINC `($__internal_36_$__cuda_sm20_div_s64) ;  /* 0x0000002400ec7944 */ /* 0x000fea0003c00000 */
.L_x_439:
[----:B------:R-:W-:Y:S05]  /*03c0*/  BSYNC.RECONVERGENT B0 ;  /* 0x0000000000007941 */ /* 0x000fea0003800200 */
.L_x_437:
        /* <DEDUP_REMOVED lines=25> */
.L_x_441:
[----:B------:R-:W0:Y:S01]  /*0560*/  LDCU.64 UR4, c[0x0][0x390] ;  /* 0x00007200ff0477ac */ /* 0x000e220008000a00 */
[----:B------:R-:W-:Y:S01]  /*0570*/  IMAD.MOV.U32 R13, RZ, RZ, R7 ;  /* 0x000000ffff0d7224 */ /* 0x000fe200078e0007 */
[----:B------:R-:W-:Y:S01]  /*0580*/  MOV R10, 0x5c0 ;  /* 0x000005c0000a7802 */ /* 0x000fe20000000f00 */
[----:B0-----:R-:W-:Y:S02]  /*0590*/  IMAD.U32 R7, RZ, RZ, UR4 ;  /* 0x00000004ff077e24 */ /* 0x001fe4000f8e00ff */
[----:B------:R-:W-:-:S07]  /*05a0*/  IMAD.U32 R11, RZ, RZ, UR5 ;  /* 0x00000005ff0b7e24 */ /* 0x000fce000f8e00ff */
[----:B------:R-:W-:Y:S05]  /*05b0*/  CALL.REL.NOINC `($__internal_38_$__cuda_sm20_rem_u64) ;  /* 0x0000002c00cc7944 */ /* 0x000fea0003c00000 */
[----:B------:R-:W-:-:S07]  /*05c0*/  IMAD.MOV.U32 R4, RZ, RZ, R6 ;  /* 0x000000ffff047224 */ /* 0x000fce00078e0006 */
.L_x_442:
[----:B------:R-:W-:Y:S05]  /*05d0*/  BSYNC.RECONVERGENT B0 ;  /* 0x0000000000007941 */ /* 0x000fea0003800200 */
.L_x_440:
        /* <DEDUP_REMOVED lines=26> */
.L_x_444:
[----:B------:R-:W0:Y:S01]  /*0780*/  LDCU.64 UR4, c[0x0][0x3b8] ;  /* 0x00007700ff0477ac */ /* 0x000e220008000a00 */
[----:B------:R-:W-:Y:S01]  /*0790*/  IMAD.MOV.U32 R6, RZ, RZ, R0 ;  /* 0x000000ffff067224 */ /* 0x000fe200078e0000 */
[----:B------:R-:W-:Y:S01]  /*07a0*/  MOV R8, 0x7f0 ;  /* 0x000007f000087802 */ /* 0x000fe20000000f00 */
[----:B------:R-:W-:Y:S02]  /*07b0*/  IMAD.MOV.U32 R5, RZ, RZ, R3 ;  /* 0x000000ffff057224 */ /* 0x000fe400078e0003 */
[----:B0-----:R-:W-:Y:S02]  /*07c0*/  IMAD.U32 R10, RZ, RZ, UR4 ;  /* 0x00000004ff0a7e24 */ /* 0x001fe4000f8e00ff */
[----:B------:R-:W-:-:S07]  /*07d0*/  IMAD.U32 R7, RZ, RZ, UR5 ;  /* 0x00000005ff077e24 */ /* 0x000fce000f8e00ff */
[----:B------:R-:W-:Y:S05]  /*07e0*/  CALL.REL.NOINC `($__internal_37_$__cuda_sm20_div_u64) ;  /* 0x0000002800307944 */ /* 0x000fea0003c00000 */
.L_x_445:
[----:B------:R-:W-:Y:S05]  /*07f0*/  BSYNC.RECONVERGENT B0 ;  /* 0x0000000000007941 */ /* 0x000fea0003800200 */
.L_x_443:
        /* <DEDUP_REMOVED lines=27> */
.L_x_447:
[----:B------:R-:W0:Y:S01]  /*09b0*/  LDCU.64 UR4, c[0x0][0x3c0] ;  /* 0x00007800ff0477ac */ /* 0x000e220008000a00 */
[----:B------:R-:W-:Y:S01]  /*09c0*/  IMAD.MOV.U32 R5, RZ, RZ, R7 ;  /* 0x000000ffff057224 */ /* 0x000fe200078e0007 */
[----:B------:R-:W-:Y:S01]  /*09d0*/  MOV R8, 0xa10 ;  /* 0x00000a1000087802 */ /* 0x000fe20000000f00 */
[----:B0-----:R-:W-:Y:S01]  /*09e0*/  IMAD.U32 R10, RZ, RZ, UR4 ;  /* 0x00000004ff0a7e24 */ /* 0x001fe2000f8e00ff */
[----:B------:R-:W-:-:S07]  /*09f0*/  MOV R7, UR5 ;  /* 0x0000000500077c02 */ /* 0x000fce0008000f00 */
[----:B------:R-:W-:Y:S05]  /*0a00*/  CALL.REL.NOINC `($__internal_37_$__cuda_sm20_div_u64) ;  /* 0x0000002400a87944 */ /* 0x000fea0003c00000 */
.L_x_448:
[----:B------:R-:W-:Y:S05]  /*0a10*/  BSYNC.RECONVERGENT B0 ;  /* 0x0000000000007941 */ /* 0x000fea0003800200 */
.L_x_446:
        /* <DEDUP_REMOVED lines=24> */
.L_x_450:
[----:B------:R-:W0:Y:S01]  /*0ba0*/  LDCU.64 UR4, c[0x0][0x3b0] ;  /* 0x00007600ff0477ac */ /* 0x000e220008000a00 */
[----:B------:R-:W-:Y:S01]  /*0bb0*/  IMAD.MOV.U32 R13, RZ, RZ, R7 ;  /* 0x000000ffff0d7224 */ /* 0x000fe200078e0007 */
[----:B------:R-:W-:Y:S01]  /*0bc0*/  MOV R10, 0xc00 ;  /* 0x00000c00000a7802 */ /* 0x000fe20000000f00 */
[----:B0-----:R-:W-:Y:S02]  /*0bd0*/  IMAD.U32 R7, RZ, RZ, UR4 ;  /* 0x00000004ff077e24 */ /* 0x001fe4000f8e00ff */
[----:B------:R-:W-:-:S07]  /*0be0*/  IMAD.U32 R11, RZ, RZ, UR5 ;  /* 0x00000005ff0b7e24 */ /* 0x000fce000f8e00ff */
[----:B------:R-:W-:Y:S05]  /*0bf0*/  CALL.REL.NOINC `($__internal_38_$__cuda_sm20_rem_u64) ;  /* 0x00000028003c7944 */ /* 0x000fea0003c00000 */
.L_x_451:
[----:B------:R-:W-:Y:S05]  /*0c00*/  BSYNC.RECONVERGENT B0 ;  /* 0x0000000000007941 */ /* 0x000fea0003800200 */
.L_x_449:
        /* <DEDUP_REMOVED lines=35> */
.L_x_453:
[----:B------:R-:W0:Y:S01]  /*0e40*/  LDCU.64 UR4, c[0x0][0x3c0] ;  /* 0x00007800ff0477ac */ /* 0x000e220008000a00 */
[----:B------:R-:W-:Y:S01]  /*0e50*/  IMAD.MOV.U32 R6, RZ, RZ, R0 ;  /* 0x000000ffff067224 */ /* 0x000fe200078e0000 */
[----:B------:R-:W-:Y:S02]  /*0e60*/  MOV R5, R3 ;  /* 0x0000000300057202 */ /* 0x000fe40000000f00 */
[----:B------:R-:W-:Y:S01]  /*0e70*/  MOV R8, 0xeb0 ;  /* 0x00000eb000087802 */ /* 0x000fe20000000f00 */
[----:B0-----:R-:W-:Y:S02]  /*0e80*/  IMAD.U32 R10, RZ, RZ, UR4 ;  /* 0x00000004ff0a7e24 */ /* 0x001fe4000f8e00ff */
[----:B------:R-:W-:-:S07]  /*0e90*/  IMAD.U32 R7, RZ, RZ, UR5 ;  /* 0x00000005ff077e24 */ /* 0x000fce000f8e00ff */
[----:B------:R-:W-:Y:S05]  /*0ea0*/  CALL.REL.NOINC `($__internal_37_$__cuda_sm20_div_u64) ;  /* 0x0000002000807944 */ /* 0x000fea0003c00000 */
[----:B------:R-:W0:Y:S01]  /*0eb0*/  LDCU UR4, c[0x0][0x3c0] ;  /* 0x00007800ff0477ac */ /* 0x000e220008000800 */
[----:B------:R-:W-:-:S04]  /*0ec0*/  IMAD.MOV R5, RZ, RZ, -R6 ;  /* 0x000000ffff057224 */ /* 0x000fc800078e0a06 */
[----:B0-----:R-:W-:-:S07]  /*0ed0*/  IMAD R5, R5, UR4, R0 ;  /* 0x0000000405057c24 */ /* 0x001fce000f8e0200 */
.L_x_454:
[----:B------:R-:W-:Y:S05]  /*0ee0*/  BSYNC.RECONVERGENT B0 ;  /* 0x0000000000007941 */ /* 0x000fea0003800200 */
.L_x_452:
        /* <DEDUP_REMOVED lines=34> */
.L_x_456:
[----:B------:R-:W0:Y:S01]  /*1110*/  LDCU.64 UR4, c[0x0][0x3b8] ;  /* 0x00007700ff0477ac */ /* 0x000e220008000a00 */
[----:B------:R-:W-:Y:S01]  /*1120*/  IMAD.MOV.U32 R13, RZ, RZ, R7 ;  /* 0x000000ffff0d7224 */ /* 0x000fe200078e0007 */
[----:B------:R-:W-:Y:S01]  /*1130*/  MOV R10, 0x1170 ;  /* 0x00001170000a7802 */ /* 0x000fe20000000f00 */
[----:B0-----:R-:W-:Y:S02]  /*1140*/  IMAD.U32 R7, RZ, RZ, UR4 ;  /* 0x00000004ff077e24 */ /* 0x001fe4000f8e00ff */
[----:B------:R-:W-:-:S07]  /*1150*/  IMAD.U32 R11, RZ, RZ, UR5 ;  /* 0x00000005ff0b7e24 */ /* 0x000fce000f8e00ff */
[----:B------:R-:W-:Y:S05]  /*1160*/  CALL.REL.NOINC `($__internal_38_$__cuda_sm20_rem_u64) ;  /* 0x0000002000e07944 */ /* 0x000fea0003c00000 */
.L_x_457:
[----:B------:R-:W-:Y:S05]  /*1170*/  BSYNC.RECONVERGENT B0 ;  /* 0x0000000000007941 */ /* 0x000fea0003800200 */
.L_x_455:
        /* <DEDUP_REMOVED lines=90> */
.L_x_461:
        /* <DEDUP_REMOVED lines=123> */
.L_x_460:
        /* <DEDUP_REMOVED lines=87> */
.L_x_462:
[----:B------:R-:W-:-:S04]  /*2440*/  UISETP.NE.U32.AND UP1, UPT, UR22, URZ, UPT ;  /* 0x000000ff1600728c */ /* 0x000fc8000bf25070 */
[----:B------:R-:W-:-:S09]  /*2450*/  UISETP.NE.OR.EX UP0, UPT, UR23, URZ, UP0, UP1 ;  /* 0x000000ff1700728c */ /* 0x000fd20008705710 */
[----:B------:R-:W-:Y:S05]  /*2460*/  BRA.U !UP0, `(.L_x_458) ;  /* 0x0000000108d47547 */ /* 0x000fea000b800000 */
.L_x_459:
        /* <DEDUP_REMOVED lines=17> */
.L_x_463:
        /* <DEDUP_REMOVED lines=36> */
.L_x_458:
        /* <DEDUP_REMOVED lines=41> */
.L_x_464:
        /* <DEDUP_REMOVED lines=18> */
        .weak           $__internal_36_$__cuda_sm20_div_s64
        .type           $__internal_36_$__cuda_sm20_div_s64,@function
        .size           $__internal_36_$__cuda_sm20_div_s64,($__internal_37_$__cuda_sm20_div_u64 - $__internal_36_$__cuda_sm20_div_s64)
$__internal_36_$__cuda_sm20_div_s64:
        /* <DEDUP_REMOVED lines=83> */
[----:B------:R-:W-:Y:S06]  /*30a0*/  RET.REL.NODEC R4 `(_ZN2at6native53_GLOBAL__N__069e5665_20_UpSampleNearest3d_cu_ab8a35b428upsample_nearest3d_out_frameIN3c104HalfEXadL_ZNS0_43nearest_neighbor_exact_compute_source_indexEfiiEEEEvPKT_mmmmmmmmPS5_fff) ;  /* 0xffffffcc04d47950 */ /* 0x000fec0003c3ffff */
        .weak           $__internal_37_$__cuda_sm20_div_u64
        .type           $__internal_37_$__cuda_sm20_div_u64,@function
        .size           $__internal_37_$__cuda_sm20_div_u64,($__internal_38_$__cuda_sm20_rem_u64 - $__internal_37_$__cuda_sm20_div_u64)
$__internal_37_$__cuda_sm20_div_u64:
        /* <DEDUP_REMOVED lines=67> */
[----:B------:R-:W-:Y:S06]  /*34e0*/  RET.REL.NODEC R8 `(_ZN2at6native53_GLOBAL__N__069e5665_20_UpSampleNearest3d_cu_ab8a35b428upsample_nearest3d_out_frameIN3c104HalfEXadL_ZNS0_43nearest_neighbor_exact_compute_source_indexEfiiEEEEvPKT_mmmmmmmmPS5_fff) ;  /* 0xffffffc808c47950 */ /* 0x000fec0003c3ffff */
        .weak           $__internal_38_$__cuda_sm20_rem_u64
        .type           $__internal_38_$__cuda_sm20_rem_u64,@function
        .size           $__internal_38_$__cuda_sm20_rem_u64,(.L_x_716 - $__internal_38_$__cuda_sm20_rem_u64)
$__internal_38_$__cuda_sm20_rem_u64:
        /* <DEDUP_REMOVED lines=61> */
[----:B------:R-:W-:Y:S06]  /*38c0*/  RET.REL.NODEC R10 `(_ZN2at6native53_GLOBAL__N__069e5665_20_UpSampleNearest3d_cu_ab8a35b428upsample_nearest3d_out_frameIN3c104HalfEXadL_ZNS0_43nearest_neighbor_exact_compute_source_indexEfiiEEEEvPKT_mmmmmmmmPS5_fff) ;  /* 0xffffffc40acc7950 */ /* 0x000fec0003c3ffff */
.L_x_465:
        /* <DEDUP_REMOVED lines=11> */
.L_x_716:


//--------------------- .text._ZN2at6native53_GLOBAL__N__069e5665_20_UpSampleNearest3d_cu_ab8a35b428upsample_nearest3d_out_frameIfXadL_ZNS0_43nearest_neighbor_exact_compute_source_indexEfiiEEEEvPKT_mmmmmmmmPS3_fff --------------------------
	.section	.text._ZN2at6native53_GLOBAL__N__069e5665_20_UpSampleNearest3d_cu_ab8a35b428upsample_nearest3d_out_frameIfXadL_ZNS0_43nearest_neighbor_exact_compute_source_indexEfiiEEEEvPKT_mmmmmmmmPS3_fff,"ax",@progbits
	.align	128
.text._ZN2at6native53_GLOBAL__N__069e5665_20_UpSampleNearest3d_cu_ab8a35b428upsample_nearest3d_out_frameIfXadL_ZNS0_43nearest_neighbor_exact_compute_source_indexEfiiEEEEvPKT_mmmmmmmmPS3_fff:
        .type           _ZN2at6native53_GLOBAL__N__069e5665_20_UpSampleNearest3d_cu_ab8a35b428upsample_nearest3d_out_frameIfXadL_ZNS0_43nearest_neighbor_exact_compute_source_indexEfiiEEEEvPKT_mmmmmmmmPS3_fff,@function
        .size           _ZN2at6native53_GLOBAL__N__069e5665_20_UpSampleNearest3d_cu_ab8a35b428upsample_nearest3d_out_frameIfXadL_ZNS0_43nearest_neighbor_exact_compute_source_indexEfiiEEEEvPKT_mmmmmmmmPS3_fff,(.L_x_720 - _ZN2at6native53_GLOBAL__N__069e5665_20_UpSampleNearest3d_cu_ab8a35b428upsample_nearest3d_out_frameIfXadL_ZNS0_43nearest_neighbor_exact_compute_source_indexEfiiEEEEvPKT_mmmmmmmmPS3_fff)
        .other          _ZN2at6native53_GLOBAL__N__069e5665_20_UpSampleNearest3d_cu_ab8a35b428upsample_nearest3d_out_frameIfXadL_ZNS0_43nearest_neighbor_exact_compute_source_indexEfiiEEEEvPKT_mmmmmmmmPS3_fff,@"STO_CUDA_ENTRY STV_DEFAULT"
_ZN2at6native53_GLOBAL__N__069e5665_20_UpSampleNearest3d_cu_ab8a35b428upsample_nearest3d_out_frameIfXadL_ZNS0_43nearest_neighbor_exact_compute_source_indexEfiiEEEEvPKT_mmmmmmmmPS3_fff:
        /* <DEDUP_REMOVED lines=39> */
[----:B------:R-:W-:Y:S01]  /*0270*/  ISETP.NE.U32.AND P2, PT, RZ, UR6, PT ;  /* 0x00000006ff007c0c */ /* 0x000fe2000bf45070 */
[----:B------:R-:W-:-:S06]  /*0280*/  IMAD.MOV.U32 R13, RZ, RZ, RZ ;  /* 0x000000ffff0d7224 */ /* 0x000fcc00078e00ff */
        /* <DEDUP_REMOVED lines=17> */
.L_x_467:
[----:B------:R-:W-:-:S07]  /*03a0*/  MOV R0, 0x3c0 ;  /* 0x000003c000007802 */ /* 0x000fce0000000f00 */
[----:B------:R-:W-:Y:S05]  /*03b0*/  CALL.REL.NOINC `($__internal_39_$__cuda_sm20_div_s64) ;  /* 0x0000002400e07944 */ /* 0x000fea0003c00000 */
.L_x_468:
[----:B------:R-:W-:Y:S05]  /*03c0*/  BSYNC.RECONVERGENT B0 ;  /* 0x0000000000007941 */ /* 0x000fea0003800200 */
.L_x_466:
        /* <DEDUP_REMOVED lines=22> */
[----:B------:R-:W-:-:S05]  /*0530*/  @!P1 LOP3.LUT R12, RZ, UR4, RZ, 0x33, !PT ;  /* 0x00000004ff0c9c12 */ /* 0x000fca000f8e33ff */
[----:B------:R-:W-:Y:S01]  /*0540*/  IMAD.MOV.U32 R2, RZ, RZ, R12 ;  /* 0x000000ffff027224 */ /* 0x000fe200078e000c */
[----:B------:R-:W-:Y:S06]  /*0550*/  BRA `(.L_x_471) ;  /* 0x00000000001c7947 */ /* 0x000fec0003800000 */
.L_x_470:
[----:B------:R-:W0:Y:S01]  /*0560*/  LDCU.64 UR4, c[0x0][0x390] ;  /* 0x00007200ff0477ac */ /* 0x000e220008000a00 */
[----:B------:R-:W-:Y:S01]  /*0570*/  IMAD.MOV.U32 R4, RZ, RZ, R12 ;  /* 0x000000ffff047224 */ /* 0x000fe200078e000c */
[----:B------:R-:W-:Y:S01]  /*0580*/  MOV R8, 0x5c0 ;  /* 0x000005c000087802 */ /* 0x000fe20000000f00 */
[----:B0-----:R-:W-:Y:S01]  /*0590*/  IMAD.U32 R9, RZ, RZ, UR4 ;  /* 0x00000004ff097e24 */ /* 0x001fe2000f8e00ff */
[----:B------:R-:W-:-:S07]  /*05a0*/  MOV R11, UR5 ;  /* 0x00000005000b7c02 */ /* 0x000fce0008000f00 */
[----:B------:R-:W-:Y:S05]  /*05b0*/  CALL.REL.NOINC `($__internal_41_$__cuda_sm20_rem_u64) ;  /* 0x0000002c00c07944 */ /* 0x000fea0003c00000 */
[----:B------:R-:W-:-:S07]  /*05c0*/  IMAD.MOV.U32 R2, RZ, RZ, R12 ;  /* 0x000000ffff027224 */ /* 0x000fce00078e000c */
.L_x_471:
[----:B------:R-:W-:Y:S05]  /*05d0*/  BSYNC.RECONVERGENT B0 ;  /* 0x0000000000007941 */ /* 0x000fea0003800200 */
.L_x_469:
        /* <DEDUP_REMOVED lines=26> */
.L_x_473:
[----:B------:R-:W0:Y:S01]  /*0780*/  LDCU.64 UR4, c[0x0][0x3b8] ;  /* 0x00007700ff0477ac */ /* 0x000e220008000a00 */
[----:B------:R-:W-:Y:S01]  /*0790*/  IMAD.MOV.U32 R4, RZ, RZ, R10 ;  /* 0x000000ffff047224 */ /* 0x000fe200078e000a */
[----:B------:R-:W-:Y:S01]  /*07a0*/  MOV R6, 0x7f0 ;  /* 0x000007f000067802 */ /* 0x000fe20000000f00 */
[----:B------:R-:W-:Y:S02]  /*07b0*/  IMAD.MOV.U32 R3, RZ, RZ, R5 ;  /* 0x000000ffff037224 */ /* 0x000fe400078e0005 */
[----:B0-----:R-:W-:Y:S01]  /*07c0*/  IMAD.U32 R8, RZ, RZ, UR4 ;  /* 0x00000004ff087e24 */ /* 0x001fe2000f8e00ff */
[----:B------:R-:W-:-:S07]  /*07d0*/  MOV R7, UR5 ;  /* 0x0000000500077c02 */ /* 0x000fce0008000f00 */
[----:B------:R-:W-:Y:S05]  /*07e0*/  CALL.REL.NOINC `($__internal_40_$__cuda_sm20_div_u64) ;  /* 0x0000002800247944 */ /* 0x000fea0003c00000 */
[----:B------:R-:W-:Y:S02]  /*07f0*/  IMAD.MOV.U32 R6, RZ, RZ, R12 ;  /* 0x000000ffff067224 */ /* 0x000fe400078e000c */
[----:B------:R-:W-:-:S07]  /*0800*/  IMAD.MOV.U32 R7, RZ, RZ, R13 ;  /* 0x000000ffff077224 */ /* 0x000fce00078e000d */
.L_x_474:
[----:B------:R-:W-:Y:S05]  /*0810*/  BSYNC.RECONVERGENT B0 ;  /* 0x0000000000007941 */ /* 0x000fea0003800200 */
.L_x_472:
        /* <DEDUP_REMOVED lines=26> */
.L_x_476:
[----:B------:R-:W0:Y:S01]  /*09c0*/  LDCU.64 UR4, c[0x0][0x3c0] ;  /* 0x00007800ff0477ac */ /* 0x000e220008000a00 */
[----:B------:R-:W-:Y:S01]  /*09d0*/  MOV R4, R6 ;  /* 0x0000000600047202 */ /* 0x000fe20000000f00 */
[----:B------:R-:W-:Y:S01]  /*09e0*/  IMAD.MOV.U32 R3, RZ, RZ, R7 ;  /* 0x000000ffff037224 */ /* 0x000fe200078e0007 */
[----:B------:R-:W-:Y:S01]  /*09f0*/  MOV R6, 0xa30 ;  /* 0x00000a3000067802 */ /* 0x000fe20000000f00 */
[----:B0-----:R-:W-:Y:S02]  /*0a00*/  IMAD.U32 R8, RZ, RZ, UR4 ;  /* 0x00000004ff087e24 */ /* 0x001fe4000f8e00ff */
[----:B------:R-:W-:-:S07]  /*0a10*/  IMAD.U32 R7, RZ, RZ, UR5 ;  /* 0x00000005ff077e24 */ /* 0x000fce000f8e00ff */
[----:B------:R-:W-:Y:S05]  /*0a20*/  CALL.REL.NOINC `($__internal_40_$__cuda_sm20_div_u64) ;  /* 0x0000002400947944 */ /* 0x000fea0003c00000 */
.L_x_477:
[----:B------:R-:W-:Y:S05]  /*0a30*/  BSYNC.RECONVERGENT B0 ;  /* 0x0000000000007941 */ /* 0x000fea0003800200 */
.L_x_475:
        /* <DEDUP_REMOVED lines=24> */
.L_x_479:
[----:B------:R-:W0:Y:S01]  /*0bc0*/  LDCU.64 UR4, c[0x0][0x3b0] ;  /* 0x00007600ff0477ac */ /* 0x000e220008000a00 */
[----:B------:R-:W-:Y:S01]  /*0bd0*/  IMAD.MOV.U32 R4, RZ, RZ, R12 ;  /* 0x000000ffff047224 */ /* 0x000fe200078e000c */
[----:B------:R-:W-:Y:S01]  /*0be0*/  MOV R8, 0xc20 ;  /* 0x00000c2000087802 */ /* 0x000fe20000000f00 */
[----:B0-----:R-:W-:Y:S01]  /*0bf0*/  IMAD.U32 R9, RZ, RZ, UR4 ;  /* 0x00000004ff097e24 */ /* 0x001fe2000f8e00ff */
[----:B------:R-:W-:-:S07]  /*0c00*/  MOV R11, UR5 ;  /* 0x00000005000b7c02 */ /* 0x000fce0008000f00 */
[----:B------:R-:W-:Y:S05]  /*0c10*/  CALL.REL.NOINC `($__internal_41_$__cuda_sm20_rem_u64) ;  /* 0x0000002800287944 */ /* 0x000fea0003c00000 */
.L_x_480:
[----:B------:R-:W-:Y:S05]  /*0c20*/  BSYNC.RECONVERGENT B0 ;  /* 0x0000000000007941 */ /* 0x000fea0003800200 */
.L_x_478:
        /* <DEDUP_REMOVED lines=30> */
[----:B------:R-:W-:Y:S01]  /*0e10*/  @P1 VIADD R12, R12, 0x1 ;  /* 0x000000010c0c1836 */ /* 0x000fe20000000000 */
[----:B------:R-:W-:-:S04]  /*0e20*/  @!P2 LOP3.LUT R12, RZ, UR4, RZ, 0x33, !PT ;  /* 0x00000004ff0cac12 */ /* 0x000fc8000f8e33ff */
[----:B------:R-:W-:-:S05]  /*0e30*/  IADD3 R3, PT, PT, -R12, RZ, RZ ;  /* 0x000000ff0c037210 */ /* 0x000fca0007ffe1ff */
[----:B------:R-:W-:Y:S01]  /*0e40*/  IMAD R3, R3, UR4, R10 ;  /* 0x0000000403037c24 */ /* 0x000fe2000f8e020a */
[----:B------:R-:W-:Y:S06]  /*0e50*/  BRA `(.L_x_483) ;  /* 0x0000000000287947 */ /* 0x000fec0003800000 */
.L_x_482:
[----:B------:R-:W0:Y:S01]  /*0e60*/  LDCU.64 UR4, c[0x0][0x3c0] ;  /* 0x00007800ff0477ac */ /* 0x000e220008000a00 */
[----:B------:R-:W-:Y:S01]  /*0e70*/  IMAD.MOV.U32 R4, RZ, RZ, R10 ;  /* 0x000000ffff047224 */ /* 0x000fe200078e000a */
[----:B------:R-:W-:Y:S01]  /*0e80*/  MOV R6, 0xed0 ;  /* 0x00000ed000067802 */ /* 0x000fe20000000f00 */
[----:B------:R-:W-:Y:S02]  /*0e90*/  IMAD.MOV.U32 R3, RZ, RZ, R5 ;  /* 0x000000ffff037224 */ /* 0x000fe400078e0005 */
[----:B0-----:R-:W-:Y:S01]  /*0ea0*/  IMAD.U32 R8, RZ, RZ, UR4 ;  /* 0x00000004ff087e24 */ /* 0x001fe2000f8e00ff */
[----:B------:R-:W-:-:S07]  /*0eb0*/  MOV R7, UR5 ;  /* 0x0000000500077c02 */ /* 0x000fce0008000f00 */
[----:B------:R-:W-:Y:S05]  /*0ec0*/  CALL.REL.NOINC `($__internal_40_$__cuda_sm20_div_u64) ;  /* 0x00000020006c7944 */ /* 0x000fea0003c00000 */
[----:B------:R-:W0:Y:S01]  /*0ed0*/  LDCU UR4, c[0x0][0x3c0] ;  /* 0x00007800ff0477ac */ /* 0x000e220008000800 */
[----:B------:R-:W-:-:S04]  /*0ee0*/  IMAD.MOV R3, RZ, RZ, -R12 ;  /* 0x000000ffff037224 */ /* 0x000fc800078e0a0c */
[----:B0-----:R-:W-:-:S07]  /*0ef0*/  IMAD R3, R3, UR4, R10 ;  /* 0x0000000403037c24 */ /* 0x001fce000f8e020a */
.L_x_483:
[----:B------:R-:W-:Y:S05]  /*0f00*/  BSYNC.RECONVERGENT B0 ;  /* 0x0000000000007941 */ /* 0x000fea0003800200 */
.L_x_481:
        /* <DEDUP_REMOVED lines=34> */
.L_x_485:
[----:B------:R-:W0:Y:S01]  /*1130*/  LDCU.64 UR4, c[0x0][0x3b8] ;  /* 0x00007700ff0477ac */ /* 0x000e220008000a00 */
[----:B------:R-:W-:Y:S01]  /*1140*/  IMAD.MOV.U32 R4, RZ, RZ, R12 ;  /* 0x000000ffff047224 */ /* 0x000fe200078e000c */
[----:B------:R-:W-:Y:S01]  /*1150*/  MOV R8, 0x1190 ;  /* 0x0000119000087802 */ /* 0x000fe20000000f00 */
[----:B0-----:R-:W-:Y:S01]  /*1160*/  IMAD.U32 R9, RZ, RZ, UR4 ;  /* 0x00000004ff097e24 */ /* 0x001fe2000f8e00ff */
[----:B------:R-:W-:-:S07]  /*1170*/  MOV R11, UR5 ;  /* 0x00000005000b7c02 */ /* 0x000fce0008000f00 */
[----:B------:R-:W-:Y:S05]  /*1180*/  CALL.REL.NOINC `($__internal_41_$__cuda_sm20_rem_u64) ;  /* 0x0000002000cc7944 */ /* 0x000fea0003c00000 */
.L_x_486:
[----:B------:R-:W-:Y:S05]  /*1190*/  BSYNC.RECONVERGENT B0 ;  /* 0x0000000000007941 */ /* 0x000fea0003800200 */
.L_x_484:
        /* <DEDUP_REMOVED lines=12> */
[----:B------:R-:W0:Y:S01]  /*1260*/  LDCU.64 UR12, c[0x0][0x388] ;  /* 0x00007100ff0c77ac */ /* 0x000e220008000a00 */
[----:B-1----:R-:W-:-:S04]  /*1270*/  FMUL.FTZ R12, R12, UR11 ;  /* 0x0000000b0c0c7c20 */ /* 0x002fc80008410000 */
[----:B------:R-:W1:Y:S01]  /*1280*/  F2I.FTZ.FLOOR.NTZ R3, R3 ;  /* 0x0000000300037305 */ /* 0x000e620000217100 */
[----:B--2---:R-:W-:Y:S02]  /*1290*/  IMAD.U32 R8, RZ, RZ, UR6 ;  /* 0x00000006ff087e24 */ /* 0x004fe4000f8e00ff */
[----:B------:R-:W-:-:S05]  /*12a0*/  IMAD.U32 R9, RZ, RZ, UR4 ;  /* 0x00000004ff097e24 */ /* 0x000fca000f8e00ff */
[----:B------:R-:W2:Y:S01]  /*12b0*/  F2I.FTZ.FLOOR.NTZ R12, R12 ;  /* 0x0000000c000c7305 */ /* 0x000ea20000217100 */
[----:B0-----:R-:W-:Y:S02]  /*12c0*/  ISETP.NE.U32.AND P0, PT, RZ, UR12, PT ;  /* 0x0000000cff007c0c */ /* 0x001fe4000bf05070 */
[----:B-1----:R-:W-:Y:S01]  /*12d0*/  VIADDMNMX R8, R8, 0xffffffff, R3, PT ;  /* 0xffffffff08087846 */ /* 0x002fe20003800103 */
[----:B------:R-:W-:Y:S01]  /*12e0*/  IMAD R3, R7, UR4, RZ ;  /* 0x0000000407037c24 */ /* 0x000fe2000f8e02ff */
[----:B------:R-:W-:-:S03]  /*12f0*/  ISETP.NE.AND.EX P0, PT, RZ, UR13, PT, P0 ;  /* 0x0000000dff007c0c */ /* 0x000fc6000bf05300 */
[----:B------:R-:W-:Y:S01]  /*1300*/  IMAD R11, R0, UR5, R3 ;  /* 0x00000005000b7c24 */ /* 0x000fe2000f8e0203 */
[----:B--2---:R-:W-:Y:S02]  /*1310*/  VIADDMNMX R6, R9, 0xffffffff, R12, PT ;  /* 0xffffffff09067846 */ /* 0x004fe4000380010c */
[----:B------:R-:W-:Y:S02]  /*1320*/  SHF.R.S32.HI R9, RZ, 0x1f, R8 ;  /* 0x0000001fff097819 */ /* 0x000fe40000011408 */
[----:B------:R-:W-:Y:S01]  /*1330*/  SHF.R.S32.HI R7, RZ, 0x1f, R6 ;  /* 0x0000001fff077819 */ /* 0x000fe20000011406 */
[----:B------:R-:W-:-:S04]  /*1340*/  IMAD.WIDE.U32 R8, R2, UR8, R8 ;  /* 0x0000000802087c25 */ /* 0x000fc8000f8e0008 */
[----:B------:R-:W-:Y:S01]  /*1350*/  IMAD.WIDE.U32 R2, R0, UR4, R6 ;  /* 0x0000000400027c25 */ /* 0x000fe2000f8e0006 */
[----:B------:R-:W-:-:S03]  /*1360*/  IADD3 R9, PT, PT, R9, R13, RZ ;  /* 0x0000000d09097210 */ /* 0x000fc60007ffe0ff */
[----:B------:R-:W-:-:S04]  /*1370*/  IMAD.IADD R0, R3, 0x1, R11 ;  /* 0x0000000103007824 */ /* 0x000fc800078e020b */
[----:B------:R-:W-:Y:S01]  /*1380*/  IMAD R11, R0, UR6, RZ ;  /* 0x00000006000b7c24 */ /* 0x000fe2000f8e02ff */
[----:B------:R-:W-:Y:S06]  /*1390*/  @!P0 EXIT ;  /* 0x000000000000894d */ /* 0x000fec0003800000 */
[----:B------:R-:W-:Y:S01]  /*13a0*/  UISETP.GE.U32.AND UP0, UPT, UR12, 0x4, UPT ;  /* 0x000000040c00788c */ /* 0x000fe2000bf06070 */
[----:B------:R-:W-:-:S03]  /*13b0*/  IMAD.WIDE.U32 R6, R2, UR6, R8 ;  /* 0x0000000602067c25 */ /* 0x000fc6000f8e0008 */
[----:B------:R-:W-:Y:S01]  /*13c0*/  UISETP.GE.U32.AND.EX UP0, UPT, UR13, URZ, UPT, UP0 ;  /* 0x000000ff0d00728c */ /* 0x000fe2000bf06100 */
[----:B------:R-:W-:-:S04]  /*13d0*/  IMAD R11, R2, UR7, R11 ;  /* 0x00000007020b7c24 */ /* 0x000fc8000f8e020b */
[----:B------:R-:W-:Y:S01]  /*13e0*/  IMAD.IADD R0, R7, 0x1, R11 ;  /* 0x0000000107007824 */ /* 0x000fe200078e020b */
[----:B------:R-:W-:-:S03]  /*13f0*/  MOV R7, R6 ;  /* 0x0000000600077202 */ /* 0x000fc60000000f00 */
[----:B------:R-:W-:Y:S05]  /*1400*/  BRA.U !UP0, `(.L_x_487) ;  /* 0x0000001108dc7547 */ /* 0x000fea000b800000 */
[----:B------:R-:W0:Y:S01]  /*1410*/  LDCU.128 UR16, c[0x0][0x3c0] ;  /* 0x00007800ff1077ac */ /* 0x000e220008000c00 */
[----:B------:R-:W1:Y:S01]  /*1420*/  LDC.64 R12, c[0x0][0x390] ;  /* 0x0000e400ff0c7b82 */ /* 0x000e620000000a00 */
[----:B------:R-:W2:Y:S01]  /*1430*/  LDCU.128 UR20, c[0x0][0x3b0] ;  /* 0x00007600ff1477ac */ /* 0x000ea20008000c00 */
[----:B------:R-:W-:-:S04]  /*1440*/  ULOP3.LUT UR12, UR12, 0xfffffffc, URZ, 0xc0, !UPT ;  /* 0xfffffffc0c0c7892 */ /* 0x000fc8000f8ec0ff */
[----:B------:R-:W-:-:S04]  /*1450*/  UISETP.GT.U32.AND UP0, UPT, UR12, URZ, UPT ;  /* 0x000000ff0c00728c */ /* 0x000fc8000bf04070 */
[----:B------:R-:W-:Y:S01]  /*1460*/  UISETP.GT.AND.EX UP0, UPT, UR13, URZ, UPT, UP0 ;  /* 0x000000ff0d00728c */ /* 0x000fe2000bf04300 */
[----:B0-----:R-:W-:Y:S01]  /*1470*/  LEA R20, P0, R10, UR18, 0x2 ;  /* 0x000000120a147c11 */ /* 0x001fe2000f8010ff */
[----:B--2---:R-:W-:-:S03]  /*1480*/  UIMAD UR10, UR17, UR22, URZ ;  /* 0x00000016110a72a4 */ /* 0x004fc6000f8e02ff */
[----:B------:R-:W-:Y:S01]  /*1490*/  LEA.HI.X R21, R10, UR19, R5, 0x2, P0 ;  /* 0x000000130a157c11 */ /* 0x000fe200080f1405 */
[----:B------:R-:W-:Y:S02]  /*14a0*/  UIMAD.WIDE.U32 UR8, UR16, UR22, URZ ;  /* 0x00000016100872a5 */ /* 0x000fe4000f8e00ff */
[----:B------:R-:W-:Y:S01]  /*14b0*/  UIMAD UR10, UR23, UR16, UR10 ;  /* 0x00000010170a72a4 */ /* 0x000fe2000f8e020a */
[----:B------:R-:W0:Y:S03]  /*14c0*/  LDCU UR16, c[0x0][0x38c] ;  /* 0x00007180ff1077ac */ /* 0x000e260008000800 */
[----:B------:R-:W-:Y:S02]  /*14d0*/  UIADD3 UR9, UPT, UPT, UR9, UR10, URZ ;  /* 0x0000000a09097290 */ /* 0x000fe4000fffe0ff */
[----:B------:R-:W-:Y:S02]  /*14e0*/  UIMAD.WIDE.U32 UR10, UR8, UR20, URZ ;  /* 0x00000014080a72a5 */ /* 0x000fe4000f8e00ff */
[----:B------:R-:W-:-:S04]  /*14f0*/  UIMAD UR9, UR9, UR20, URZ ;  /* 0x00000014090972a4 */ /* 0x000fc8000f8e02ff */
[----:B------:R-:W-:Y:S01]  /*1500*/  UIMAD UR8, UR8, UR21, UR9 ;  /* 0x00000015080872a4 */ /* 0x000fe2000f8e0209 */
[----:B-1----:R-:W-:-:S03]  /*1510*/  IMAD.WIDE.U32 R14, R12, UR10, RZ ;  /* 0x0000000a0c0e7c25 */ /* 0x002fc6000f8e00ff */
[----:B------:R-:W-:-:S06]  /*1520*/  UIADD3 UR8, UPT, UPT, UR11, UR8, URZ ;  /* 0x000000080b087290 */ /* 0x000fcc000fffe0ff */
[----:B------:R-:W-:-:S04]  /*1530*/  IMAD R2, R12, UR8, RZ ;  /* 0x000000080c027c24 */ /* 0x000fc8000f8e02ff */
[----:B------:R-:W-:-:S04]  /*1540*/  IMAD R3, R13, UR10, R2 ;  /* 0x0000000a0d037c24 */ /* 0x000fc8000f8e0202 */
[----:B------:R-:W-:Y:S01]  /*1550*/  IMAD.IADD R6, R15, 0x1, R3 ;  /* 0x000000010f067824 */ /* 0x000fe200078e0203 */
[----:B0-----:R-:W-:Y:S06]  /*1560*/  BRA.U !UP0, `(.L_x_488) ;  /* 0x0000000d08a47547 */ /* 0x001fec000b800000 */
[----:B------:R-:W-:Y:S02]  /*1570*/  UISETP.GT.U32.AND UP1, UPT, UR12, 0xc, UPT ;  /* 0x0000000c0c00788c */ /* 0x000fe4000bf24070 */
[----:B------:R-:W-:Y:S02]  /*1580*/  UPLOP3.LUT UP0, UPT, UPT, UPT, UPT, 0x80, 0x8 ;  /* 0x000000000008789c */ /* 0x000fe40003f0f070 */
[----:B------:R-:W-:-:S09]  /*1590*/  UISETP.GT.AND.EX UP1, UPT, UR16, URZ, UPT, UP1 ;  /* 0x000000ff1000728c */ /* 0x000fd2000bf24310 */
[----:B------:R-:W-:Y:S05]  /*15a0*/  BRA.U !UP1, `(.L_x_489) ;  /* 0x0000000909347547 */ /* 0x000fea000b800000 */
[----:B------:R-:W0:Y:S01]  /*15b0*/  LDCU.64 UR10, c[0x0][0x398] ;  /* 0x00007300ff0a77ac */ /* 0x000e220008000a00 */
[----:B------:R-:W-:Y:S02]  /*15c0*/  UPLOP3.LUT UP0, UPT, UPT, UPT, UPT, 0x40, 0x4 ;  /* 0x000000000004789c */ /* 0x000fe40003f0e870 */
[----:B0-----:R-:W-:Y:S02]  /*15d0*/  UIMAD UR13, UR5, UR10, URZ ;  /* 0x0000000a050d72a4 */ /* 0x001fe4000f8e02ff */
[----:B------:R-:W-:Y:S02]  /*15e0*/  UIMAD.WIDE.U32 UR8, UR4, UR10, URZ ;  /* 0x0000000a040872a5 */ /* 0x000fe4000f8e00ff */
[----:B------:R-:W-:Y:S02]  /*15f0*/  UIMAD UR11, UR4, UR11, UR13 ;  /* 0x0000000b040b72a4 */ /* 0x000fe4000f8e020d */
[----:B------:R-:W-:Y:S02]  /*1600*/  UIMAD.WIDE.U32 UR18, UR8, UR6, URZ ;  /* 0x00000006081272a5 */ /* 0x000fe4000f8e00ff */
[----:B------:R-:W-:-:S04]  /*1610*/  UIADD3 UR11, UPT, UPT, UR9, UR11, URZ ;  /* 0x0000000b090b7290 */ /* 0x000fc8000fffe0ff */
[----:B------:R-:W-:Y:S01]  /*1620*/  UIMAD UR11, UR11, UR6, URZ ;  /* 0x000000060b0b72a4 */ /* 0x000fe2000f8e02ff */
[----:B------:R-:W-:-:S03]  /*1630*/  IMAD.WIDE.U32 R2, R12, UR18, RZ ;  /* 0x000000120c027c25 */ /* 0x000fc6000f8e00ff */
[----:B------:R-:W-:Y:S01]  /*1640*/  UIMAD UR11, UR8, UR7, UR11 ;  /* 0x00000007080b72a4 */ /* 0x000fe2000f8e020b */
[----:B------:R-:W-:Y:S01]  /*1650*/  SHF.L.U32 R8, R2, 0x2, RZ ;  /* 0x0000000202087819 */ /* 0x000fe200000006ff */
[----:B------:R-:W0:Y:S02]  /*1660*/  LDCU.64 UR8, c[0x0][0x380] ;  /* 0x00007000ff0877ac */ /* 0x000e240008000a00 */
[----:B------:R-:W-:-:S06]  /*1670*/  UIADD3 UR11, UPT, UPT, UR19, UR11, URZ ;  /* 0x0000000b130b7290 */ /* 0x000fcc000fffe0ff */
[----:B------:R-:W-:-:S04]  /*1680*/  IMAD R4, R12, UR11, RZ ;  /* 0x0000000b0c047c24 */ /* 0x000fc8000f8e02ff */
[----:B------:R-:W-:-:S04]  /*1690*/  IMAD R9, R13, UR18, R4 ;  /* 0x000000120d097c24 */ /* 0x000fc8000f8e0204 */
[----:B------:R-:W-:-:S05]  /*16a0*/  IMAD.IADD R3, R3, 0x1, R9 ;  /* 0x0000000103037824 */ /* 0x000fca00078e0209 */
[----:B0-----:R-:W-:-:S07]  /*16b0*/  SHF.L.U64.HI R3, R2, 0x2, R3 ;  /* 0x0000000202037819 */ /* 0x001fce0000010203 */
.L_x_490:
[----:B------:R-:W-:-:S04]  /*16c0*/  LEA R24, P0, R7, UR8, 0x2 ;  /* 0x0000000807187c11 */ /* 0x000fc8000f8010ff */
[----:B------:R-:W-:-:S05]  /*16d0*/  LEA.HI.X R25, R7, UR9, R0, 0x2, P0 ;  /* 0x0000000907197c11 */ /* 0x000fca00080f1400 */
[----:B------:R-:W2:Y:S01]  /*16e0*/  LDG.E R9, desc[UR14][R24.64] ;  /* 0x0000000e18097981 */ /* 0x000ea2000c1e1900 */
[----:B0-----:R-:W-:-:S05]  /*16f0*/  IADD3 R22, P0, PT, R8, R24, RZ ;  /* 0x0000001808167210 */ /* 0x001fca0007f1e0ff */
[----:B------:R-:W-:Y:S02]  /*1700*/  IMAD.X R23, R3, 0x1, R25, P0 ;  /* 0x0000000103177824 */ /* 0x000fe400000e0619 */
[C---:B------:R-:W-:Y:S01]  /*1710*/  IMAD.SHL.U32 R2, R14.reuse, 0x4, RZ ;  /* 0x000000040e027824 */ /* 0x040fe200078e00ff */
[----:B--2---:R-:W-:Y:S04]  /*1720*/  STG.E desc[UR14][R20.64], R9 ;  /* 0x0000000914007986 */ /* 0x004fe8000c10190e */
[----:B------:R-:W2:Y:S01]  /*1730*/  LDG.E R26, desc[UR14][R22.64] ;  /* 0x0000000e161a7981 */ /* 0x000ea2000c1e1900 */
[----:B------:R-:W-:Y:S02]  /*1740*/  SHF.L.U64.HI R4, R14, 0x2, R6 ;  /* 0x000000020e047819 */ /* 0x000fe40000010206 */
[----:B------:R-:W-:-:S02]  /*1750*/  IADD3 R18, P0, PT, R20, R2, RZ ;  /* 0x0000000214127210 */ /* 0x000fc40007f1e0ff */
[----:B------:R-:W-:Y:S02]  /*1760*/  IADD3 R16, P1, PT, R22, R8, RZ ;  /* 0x0000000816107210 */ /* 0x000fe40007f3e0ff */
[----:B------:R-:W-:-:S03]  /*1770*/  IADD3.X R19, PT, PT, R21, R4, RZ, P0, !PT ;  /* 0x0000000415137210 */ /* 0x000fc600007fe4ff */
[----:B------:R-:W-:Y:S02]  /*1780*/  IMAD.X R17, R23, 0x1, R3, P1 ;  /* 0x0000000117117824 */ /* 0x000fe400008e0603 */
[C---:B------:R-:W-:Y:S01]  /*1790*/  IMAD.SHL.U32 R27, R14.reuse, 0x8, RZ ;  /* 0x000000080e1b7824 */ /* 0x040fe200078e00ff */
[----:B--2---:R0:W-:Y:S04]  /*17a0*/  STG.E desc[UR14][R18.64], R26 ;  /* 0x0000001a12007986 */ /* 0x0041e8000c10190e */
[----:B0-----:R-:W2:Y:S01]  /*17b0*/  LDG.E R26, desc[UR14][R16.64] ;  /* 0x0000000e101a7981 */ /* 0x001ea2000c1e1900 */
[----:B------:R-:W-:Y:S02]  /*17c0*/  SHF.L.U64.HI R11, R14, 0x3, R6 ;  /* 0x000000030e0b7819 */ /* 0x000fe40000010206 */
[----:B------:R-:W-:-:S02]  /*17d0*/  IADD3 R28, P0, PT, R20, R27, RZ ;  /* 0x0000001b141c7210 */ /* 0x000fc40007f1e0ff */
[----:B------:R-:W-:Y:S02]  /*17e0*/  IADD3 R24, P1, PT, R16, R8, RZ ;  /* 0x0000000810187210 */ /* 0x000fe40007f3e0ff */
[----:B------:R-:W-:-:S03]  /*17f0*/  IADD3.X R29, PT, PT, R21, R11, RZ, P0, !PT ;  /* 0x0000000b151d7210 */ /* 0x000fc600007fe4ff */
[----:B------:R-:W-:Y:S01]  /*1800*/  IMAD.X R25, R17, 0x1, R3, P1 ;  /* 0x0000000111197824 */ /* 0x000fe200008e0603 */
[----:B------:R-:W-:Y:S01]  /*1810*/  IADD3 R7, P0, PT, R7, R8, RZ ;  /* 0x0000000807077210 */ /* 0x000fe20007f1e0ff */
[----:B--2---:R0:W-:Y:S04]  /*1820*/  STG.E desc[UR14][R28.64], R26 ;  /* 0x0000001a1c007986 */ /* 0x0041e8000c10190e */
[----:B0-----:R-:W2:Y:S01]  /*1830*/  LDG.E R28, desc[UR14][R24.64] ;  /* 0x0000000e181c7981 */ /* 0x001ea2000c1e1900 */
[----:B------:R-:W-:Y:S02]  /*1840*/  IMAD R9, R6, 0xc, RZ ;  /* 0x0000000c06097824 */ /* 0x000fe400078e02ff */
[----:B------:R-:W-:-:S04]  /*1850*/  IMAD.WIDE.U32 R16, R14, 0xc, R20 ;  /* 0x0000000c0e107825 */ /* 0x000fc800078e0014 */
[----:B------:R-:W-:Y:S01]  /*1860*/  IMAD.X R0, R0, 0x1, R3, P0 ;  /* 0x0000000100007824 */ /* 0x000fe200000e0603 */
[----:B------:R-:W-:Y:S01]  /*1870*/  LEA R18, P0, R7, UR8, 0x2 ;  /* 0x0000000807127c11 */ /* 0x000fe2000f8010ff */
[----:B------:R-:W-:Y:S01]  /*1880*/  IMAD.MOV.U32 R22, RZ, RZ, R16 ;  /* 0x000000ffff167224 */ /* 0x000fe200078e0010 */
[----:B------:R-:W-:Y:S02]  /*1890*/  IADD3 R23, PT, PT, R17, R9, RZ ;  /* 0x0000000911177210 */ /* 0x000fe40007ffe0ff */
[----:B------:R-:W-:Y:S01]  /*18a0*/  LEA.HI.X R19, R7, UR9, R0, 0x2, P0 ;  /* 0x0000000907137c11 */ /* 0x000fe200080f1400 */
[C---:B------:R-:W-:Y:S02]  /*18b0*/  IMAD.SHL.U32 R26, R14.reuse, 0x10, RZ ;  /* 0x000000100e1a7824 */ /* 0x040fe400078e00ff */
[----:B--2---:R0:W-:Y:S04]  /*18c0*/  STG.E desc[UR14][R22.64], R28 ;  /* 0x0000001c16007986 */ /* 0x0041e8000c10190e */
[----:B0-----:R-:W2:Y:S01]  /*18d0*/  LDG.E R28, desc[UR14][R18.64] ;  /* 0x0000000e121c7981 */ /* 0x001ea2000c1e1900 */
[----:B------:R-:W-:-:S02]  /*18e0*/  SHF.L.U64.HI R29, R14, 0x4, R6 ;  /* 0x000000040e1d7819 */ /* 0x000fc40000010206 */
[----:B------:R-:W-:Y:S02]  /*18f0*/  IADD3 R16, P0, PT, R20, R26, RZ ;  /* 0x0000001a14107210 */ /* 0x000fe40007f1e0ff */
[----:B------:R-:W-:Y:S02]  /*1900*/  IADD3 R24, P1, PT, R18, R8, RZ ;  /* 0x0000000812187210 */ /* 0x000fe40007f3e0ff */
[----:B------:R-:W-:-:S03]  /*1910*/  IADD3.X R17, PT, PT, R21, R29, RZ, P0, !PT ;  /* 0x0000001d15117210 */ /* 0x000fc600007fe4ff */
[----:B------:R-:W-:Y:S01]  /*1920*/  IMAD.X R25, R19, 0x1, R3, P1 ;  /* 0x0000000113197824 */ /* 0x000fe200008e0603 */
[----:B------:R-:W-:Y:S01]  /*1930*/  IADD3 R22, P0, PT, R16, R2, RZ ;  /* 0x0000000210167210 */ /* 0x000fe20007f1e0ff */
[----:B--2---:R0:W-:Y:S04]  /*1940*/  STG.E desc[UR14][R16.64], R28 ;  /* 0x0000001c10007986 */ /* 0x0041e8000c10190e */
[----:B0-----:R-:W2:Y:S01]  /*1950*/  LDG.E R28, desc[UR14][R24.64] ;  /* 0x0000000e181c7981 */ /* 0x001ea2000c1e1900 */
[----:B------:R-:W-:Y:S01]  /*1960*/  IMAD.X R23, R17, 0x1, R4, P0 ;  /* 0x0000000111177824 */ /* 0x000fe200000e0604 */
[----:B------:R-:W-:-:S04]  /*1970*/  IADD3 R20, P0, PT, R24, R8, RZ ;  /* 0x0000000818147210 */ /* 0x000fc80007f1e0ff */
[----:B------:R-:W-:Y:S02]  /*1980*/  IADD3.X R21, PT, PT, R25, R3, RZ, P0, !PT ;  /* 0x0000000319157210 */ /* 0x000fe400007fe4ff */
[----:B------:R-:W-:Y:S01]  /*1990*/  IADD3 R18, P0, PT, R16, R27, RZ ;  /* 0x0000001b10127210 */ /* 0x000fe20007f1e0ff */
[----:B--2---:R0:W-:Y:S04]  /*19a0*/  STG.E desc[UR14][R22.64], R28 ;  /* 0x0000001c16007986 */ /* 0x0041e8000c10190e */
[----:B0-----:R0:W2:Y:S01]  /*19b0*/  LDG.E R28, desc[UR14][R20.64] ;  /* 0x0000000e141c7981 */ /* 0x0010a2000c1e1900 */
[----:B------:R-:W-:Y:S01]  /*19c0*/  IMAD.X R19, R17, 0x1, R11, P0 ;  /* 0x0000000111137824 */ /* 0x000fe200000e060b */
[----:B0-----:R-:W-:-:S05]  /*19d0*/  IADD3 R20, P0, PT, R20, R8, RZ ;  /* 0x0000000814147210 */ /* 0x001fca0007f1e0ff */
[----:B------:R-:W-:Y:S01]  /*19e0*/  IMAD.X R21, R21, 0x1, R3, P0 ;  /* 0x0000000115157824 */ /* 0x000fe200000e0603 */
[----:B--2---:R0:W-:Y:S04]  /*19f0*/  STG.E desc[UR14][R18.64], R28 ;  /* 0x0000001c12007986 */ /* 0x0041e8000c10190e */
[----:B0-----:R-:W2:Y:S01]  /*1a00*/  LDG.E R28, desc[UR14][R20.64] ;  /* 0x0000000e141c7981 */ /* 0x001ea2000c1e1900 */
[----:B------:R-:W-:Y:S01]  /*1a10*/  IADD3 R7, P0, PT, R7, R8, RZ ;  /* 0x0000000807077210 */ /* 0x000fe20007f1e0ff */
[----:B------:R-:W-:-:S03]  /*1a20*/  IMAD.WIDE.U32 R22, R14, 0xc, R16 ;  /* 0x0000000c0e167825 */ /* 0x000fc600078e0010 */
[----:B------:R-:W-:Y:S01]  /*1a30*/  IADD3.X R0, PT, PT, R0, R3, RZ, P0, !PT ;  /* 0x0000000300007210 */ /* 0x000fe200007fe4ff */
[----:B------:R-:W-:Y:S01]  /*1a40*/  IMAD.IADD R23, R9, 0x1, R23 ;  /* 0x0000000109177824 */ /* 0x000fe200078e0217 */
[----:B------:R-:W-:-:S04]  /*1a50*/  LEA R24, P0, R7, UR8, 0x2 ;  /* 0x0000000807187c11 */ /* 0x000fc8000f8010ff */
[----:B------:R-:W-:Y:S01]  /*1a60*/  LEA.HI.X R25, R7, UR9, R0, 0x2, P0 ;  /* 0x0000000907197c11 */ /* 0x000fe200080f1400 */
[----:B--2---:R0:W-:Y:S04]  /*1a70*/  STG.E desc[UR14][R22.64], R28 ;  /* 0x0000001c16007986 */ /* 0x0041e8000c10190e */
[----:B0-----:R-:W2:Y:S01]  /*1a80*/  LDG.E R28, desc[UR14][R24.64] ;  /* 0x0000000e181c7981 */ /* 0x001ea2000c1e1900 */
[----:B------:R-:W-:Y:S02]  /*1a90*/  IADD3 R16, P0, PT, R16, R26, RZ ;  /* 0x0000001a10107210 */ /* 0x000fe40007f1e0ff */
[----:B------:R-:W-:-:S03]  /*1aa0*/  IADD3 R18, P1, PT, R24, R8, RZ ;  /* 0x0000000818127210 */ /* 0x000fc60007f3e0ff */
[----:B------:R-:W-:Y:S01]  /*1ab0*/  IMAD.X R17, R17, 0x1, R29, P0 ;  /* 0x0000000111117824 */ /* 0x000fe200000e061d */
[----:B------:R-:W-:Y:S02]  /*1ac0*/  IADD3.X R19, PT, PT, R25, R3, RZ, P1, !PT ;  /* 0x0000000319137210 */ /* 0x000fe40000ffe4ff */
[----:B------:R-:W-:Y:S02]  /*1ad0*/  IADD3 R20, P0, PT, R16, R2, RZ ;  /* 0x0000000210147210 */ /* 0x000fe40007f1e0ff */
[----:B--2---:R0:W-:Y:S04]  /*1ae0*/  STG.E desc[UR14][R16.64], R28 ;  /* 0x0000001c10007986 */ /* 0x0041e8000c10190e */
[----:B0-----:R-:W2:Y:S01]  /*1af0*/  LDG.E R28, desc[UR14][R18.64] ;  /* 0x0000000e121c7981 */ /* 0x001ea2000c1e1900 */
[----:B------:R-:W-:Y:S01]  /*1b00*/  IMAD.X R21, R17, 0x1, R4, P0 ;  /* 0x0000000111157824 */ /* 0x000fe200000e0604 */
[----:B------:R-:W-:-:S05]  /*1b10*/  IADD3 R22, P0, PT, R18, R8, RZ ;  /* 0x0000000812167210 */ /* 0x000fca0007f1e0ff */
[----:B------:R-:W-:Y:S01]  /*1b20*/  IMAD.X R23, R19, 0x1, R3, P0 ;  /* 0x0000000113177824 */ /* 0x000fe200000e0603 */
[----:B------:R-:W-:Y:S01]  /*1b30*/  IADD3 R24, P0, PT, R16, R27, RZ ;  /* 0x0000001b10187210 */ /* 0x000fe20007f1e0ff */
[----:B--2---:R0:W-:Y:S04]  /*1b40*/  STG.E desc[UR14][R20.64], R28 ;  /* 0x0000001c14007986 */ /* 0x0041e8000c10190e */
[----:B0-----:R0:W2:Y:S01]  /*1b50*/  LDG.E R28, desc[UR14][R22.64] ;  /* 0x0000000e161c7981 */ /* 0x0010a2000c1e1900 */
[----:B------:R-:W-:Y:S02]  /*1b60*/  IADD3.X R25, PT, PT, R17, R11, RZ, P0, !PT ;  /* 0x0000000b11197210 */ /* 0x000fe400007fe4ff */
[----:B0-----:R-:W-:-:S05]  /*1b70*/  IADD3 R22, P0, PT, R22, R8, RZ ;  /* 0x0000000816167210 */ /* 0x001fca0007f1e0ff */
[----:B------:R-:W-:Y:S01]  /*1b80*/  IMAD.X R23, R23, 0x1, R3, P0 ;  /* 0x0000000117177824 */ /* 0x000fe200000e0603 */
[----:B--2---:R0:W-:Y:S05]  /*1b90*/  STG.E desc[UR14][R24.64], R28 ;  /* 0x0000001c18007986 */ /* 0x0041ea000c10190e */
[----:B------:R-:W2:Y:S01]  /*1ba0*/  LDG.E R23, desc[UR14][R22.64] ;  /* 0x0000000e16177981 */ /* 0x000ea2000c1e1900 */
[----:B------:R-:W-:Y:S01]  /*1bb0*/  IADD3 R7, P0, PT, R7, R8, RZ ;  /* 0x0000000807077210 */ /* 0x000fe20007f1e0ff */
[----:B------:R-:W-:-:S04]  /*1bc0*/  IMAD.WIDE.U32 R18, R14, 0xc, R16 ;  /* 0x0000000c0e127825 */ /* 0x000fc800078e0010 */
[----:B------:R-:W-:Y:S01]  /*1bd0*/  IMAD.X R0, R0, 0x1, R3, P0 ;  /* 0x0000000100007824 */ /* 0x000fe200000e0603 */
[----:B------:R-:W-:Y:S02]  /*1be0*/  LEA R20, P0, R7, UR8, 0x2 ;  /* 0x0000000807147c11 */ /* 0x000fe4000f8010ff */
[----:B------:R-:W-:Y:S02]  /*1bf0*/  IADD3 R19, PT, PT, R9, R19, RZ ;  /* 0x0000001309137210 */ /* 0x000fe40007ffe0ff */
[----:B------:R-:W-:-:S03]  /*1c00*/  LEA.HI.X R21, R7, UR9, R0, 0x2, P0 ;  /* 0x0000000907157c11 */ /* 0x000fc600080f1400 */
[----:B--2---:R1:W-:Y:S04]  /*1c10*/  STG.E desc[UR14][R18.64], R23 ;  /* 0x0000001712007986 */ /* 0x0043e8000c10190e */
[----:B0-----:R-:W2:Y:S01]  /*1c20*/  LDG.E R25, desc[UR14][R20.64] ;  /* 0x0000000e14197981 */ /* 0x001ea2000c1e1900 */
[----:B------:R-:W-:Y:S02]  /*1c30*/  IADD3 R16, P0, PT, R16, R26, RZ ;  /* 0x0000001a10107210 */ /* 0x000fe40007f1e0ff */
[----:B------:R-:W-:-:S03]  /*1c40*/  IADD3 R22, P1, PT, R20, R8, RZ ;  /* 0x0000000814167210 */ /* 0x000fc60007f3e0ff */
[----:B------:R-:W-:Y:S02]  /*1c50*/  IMAD.X R17, R17, 0x1, R29, P0 ;  /* 0x0000000111117824 */ /* 0x000fe400000e061d */
[----:B-1----:R-:W-:-:S03]  /*1c60*/  IMAD.X R23, R21, 0x1, R3, P1 ;  /* 0x0000000115177824 */ /* 0x002fc600008e0603 */
[----:B--2---:R0:W-:Y:S04]  /*1c70*/  STG.E desc[UR14][R16.64], R25 ;  /* 0x0000001910007986 */ /* 0x0041e8000c10190e */
[----:B------:R-:W2:Y:S01]  /*1c80*/  LDG.E R21, desc[UR14][R22.64] ;  /* 0x0000000e16157981 */ /* 0x000ea2000c1e1900 */
[----:B------:R-:W-:Y:S02]  /*1c90*/  IADD3 R24, P0, PT, R16, R2, RZ ;  /* 0x0000000210187210 */ /* 0x000fe40007f1e0ff */
[----:B------:R-:W-:Y:S02]  /*1ca0*/  IADD3 R28, P1, PT, R22, R8, RZ ;  /* 0x00000008161c7210 */ /* 0x000fe40007f3e0ff */
[----:B0-----:R-:W-:-:S03]  /*1cb0*/  IADD3.X R25, PT, PT, R17, R4, RZ, P0, !PT ;  /* 0x0000000411197210 */ /* 0x001fc600007fe4ff */
[----:B------:R-:W-:Y:S02]  /*1cc0*/  IMAD.X R29, R23, 0x1, R3, P1 ;  /* 0x00000001171d7824 */ /* 0x000fe400008e0603 */
[----:B--2---:R-:W-:Y:S04]  /*1cd0*/  STG.E desc[UR14][R24.64], R21 ;  /* 0x0000001518007986 */ /* 0x004fe8000c10190e */
[----:B------:R-:W2:Y:S01]  /*1ce0*/  LDG.E R20, desc[UR14][R28.64] ;  /* 0x0000000e1c147981 */ /* 0x000ea2000c1e1900 */
[----:B------:R-:W-:Y:S02]  /*1cf0*/  IADD3 R18, P0, PT, R16, R27, RZ ;  /* 0x0000001b10127210 */ /* 0x000fe40007f1e0ff */
[----:B------:R-:W-:-:S03]  /*1d00*/  IADD3 R26, P1, PT, R28, R8, RZ ;  /* 0x000000081c1a7210 */ /* 0x000fc60007f3e0ff */
[----:B------:R-:W-:Y:S01]  /*1d10*/  IMAD.X R19, R17, 0x1, R11, P0 ;  /* 0x0000000111137824 */ /* 0x000fe200000e060b */
[----:B------:R-:W-:-:S04]  /*1d20*/  IADD3.X R27, PT, PT, R29, R3, RZ, P1, !PT ;  /* 0x000000031d1b7210 */ /* 0x000fc80000ffe4ff */
[----:B--2---:R0:W-:Y:S04]  /*1d30*/  STG.E desc[UR14][R18.64], R20 ;  /* 0x0000001412007986 */ /* 0x0041e8000c10190e */
[----:B------:R-:W2:Y:S01]  /*1d40*/  LDG.E R27, desc[UR14][R26.64] ;  /* 0x0000000e1a1b7981 */ /* 0x000ea2000c1e1900 */
[----:B------:R-:W-:Y:S01]  /*1d50*/  UIADD3 UR12, UP1, UPT, UR12, -0x10, URZ ;  /* 0xfffffff00c0c7890 */ /* 0x000fe2000ff3e0ff */
[----:B------:R-:W-:-:S03]  /*1d60*/  SHF.L.U32 R11, R14, 0x4, RZ ;  /* 0x000000040e0b7819 */ /* 0x000fc600000006ff */
[----:B------:R-:W-:Y:S02]  /*1d70*/  UIADD3.X UR16, UPT, UPT, UR16, -0x1, URZ, UP1, !UPT ;  /* 0xffffffff10107890 */ /* 0x000fe40008ffe4ff */
[----:B------:R-:W-:Y:S01]  /*1d80*/  UISETP.GT.U32.AND UP1, UPT, UR12, 0xc, UPT ;  /* 0x0000000c0c00788c */ /* 0x000fe2000bf24070 */
[----:B0-----:R-:W-:-:S03]  /*1d90*/  IMAD.WIDE.U32 R20, R14, 0xc, R16 ;  /* 0x0000000c0e147825 */ /* 0x001fc600078e0010 */
[----:B------:R-:W-:Y:S01]  /*1da0*/  UISETP.GT.AND.EX UP1, UPT, UR16, URZ, UPT, UP1 ;  /* 0x000000ff1000728c */ /* 0x000fe2000bf24310 */
[----:B------:R-:W-:Y:S01]  /*1db0*/  IMAD.IADD R23, R9, 0x1, R21 ;  /* 0x0000000109177824 */ /* 0x000fe200078e0215 */
[----:B------:R-:W-:Y:S01]  /*1dc0*/  IADD3 R9, P3, P4, R2, R10, R2 ;  /* 0x0000000a02097210 */ /* 0x000fe20007c7e002 */
[----:B------:R-:W-:Y:S01]  /*1dd0*/  IMAD.MOV.U32 R22, RZ, RZ, R20 ;  /* 0x000000ffff167224 */ /* 0x000fe200078e0014 */
[----:B------:R-:W-:Y:S02]  /*1de0*/  IADD3 R20, P0, PT, R16, R11, RZ ;  /* 0x0000000b10147210 */ /* 0x000fe40007f1e0ff */
[----:B------:R-:W-:Y:S02]  /*1df0*/  IADD3.X R5, PT, PT, R4, R5, R4, P3, P4 ;  /* 0x0000000504057210 */ /* 0x000fe40001fe8404 */
[----:B------:R-:W-:Y:S02]  /*1e00*/  IADD3 R7, P3, PT, R7, R8, RZ ;  /* 0x0000000807077210 */ /* 0x000fe40007f7e0ff */
[----:B------:R-:W-:-:S02]  /*1e10*/  SHF.L.U64.HI R21, R14, 0x4, R6 ;  /* 0x000000040e157819 */ /* 0x000fc40000010206 */
[----:B------:R-:W-:Y:S01]  /*1e20*/  IADD3 R10, P1, P2, R2, R9, R2 ;  /* 0x00000009020a7210 */ /* 0x000fe20007a3e002 */
[----:B------:R-:W-:Y:S02]  /*1e30*/  IMAD.X R0, R0, 0x1, R3, P3 ;  /* 0x0000000100007824 */ /* 0x000fe400018e0603 */
[----:B------:R-:W-:Y:S01]  /*1e40*/  IMAD.X R21, R17, 0x1, R21, P0 ;  /* 0x0000000111157824 */ /* 0x000fe200000e0615 */
[----:B------:R-:W-:Y:S01]  /*1e50*/  IADD3.X R5, PT, PT, R4, R5, R4, P1, P2 ;  /* 0x0000000504057210 */ /* 0x000fe20000fe4404 */
[----:B--2---:R0:W-:Y:S01]  /*1e60*/  STG.E desc[UR14][R22.64], R27 ;  /* 0x0000001b16007986 */ /* 0x0041e2000c10190e */
[----:B------:R-:W-:Y:S07]  /*1e70*/  BRA.U UP1, `(.L_x_490) ;  /* 0xfffffff901107547 */ /* 0x000fee000b83ffff */
.L_x_489:
[----:B------:R-:W-:-:S04]  /*1e80*/  UISETP.GT.U32.AND UP1, UPT, UR12, 0x4, UPT ;  /* 0x000000040c00788c */ /* 0x000fc8000bf24070 */
[----:B------:R-:W-:-:S09]  /*1e90*/  UISETP.GT.AND.EX UP1, UPT, UR16, URZ, UPT, UP1 ;  /* 0x000000ff1000728c */ /* 0x000fd2000bf24310 */
[----:B------:R-:W-:Y:S05]  /*1ea0*/  BRA.U !UP1, `(.L_x_491) ;  /* 0x0000000509487547 */ /* 0x000fea000b800000 */
[----:B------:R-:W1:Y:S01]  /*1eb0*/  LDCU.64 UR18, c[0x0][0x380] ;  /* 0x00007000ff1277ac */ /* 0x000e620008000a00 */
[----:B------:R-:W2:Y:S01]  /*1ec0*/  LDCU.64 UR10, c[0x0][0x398] ;  /* 0x00007300ff0a77ac */ /* 0x000ea20008000a00 */
[----:B-1----:R-:W-:-:S04]  /*1ed0*/  LEA R8, P0, R7, UR18, 0x2 ;  /* 0x0000001207087c11 */ /* 0x002fc8000f8010ff */
[----:B------:R-:W-:-:S05]  /*1ee0*/  LEA.HI.X R9, R7, UR19, R0, 0x2, P0 ;  /* 0x0000001307097c11 */ /* 0x000fca00080f1400 */
[----:B------:R-:W3:Y:S01]  /*1ef0*/  LDG.E R25, desc[UR14][R8.64] ;  /* 0x0000000e08197981 */ /* 0x000ee2000c1e1900 */
[----:B--2---:R-:W-:Y:S02]  /*1f00*/  UIMAD UR13, UR5, UR10, URZ ;  /* 0x0000000a050d72a4 */ /* 0x004fe4000f8e02ff */
[----:B------:R-:W-:Y:S02]  /*1f10*/  UIMAD.WIDE.U32 UR8, UR4, UR10, URZ ;  /* 0x0000000a040872a5 */ /* 0x000fe4000f8e00ff */
[----:B------:R-:W-:Y:S02]  /*1f20*/  UIMAD UR11, UR4, UR11, UR13 ;  /* 0x0000000b040b72a4 */ /* 0x000fe4000f8e020d */
[----:B------:R-:W-:Y:S02]  /*1f30*/  UIMAD.WIDE.U32 UR20, UR8, UR6, URZ ;  /* 0x00000006081472a5 */ /* 0x000fe4000f8e00ff */
[----:B------:R-:W-:-:S04]  /*1f40*/  UIADD3 UR11, UPT, UPT, UR9, UR11, URZ ;  /* 0x0000000b090b7290 */ /* 0x000fc8000fffe0ff */
[----:B------:R-:W-:Y:S01]  /*1f50*/  UIMAD UR11, UR11, UR6, URZ ;  /* 0x000000060b0b72a4 */ /* 0x000fe2000f8e02ff */
[----:B------:R-:W-:-:S03]  /*1f60*/  IMAD.WIDE.U32 R16, R12, UR20, RZ ;  /* 0x000000140c107c25 */ /* 0x000fc6000f8e00ff */
[----:B------:R-:W-:Y:S01]  /*1f70*/  UIMAD UR11, UR8, UR7, UR11 ;  /* 0x00000007080b72a4 */ /* 0x000fe2000f8e020b */
[----:B------:R-:W-:Y:S01]  /*1f80*/  SHF.L.U64.HI R4, R14, 0x2, R6 ;  /* 0x000000020e047819 */ /* 0x000fe20000010206 */
[----:B------:R-:W1:Y:S02]  /*1f90*/  LDCU UR8, c[0x0][0x380] ;  /* 0x00007000ff0877ac */ /* 0x000e640008000800 */
[----:B------:R-:W-:-:S06]  /*1fa0*/  UIADD3 UR11, UPT, UPT, UR21, UR11, URZ ;  /* 0x0000000b150b7290 */ /* 0x000fcc000fffe0ff */
[----:B------:R-:W-:-:S04]  /*1fb0*/  IMAD R2, R12, UR11, RZ ;  /* 0x0000000b0c027c24 */ /* 0x000fc8000f8e02ff */
[----:B------:R-:W-:Y:S01]  /*1fc0*/  IMAD R3, R13, UR20, R2 ;  /* 0x000000140d037c24 */ /* 0x000fe2000f8e0202 */
[----:B------:R-:W-:-:S03]  /*1fd0*/  SHF.L.U32 R2, R16, 0x2, RZ ;  /* 0x0000000210027819 */ /* 0x000fc600000006ff */
[----:B------:R-:W-:Y:S01]  /*1fe0*/  IMAD.IADD R3, R17, 0x1, R3 ;  /* 0x0000000111037824 */ /* 0x000fe200078e0203 */
[----:B0-----:R-:W-:-:S04]  /*1ff0*/  IADD3 R22, P0, PT, R8, R2, RZ ;  /* 0x0000000208167210 */ /* 0x001fc80007f1e0ff */
[----:B------:R-:W-:-:S05]  /*2000*/  SHF.L.U64.HI R3, R16, 0x2, R3 ;  /* 0x0000000210037819 */ /* 0x000fca0000010203 */
[----:B------:R-:W-:Y:S01]  /*2010*/  IMAD.X R23, R9, 0x1, R3, P0 ;  /* 0x0000000109177824 */ /* 0x000fe200000e0603 */
[----:B---3--:R0:W-:Y:S04]  /*2020*/  STG.E desc[UR14][R20.64], R25 ;  /* 0x0000001914007986 */ /* 0x0081e8000c10190e */
[----:B------:R-:W2:Y:S01]  /*2030*/  LDG.E R29, desc[UR14][R22.64] ;  /* 0x0000000e161d7981 */ /* 0x000ea2000c1e1900 */
[----:B------:R-:W-:Y:S02]  /*2040*/  SHF.L.U32 R9, R14, 0x2, RZ ;  /* 0x000000020e097819 */ /* 0x000fe400000006ff */
[----:B------:R-:W-:Y:S02]  /*2050*/  IADD3 R16, P1, PT, R22, R2, RZ ;  /* 0x0000000216107210 */ /* 0x000fe40007f3e0ff */
[----:B------:R-:W-:-:S03]  /*2060*/  IADD3 R18, P0, PT, R20, R9, RZ ;  /* 0x0000000914127210 */ /* 0x000fc60007f1e0ff */
[----:B------:R-:W-:Y:S02]  /*2070*/  IMAD.X R17, R23, 0x1, R3, P1 ;  /* 0x0000000117117824 */ /* 0x000fe400008e0603 */
[----:B------:R-:W-:Y:S01]  /*2080*/  IMAD.X R19, R21, 0x1, R4, P0 ;  /* 0x0000000115137824 */ /* 0x000fe200000e0604 */
[----:B------:R-:W-:-:S04]  /*2090*/  SHF.L.U32 R11, R14, 0x3, RZ ;  /* 0x000000030e0b7819 */ /* 0x000fc800000006ff */
[----:B--2---:R2:W-:Y:S04]  /*20a0*/  STG.E desc[UR14][R18.64], R29 ;  /* 0x0000001d12007986 */ /* 0x0045e8000c10190e */
[----:B------:R-:W3:Y:S01]  /*20b0*/  LDG.E R24, desc[UR14][R16.64] ;  /* 0x0000000e10187981 */ /* 0x000ee2000c1e1900 */
[----:B------:R-:W-:Y:S02]  /*20c0*/  SHF.L.U64.HI R8, R14, 0x3, R6 ;  /* 0x000000030e087819 */ /* 0x000fe40000010206 */
[----:B------:R-:W-:Y:S02]  /*20d0*/  IADD3 R26, P0, PT, R20, R11, RZ ;  /* 0x0000000b141a7210 */ /* 0x000fe40007f1e0ff */
[----:B------:R-:W-:-:S03]  /*20e0*/  IADD3 R22, P1, PT, R16, R2, RZ ;  /* 0x0000000210167210 */ /* 0x000fc60007f3e0ff */
[----:B------:R-:W-:Y:S02]  /*20f0*/  IMAD.X R27, R21, 0x1, R8, P0 ;  /* 0x00000001151b7824 */ /* 0x000fe400000e0608 */
[----:B------:R-:W-:Y:S01]  /*2100*/  IMAD.X R23, R17, 0x1, R3, P1 ;  /* 0x0000000111177824 */ /* 0x000fe200008e0603 */
[----:B------:R-:W-:Y:S02]  /*2110*/  IADD3 R7, P0, PT, R2, R7, RZ ;  /* 0x0000000702077210 */ /* 0x000fe40007f1e0ff */
[----:B---3--:R3:W-:Y:S04]  /*2120*/  STG.E desc[UR14][R26.64], R24 ;  /* 0x000000181a007986 */ /* 0x0087e8000c10190e */
[----:B------:R-:W4:Y:S01]  /*2130*/  LDG.E R23, desc[UR14][R22.64] ;  /* 0x0000000e16177981 */ /* 0x000f22000c1e1900 */
[----:B0-----:R-:W-:Y:S01]  /*2140*/  IMAD R25, R6, 0xc, RZ ;  /* 0x0000000c06197824 */ /* 0x001fe200078e02ff */
[----:B-1----:R-:W-:Y:S01]  /*2150*/  LEA R16, P1, R7, UR8, 0x2 ;  /* 0x0000000807107c11 */ /* 0x002fe2000f8210ff */
[----:B--2---:R-:W-:Y:S01]  /*2160*/  IMAD.WIDE.U32 R18, R14, 0xc, R20 ;  /* 0x0000000c0e127825 */ /* 0x004fe200078e0014 */
[----:B------:R-:W-:-:S03]  /*2170*/  IADD3.X R0, PT, PT, R3, R0, RZ, P0, !PT ;  /* 0x0000000003007210 */ /* 0x000fc600007fe4ff */
[----:B------:R-:W-:Y:S01]  /*2180*/  IMAD.IADD R29, R25, 0x1, R19 ;  /* 0x00000001191d7824 */ /* 0x000fe200078e0213 */
[----:B------:R-:W-:Y:S01]  /*2190*/  LEA.HI.X R17, R7, UR19, R0, 0x2, P1 ;  /* 0x0000001307117c11 */ /* 0x000fe200088f1400 */
[----:B------:R-:W-:Y:S01]  /*21a0*/  IMAD.MOV.U32 R28, RZ, RZ, R18 ;  /* 0x000000ffff1c7224 */ /* 0x000fe200078e0012 */
[----:B---3--:R-:W-:-:S04]  /*21b0*/  SHF.L.U32 R27, R14, 0x4, RZ ;  /* 0x000000040e1b7819 */ /* 0x008fc800000006ff */
[----:B----4-:R-:W-:Y:S04]  /*21c0*/  STG.E desc[UR14][R28.64], R23 ;  /* 0x000000171c007986 */ /* 0x010fe8000c10190e */
[----:B------:R-:W2:Y:S01]  /*21d0*/  LDG.E R26, desc[UR14][R16.64] ;  /* 0x0000000e101a7981 */ /* 0x000ea2000c1e1900 */
[----:B------:R-:W-:Y:S02]  /*21e0*/  SHF.L.U64.HI R24, R14, 0x4, R6 ;  /* 0x000000040e187819 */ /* 0x000fe40000010206 */
[----:B------:R-:W-:Y:S02]  /*21f0*/  IADD3 R20, P0, PT, R20, R27, RZ ;  /* 0x0000001b14147210 */ /* 0x000fe40007f1e0ff */
[----:B------:R-:W-:-:S03]  /*2200*/  IADD3 R18, P1, PT, R16, R2, RZ ;  /* 0x0000000210127210 */ /* 0x000fc60007f3e0ff */
[----:B------:R-:W-:Y:S02]  /*2210*/  IMAD.X R21, R21, 0x1, R24, P0 ;  /* 0x0000000115157824 */ /* 0x000fe400000e0618 */
[----:B------:R-:W-:Y:S01]  /*2220*/  IMAD.X R19, R17, 0x1, R3, P1 ;  /* 0x0000000111137824 */ /* 0x000fe200008e0603 */
[----:B------:R-:W-:Y:S02]  /*2230*/  IADD3 R22, P0, PT, R20, R9, RZ ;  /* 0x0000000914167210 */ /* 0x000fe40007f1e0ff */
[----:B--2---:R0:W-:Y:S04]  /*2240*/  STG.E desc[UR14][R20.64], R26 ;  /* 0x0000001a14007986 */ /* 0x0041e8000c10190e */
[----:B0-----:R-:W2:Y:S01]  /*2250*/  LDG.E R26, desc[UR14][R18.64] ;  /* 0x0000000e121a7981 */ /* 0x001ea2000c1e1900 */
[----:B------:R-:W-:-:S02]  /*2260*/  IADD3.X R23, PT, PT, R21, R4, RZ, P0, !PT ;  /* 0x0000000415177210 */ /* 0x000fc400007fe4ff */
[----:B------:R-:W-:-:S05]  /*2270*/  IADD3 R16, P0, PT, R18, R2, RZ ;  /* 0x0000000212107210 */ /* 0x000fca0007f1e0ff */
[----:B------:R-:W-:Y:S01]  /*2280*/  IMAD.X R17, R19, 0x1, R3, P0 ;  /* 0x0000000113117824 */ /* 0x000fe200000e0603 */
[----:B------:R-:W-:Y:S01]  /*2290*/  IADD3 R28, P0, PT, R20, R11, RZ ;  /* 0x0000000b141c7210 */ /* 0x000fe20007f1e0ff */
[----:B--2---:R0:W-:Y:S04]  /*22a0*/  STG.E desc[UR14][R22.64], R26 ;  /* 0x0000001a16007986 */ /* 0x0041e8000c10190e */
[----:B0-----:R0:W2:Y:S01]  /*22b0*/  LDG.E R23, desc[UR14][R16.64] ;  /* 0x0000000e10177981 */ /* 0x0010a2000c1e1900 */
[----:B------:R-:W-:Y:S01]  /*22c0*/  IMAD.X R29, R21, 0x1, R8, P0 ;  /* 0x00000001151d7824 */ /* 0x000fe200000e0608 */
[----:B0-----:R-:W-:-:S04]  /*22d0*/  IADD3 R16, P1, PT, R16, R2, RZ ;  /* 0x0000000210107210 */ /* 0x001fc80007f3e0ff */
[----:B------:R-:W-:Y:S01]  /*22e0*/  IADD3.X R17, PT, PT, R17, R3, RZ, P1, !PT ;  /* 0x0000000311117210 */ /* 0x000fe20000ffe4ff */
[----:B--2---:R1:W-:Y:S04]  /*22f0*/  STG.E desc[UR14][R28.64], R23 ;  /* 0x000000171c007986 */ /* 0x0043e8000c10190e */
[----:B------:R-:W2:Y:S01]  /*2300*/  LDG.E R11, desc[UR14][R16.64] ;  /* 0x0000000e100b7981 */ /* 0x000ea2000c1e1900 */
[----:B------:R-:W-:Y:S01]  /*2310*/  IMAD.WIDE.U32 R18, R14, 0xc, R20 ;  /* 0x0000000c0e127825 */ /* 0x000fe200078e0014 */
[----:B------:R-:W-:Y:S01]  /*2320*/  IADD3 R20, P3, PT, R20, R27, RZ ;  /* 0x0000001b14147210 */ /* 0x000fe20007f7e0ff */
[----:B------:R-:W-:Y:S01]  /*2330*/  UIADD3 UR12, UP0, UPT, UR12, -0x8, URZ ;  /* 0xfffffff80c0c7890 */ /* 0x000fe2000ff1e0ff */
[----:B------:R-:W-:Y:S01]  /*2340*/  IADD3 R10, P1, P2, R9, R10, R9 ;  /* 0x0000000a090a7210 */ /* 0x000fe20007a3e009 */
[----:B------:R-:W-:Y:S01]  /*2350*/  IMAD.IADD R19, R25, 0x1, R19 ;  /* 0x0000000119137824 */ /* 0x000fe200078e0213 */
[----:B------:R-:W-:Y:S01]  /*2360*/  IADD3 R7, P0, PT, R7, R2, RZ ;  /* 0x0000000207077210 */ /* 0x000fe20007f1e0ff */
[----:B------:R-:W-:Y:S01]  /*2370*/  IMAD.X R21, R21, 0x1, R24, P3 ;  /* 0x0000000115157824 */ /* 0x000fe200018e0618 */
[----:B------:R-:W-:Y:S01]  /*2380*/  IADD3.X R5, PT, PT, R4, R5, R4, P1, P2 ;  /* 0x0000000504057210 */ /* 0x000fe20000fe4404 */
[----:B------:R-:W-:Y:S01]  /*2390*/  UIADD3.X UR16, UPT, UPT, UR16, -0x1, URZ, UP0, !UPT ;  /* 0xffffffff10107890 */ /* 0x000fe200087fe4ff */
[----:B------:R-:W-:Y:S01]  /*23a0*/  IADD3.X R0, PT, PT, R0, R3, RZ, P0, !PT ;  /* 0x0000000300007210 */ /* 0x000fe200007fe4ff */
[----:B------:R-:W-:Y:S01]  /*23b0*/  UPLOP3.LUT UP0, UPT, UPT, UPT, UPT, 0x40, 0x4 ;  /* 0x000000000004789c */ /* 0x000fe20003f0e870 */
[----:B--2---:R1:W-:Y:S10]  /*23c0*/  STG.E desc[UR14][R18.64], R11 ;  /* 0x0000000b12007986 */ /* 0x0043f4000c10190e */
.L_x_491:
[----:B------:R-:W-:-:S04]  /*23d0*/  UISETP.NE.U32.AND UP1, UPT, UR12, URZ, UPT ;  /* 0x000000ff0c00728c */ /* 0x000fc8000bf25070 */
[----:B------:R-:W-:-:S09]  /*23e0*/  UISETP.NE.OR.EX UP0, UPT, UR16, URZ, UP0, UP1 ;  /* 0x000000ff1000728c */ /* 0x000fd20008705710 */
[----:B------:R-:W-:Y:S05]  /*23f0*/  BRA.U !UP0, `(.L_x_487) ;  /* 0x0000000108e07547 */ /* 0x000fea000b800000 */
.L_x_488:
[----:B------:R-:W2:Y:S02]  /*2400*/  LDCU.64 UR10, c[0x0][0x398] ;  /* 0x00007300ff0a77ac */ /* 0x000ea40008000a00 */
        /* <DEDUP_REMOVED lines=8> */
[----:B------:R-:W2:Y:S03]  /*2490*/  LDCU.64 UR8, c[0x0][0x380] ;  /* 0x00007000ff0877ac */ /* 0x000ea60008000a00 */
[----:B------:R-:W-:-:S06]  /*24a0*/  UIADD3 UR11, UPT, UPT, UR19, UR11, URZ ;  /* 0x0000000b130b7290 */ /* 0x000fcc000fffe0ff */
[----:B------:R-:W-:-:S04]  /*24b0*/  IMAD R4, R12, UR11, RZ ;  /* 0x0000000b0c047c24 */ /* 0x000fc8000f8e02ff */
[----:B------:R-:W-:Y:S02]  /*24c0*/  IMAD R13, R13, UR18, R4 ;  /* 0x000000120d0d7c24 */ /* 0x000fe4000f8e0204 */
[----:B------:R-:W-:Y:S02]  /*24d0*/  IMAD.SHL.U32 R4, R2, 0x4, RZ ;  /* 0x0000000402047824 */ /* 0x000fe400078e00ff */
[----:B-1----:R-:W-:-:S05]  /*24e0*/  IMAD.IADD R11, R3, 0x1, R13 ;  /* 0x00000001030b7824 */ /* 0x002fca00078e020d */
[----:B--2---:R-:W-:-:S07]  /*24f0*/  SHF.L.U64.HI R11, R2, 0x2, R11 ;  /* 0x00000002020b7819 */ /* 0x004fce000001020b */
.L_x_492:
[----:B------:R-:W-:-:S04]  /*2500*/  LEA R18, P0, R7, UR8, 0x2 ;  /* 0x0000000807127c11 */ /* 0x000fc8000f8010ff */
[----:B--2---:R-:W-:-:S05]  /*2510*/  LEA.HI.X R19, R7, UR9, R0, 0x2, P0 ;  /* 0x0000000907137c11 */ /* 0x004fca00080f1400 */
[----:B0-----:R-:W2:Y:S01]  /*2520*/  LDG.E R23, desc[UR14][R18.64] ;  /* 0x0000000e12177981 */ /* 0x001ea2000c1e1900 */
[----:B------:R-:W-:-:S04]  /*2530*/  IADD3 R12, P0, PT, R4, R18, RZ ;  /* 0x00000012040c7210 */ /* 0x000fc80007f1e0ff */
[----:B------:R-:W-:Y:S01]  /*2540*/  IADD3.X R13, PT, PT, R11, R19, RZ, P0, !PT ;  /* 0x000000130b0d7210 */ /* 0x000fe200007fe4ff */
[C---:B------:R-:W-:Y:S01]  /*2550*/  IMAD.SHL.U32 R17, R14.reuse, 0x4, RZ ;  /* 0x000000040e117824 */ /* 0x040fe200078e00ff */
[----:B------:R-:W-:Y:S01]  /*2560*/  SHF.L.U64.HI R16, R14, 0x2, R6 ;  /* 0x000000020e107819 */ /* 0x000fe20000010206 */
[----:B--2---:R0:W-:Y:S04]  /*2570*/  STG.E desc[UR14][R20.64], R23 ;  /* 0x0000001714007986 */ /* 0x0041e8000c10190e */
[----:B------:R-:W2:Y:S01]  /*2580*/  LDG.E R25, desc[UR14][R12.64] ;  /* 0x0000000e0c197981 */ /* 0x000ea2000c1e1900 */
[----:B------:R-:W-:Y:S02]  /*2590*/  IADD3 R2, P0, PT, R20, R17, RZ ;  /* 0x0000001114027210 */ /* 0x000fe40007f1e0ff */
[----:B------:R-:W-:-:S03]  /*25a0*/  IADD3 R8, P1, PT, R12, R4, RZ ;  /* 0x000000040c087210 */ /* 0x000fc60007f3e0ff */
[----:B------:R-:W-:Y:S01]  /*25b0*/  IMAD.X R3, R21, 0x1, R16, P0 ;  /* 0x0000000115037824 */ /* 0x000fe200000e0610 */
[----:B------:R-:W-:Y:S01]  /*25c0*/  IADD3.X R9, PT, PT, R13, R11, RZ, P1, !PT ;  /* 0x0000000b0d097210 */ /* 0x000fe20000ffe4ff */
[C---:B------:R-:W-:Y:S01]  /*25d0*/  IMAD.SHL.U32 R19, R14.reuse, 0x8, RZ ;  /* 0x000000080e137824 */ /* 0x040fe200078e00ff */
[----:B------:R-:W-:Y:S02]  /*25e0*/  SHF.L.U64.HI R22, R14, 0x3, R6 ;  /* 0x000000030e167819 */ /* 0x000fe40000010206 */
[----:B--2---:R1:W-:Y:S04]  /*25f0*/  STG.E desc[UR14][R2.64], R25 ;  /* 0x0000001902007986 */ /* 0x0043e8000c10190e */
[----:B------:R-:W2:Y:S01]  /*2600*/  LDG.E R27, desc[UR14][R8.64] ;  /* 0x0000000e081b7981 */ /* 0x000ea2000c1e1900 */
[----:B------:R-:W-:-:S02]  /*2610*/  IADD3 R12, P0, PT, R20, R19, RZ ;  /* 0x00000013140c7210 */ /* 0x000fc40007f1e0ff */
[----:B------:R-:W-:-:S03]  /*2620*/  IADD3 R18, P1, PT, R8, R4, RZ ;  /* 0x0000000408127210 */ /* 0x000fc60007f3e0ff */
[----:B------:R-:W-:Y:S01]  /*2630*/  IMAD.X R13, R21, 0x1, R22, P0 ;  /* 0x00000001150d7824 */ /* 0x000fe200000e0616 */
[----:B------:R-:W-:Y:S01]  /*2640*/  IADD3.X R19, PT, PT, R9, R11, RZ, P1, !PT ;  /* 0x0000000b09137210 */ /* 0x000fe20000ffe4ff */
[----:B0-----:R-:W-:-:S03]  /*2650*/  IMAD R23, R6, 0xc, RZ ;  /* 0x0000000c06177824 */ /* 0x001fc600078e02ff */
[----:B--2---:R2:W-:Y:S04]  /*2660*/  STG.E desc[UR14][R12.64], R27 ;  /* 0x0000001b0c007986 */ /* 0x0045e8000c10190e */
[----:B------:R-:W3:Y:S01]  /*2670*/  LDG.E R19, desc[UR14][R18.64] ;  /* 0x0000000e12137981 */ /* 0x000ee2000c1e1900 */
[C---:B-1----:R-:W-:Y:S01]  /*2680*/  IMAD.WIDE.U32 R2, R14.reuse, 0xc, R20 ;  /* 0x0000000c0e027825 */ /* 0x042fe200078e0014 */
[----:B------:R-:W-:Y:S01]  /*2690*/  UIADD3 UR12, UP0, UPT, UR12, -0x4, URZ ;  /* 0xfffffffc0c0c7890 */ /* 0x000fe2000ff1e0ff */
[----:B------:R-:W-:Y:S02]  /*26a0*/  IADD3 R7, P1, PT, R7, R4, RZ ;  /* 0x0000000407077210 */ /* 0x000fe40007f3e0ff */
[----:B------:R-:W-:Y:S01]  /*26b0*/  IMAD.IADD R3, R3, 0x1, R23 ;  /* 0x0000000103037824 */ /* 0x000fe200078e0217 */
[----:B------:R-:W-:Y:S01]  /*26c0*/  UIADD3.X UR16, UPT, UPT, UR16, -0x1, URZ, UP0, !UPT ;  /* 0xffffffff10107890 */ /* 0x000fe200087fe4ff */
[C---:B------:R-:W-:Y:S01]  /*26d0*/  IMAD.SHL.U32 R9, R14.reuse, 0x10, RZ ;  /* 0x000000100e097824 */ /* 0x040fe200078e00ff */
[----:B------:R-:W-:Y:S01]  /*26e0*/  UISETP.NE.U32.AND UP0, UPT, UR12, URZ, UPT ;  /* 0x000000ff0c00728c */ /* 0x000fe2000bf05070 */
[----:B------:R-:W-:Y:S01]  /*26f0*/  SHF.L.U64.HI R8, R14, 0x4, R6 ;  /* 0x000000040e087819 */ /* 0x000fe20000010206 */
[----:B------:R-:W-:Y:S01]  /*2700*/  IMAD.X R0, R0, 0x1, R11, P1 ;  /* 0x0000000100007824 */ /* 0x000fe200008e060b */
[----:B------:R-:W-:Y:S01]  /*2710*/  IADD3 R10, P0, PT, R10, R17, RZ ;  /* 0x000000110a0a7210 */ /* 0x000fe20007f1e0ff */
[----:B------:R-:W-:Y:S01]  /*2720*/  UISETP.NE.AND.EX UP0, UPT, UR16, URZ, UPT, UP0 ;  /* 0x000000ff1000728c */ /* 0x000fe2000bf05300 */
[----:B------:R-:W-:-:S02]  /*2730*/  IADD3 R20, P2, PT, R20, R9, RZ ;  /* 0x0000000914147210 */ /* 0x000fc40007f5e0ff */
[----:B------:R-:W-:-:S03]  /*2740*/  IADD3.X R5, PT, PT, R5, R16, RZ, P0, !PT ;  /* 0x0000001005057210 */ /* 0x000fc600007fe4ff */
[----:B------:R-:W-:Y:S01]  /*2750*/  IMAD.X R21, R21, 0x1, R8, P2 ;  /* 0x0000000115157824 */ /* 0x000fe200010e0608 */
[----:B---3--:R2:W-:Y:S02]  /*2760*/  STG.E desc[UR14][R2.64], R19 ;  /* 0x0000001302007986 */ /* 0x0085e4000c10190e */
[----:B------:R-:W-:Y:S05]  /*2770*/  BRA.U UP0, `(.L_x_492) ;  /* 0xfffffffd00607547 */ /* 0x000fea000b83ffff */
.L_x_487:
[----:B------:R-:W3:Y:S02]  /*2780*/  LDCU UR10, c[0x0][0x388] ;  /* 0x00007100ff0a77ac */ /* 0x000ee40008000800 */
[----:B---3--:R-:W-:-:S06]  /*2790*/  ULOP3.LUT UR10, UR10, 0x3, URZ, 0xc0, !UPT ;  /* 0x000000030a0a7892 */ /* 0x008fcc000f8ec0ff */
[----:B------:R-:W-:-:S04]  /*27a0*/  ISETP.NE.U32.AND P0, PT, RZ, UR10, PT ;  /* 0x0000000aff007c0c */ /* 0x000fc8000bf05070 */
[----:B------:R-:W-:-:S13]  /*27b0*/  ISETP.NE.AND.EX P0, PT, RZ, RZ, PT, P0 ;  /* 0x000000ffff00720c */ /* 0x000fda0003f05300 */
[----:B------:R-:W-:Y:S05]  /*27c0*/  @!P0 EXIT ;  /* 0x000000000000894d */ /* 0x000fea0003800000 */
[----:B--2---:R-:W2:Y:S01]  /*27d0*/  LDC.64 R2, c[0x0][0x3b8] ;  /* 0x0000ee00ff027b82 */ /* 0x004ea20000000a00 */
[----:B------:R-:W1:Y:S01]  /*27e0*/  LDCU.128 UR16, c[0x0][0x3c0] ;  /* 0x00007800ff1077ac */ /* 0x000e620008000c00 */
[----:B------:R-:W3:Y:S06]  /*27f0*/  LDCU.128 UR20, c[0x0][0x390] ;  /* 0x00007200ff1477ac */ /* 0x000eec0008000c00 */
[----:B------:R-:W4:Y:S01]  /*2800*/  LDC.64 R12, c[0x0][0x3b0] ;  /* 0x0000ec00ff0c7b82 */ /* 0x000f220000000a00 */
[----:B------:R-:W-:Y:S02]  /*2810*/  UIMAD UR7, UR7, UR4, URZ ;  /* 0x00000004070772a4 */ /* 0x000fe4000f8e02ff */
[----:B------:R-:W-:-:S02]  /*2820*/  UIMAD.WIDE.U32 UR8, UR6, UR4, URZ ;  /* 0x00000004060872a5 */ /* 0x000fc4000f8e00ff */
[----:B------:R-:W-:Y:S01]  /*2830*/  UIMAD UR4, UR5, UR6, UR7 ;  /* 0x00000006050472a4 */ /* 0x000fe2000f8e0207 */
[----:B------:R-:W5:Y:S03]  /*2840*/  LDCU.64 UR12, c[0x0][0x380] ;  /* 0x00007000ff0c77ac */ /* 0x000f660008000a00 */
[----:B------:R-:W-:Y:S01]  /*2850*/  UIADD3 UR4, UPT, UPT, UR9, UR4, URZ ;  /* 0x0000000409047290 */ /* 0x000fe2000fffe0ff */
[----:B-1----:R-:W-:-:S03]  /*2860*/  LEA R11, P1, R10, UR18, 0x2 ;  /* 0x000000120a0b7c11 */ /* 0x002fc6000f8210ff */
[----:B---3--:R-:W-:Y:S01]  /*2870*/  UIMAD UR6, UR4, UR22, URZ ;  /* 0x00000016040672a4 */ /* 0x008fe2000f8e02ff */
[----:B--2---:R-:W-:Y:S01]  /*2880*/  IMAD R4, R2, UR17, RZ ;  /* 0x0000001102047c24 */ /* 0x004fe2000f8e02ff */
[----:B------:R-:W-:Y:S01]  /*2890*/  UIMAD.WIDE.U32 UR4, UR8, UR22, URZ ;  /* 0x00000016080472a5 */ /* 0x000fe2000f8e00ff */
[----:B------:R-:W-:Y:S01]  /*28a0*/  LEA.HI.X R10, R10, UR19, R5, 0x2, P1 ;  /* 0x000000130a0a7c11 */ /* 0x000fe200088f1405 */
[----:B------:R-:W-:Y:S01]  /*28b0*/  UIMAD UR6, UR8, UR23, UR6 ;  /* 0x00000017080672a4 */ /* 0x000fe2000f8e0206 */
[----:B------:R-:W-:Y:S01]  /*28c0*/  IMAD R9, R3, UR16, R4 ;  /* 0x0000001003097c24 */ /* 0x000fe2000f8e0204 */
[----:B------:R-:W-:Y:S01]  /*28d0*/  UIMAD.WIDE.U32 UR8, UR4, UR20, URZ ;  /* 0x00000014040872a5 */ /* 0x000fe2000f8e00ff */
[----:B------:R-:W-:Y:S01]  /*28e0*/  IMAD.WIDE.U32 R2, R2, UR16, RZ ;  /* 0x0000001002027c25 */ /* 0x000fe2000f8e00ff */
[----:B------:R-:W-:-:S03]  /*28f0*/  UIADD3 UR5, UPT, UPT, UR5, UR6, URZ ;  /* 0x0000000605057290 */ /* 0x000fc6000fffe0ff */
[----:B------:R-:W-:Y:S01]  /*2900*/  UMOV UR6, UR10 ;  /* 0x0000000a00067c82 */ /* 0x000fe20008000000 */
[----:B------:R-:W-:Y:S01]  /*2910*/  IADD3 R9, PT, PT, R3, R9, RZ ;  /* 0x0000000903097210 */ /* 0x000fe20007ffe0ff */
[----:B------:R-:W-:-:S04]  /*2920*/  UIMAD UR5, UR5, UR20, URZ ;  /* 0x00000014050572a4 */ /* 0x000fc8000f8e02ff */
[-C--:B----4-:R-:W-:Y:S01]  /*2930*/  IMAD R3, R9, R12.reuse, RZ ;  /* 0x0000000c09037224 */ /* 0x090fe200078e02ff */
[----:B------:R-:W-:Y:S01]  /*2940*/  UIMAD UR5, UR4, UR21, UR5 ;  /* 0x00000015040572a4 */ /* 0x000fe2000f8e0205 */
[C---:B------:R-:W-:Y:S02]  /*2950*/  IMAD.WIDE.U32 R8, R2.reuse, R12, RZ ;  /* 0x0000000c02087225 */ /* 0x040fe400078e00ff */
[----:B------:R-:W-:Y:S01]  /*2960*/  UMOV UR4, URZ ;  /* 0x000000ff00047c82 */ /* 0x000fe20008000000 */
[----:B------:R-:W-:Y:S01]  /*2970*/  UIADD3 UR5, UPT, UPT, UR9, UR5, URZ ;  /* 0x0000000509057290 */ /* 0x000fe2000fffe0ff */
[----:B------:R-:W-:Y:S01]  /*2980*/  IMAD R3, R2, R13, R3 ;  /* 0x0000000d02037224 */ /* 0x000fe200078e0203 */
[----:B-----5:R-:W-:Y:S02]  /*2990*/  LEA R13, P0, R7, UR12, 0x2 ;  /* 0x0000000c070d7c11 */ /* 0x020fe4000f8010ff */
[----:B------:R-:W-:Y:S01]  /*29a0*/  USHF.L.U64.HI UR5, UR8, 0x2, UR5 ;  /* 0x0000000208057899 */ /* 0x000fe20008010205 */
[----:B------:R-:W-:Y:S01]  /*29b0*/  IMAD.IADD R3, R9, 0x1, R3 ;  /* 0x0000000109037824 */ /* 0x000fe200078e0203 */
[----:B------:R-:W-:-:S03]  /*29c0*/  LEA.HI.X R0, R7, UR13, R0, 0x2, P0 ;  /* 0x0000000d07007c11 */ /* 0x000fc600080f1400 */
[----:B------:R-:W-:-:S04]  /*29d0*/  IMAD R3, R3, UR20, RZ ;  /* 0x0000001403037c24 */ /* 0x000fc8000f8e02ff */
[C---:B------:R-:W-:Y:S02]  /*29e0*/  IMAD R9, R8.reuse, UR21, R3 ;  /* 0x0000001508097c24 */ /* 0x040fe4000f8e0203 */
[----:B------:R-:W-:-:S04]  /*29f0*/  IMAD.WIDE.U32 R2, R8, UR20, RZ ;  /* 0x0000001408027c25 */ /* 0x000fc8000f8e00ff */
[----:B------:R-:W-:-:S05]  /*2a00*/  IMAD.IADD R9, R3, 0x1, R9 ;  /* 0x0000000103097824 */ /* 0x000fca00078e0209 */
[----:B------:R-:W-:-:S07]  /*2a10*/  SHF.L.U64.HI R15, R2, 0x2, R9 ;  /* 0x00000002020f7819 */ /* 0x000fce0000010209 */
.L_x_493:
[----:B-1----:R-:W-:Y:S01]  /*2a20*/  MOV R4, R13 ;  /* 0x0000000d00047202 */ /* 0x002fe20000000f00 */
[----:B------:R-:W-:-:S05]  /*2a30*/  IMAD.MOV.U32 R5, RZ, RZ, R0 ;  /* 0x000000ffff057224 */ /* 0x000fca00078e0000 */
[----:B------:R1:W2:Y:S01]  /*2a40*/  LDG.E R9, desc[UR14][R4.64] ;  /* 0x0000000e04097981 */ /* 0x0002a2000c1e1900 */
[----:B------:R-:W-:Y:S01]  /*2a50*/  UIADD3 UR6, UP0, UPT, UR6, -0x1, URZ ;  /* 0xffffffff06067890 */ /* 0x000fe2000ff1e0ff */
[----:B------:R-:W-:Y:S02]  /*2a60*/  IMAD.U32 R6, RZ, RZ, UR8 ;  /* 0x00000008ff067e24 */ /* 0x000fe4000f8e00ff */
[----:B------:R-:W-:Y:S01]  /*2a70*/  IMAD.U32 R7, RZ, RZ, UR9 ;  /* 0x00000009ff077e24 */ /* 0x000fe2000f8e00ff */
[----:B------:R-:W-:Y:S02]  /*2a80*/  UIADD3.X UR4, UPT, UPT, UR4, -0x1, URZ, UP0, !UPT ;  /* 0xffffffff04047890 */ /* 0x000fe400087fe4ff */
[----:B------:R-:W-:Y:S01]  /*2a90*/  UISETP.NE.U32.AND UP0, UPT, UR6, URZ, UPT ;  /* 0x000000ff0600728c */ /* 0x000fe2000bf05070 */
[----:B------:R-:W-:Y:S01]  /*2aa0*/  LEA R13, P0, R6, R13, 0x2 ;  /* 0x0000000d060d7211 */ /* 0x000fe200078010ff */
[----:B-1----:R-:W-:Y:S01]  /*2ab0*/  IMAD.MOV.U32 R4, RZ, RZ, R11 ;  /* 0x000000ffff047224 */ /* 0x002fe200078e000b */
[----:B------:R-:W-:Y:S01]  /*2ac0*/  MOV R5, R10 ;  /* 0x0000000a00057202 */ /* 0x000fe20000000f00 */
[----:B------:R-:W-:Y:S01]  /*2ad0*/  UISETP.NE.AND.EX UP0, UPT, UR4, URZ, UPT, UP0 ;  /* 0x000000ff0400728c */ /* 0x000fe2000bf05300 */
[----:B------:R-:W-:-:S02]  /*2ae0*/  LEA R11, P1, R2, R11, 0x2 ;  /* 0x0000000b020b7211 */ /* 0x000fc400078210ff */
[----:B------:R-:W-:Y:S02]  /*2af0*/  IADD3.X R0, PT, PT, R0, UR5, RZ, P0, !PT ;  /* 0x0000000500007c10 */ /* 0x000fe400087fe4ff */
[----:B------:R-:W-:Y:S01]  /*2b00*/  IADD3.X R10, PT, PT, R10, R15, RZ, P1, !PT ;  /* 0x0000000f0a0a7210 */ /* 0x000fe20000ffe4ff */
[----:B--2---:R1:W-:Y:S03]  /*2b10*/  STG.E desc[UR14][R4.64], R9 ;  /* 0x0000000904007986 */ /* 0x0043e6000c10190e */
[----:B------:R-:W-:Y:S05]  /*2b20*/  BRA.U UP0, `(.L_x_493) ;  /* 0xfffffffd00bc7547 */ /* 0x000fea000b83ffff */
[----:B------:R-:W-:Y:S05]  /*2b30*/  EXIT ;  /* 0x000000000000794d */ /* 0x000fea0003800000 */
        .weak           $__internal_39_$__cuda_sm20_div_s64
        .type           $__internal_39_$__cuda_sm20_div_s64,@function
        .size           $__internal_39_$__cuda_sm20_div_s64,($__internal_40_$__cuda_sm20_div_u64 - $__internal_39_$__cuda_sm20_div_s64)
$__internal_39_$__cuda_sm20_div_s64:
        /* <DEDUP_REMOVED lines=24> */
[----:B------:R-:W-:-:S04]  /*2cc0*/  IMAD.WIDE.U32 R2, R7, UR4, RZ ;  /* 0x0000000407027c25 */ /* 0x000fc8000f8e00ff */
[----:B------:R-:W-:Y:S01]  /*2cd0*/  IMAD R4, R7, UR5, R3 ;  /* 0x0000000507047c24 */ /* 0x000fe2000f8e0203 */
[----:B------:R-:W-:Y:S02]  /*2ce0*/  IADD3 R11, P0, PT, RZ, -R2, RZ ;  /* 0x80000002ff0b7210 */ /* 0x000fe40007f1e0ff */
[----:B------:R-:W-:Y:S01]  /*2cf0*/  IADD3 R3, P4, PT, RZ, -R10, RZ ;  /* 0x8000000aff037210 */ /* 0x000fe20007f9e0ff */
[----:B------:R-:W-:Y:S02]  /*2d00*/  IMAD R4, R9, UR4, R4 ;  /* 0x0000000409047c24 */ /* 0x000fe4000f8e0204 */
[----:B------:R-:W-:Y:S01]  /*2d10*/  IMAD.HI.U32 R6, R7, R11, RZ ;  /* 0x0000000b07067227 */ /* 0x000fe200078e00ff */
[----:B------:R-:W-:-:S03]  /*2d20*/  IADD3.X R8, PT, PT, RZ, ~R5, RZ, P4, !PT ;  /* 0x80000005ff087210 */ /* 0x000fc600027fe4ff */
[----:B------:R-:W-:Y:S01]  /*2d30*/  IMAD.X R4, RZ, RZ, ~R4, P0 ;  /* 0x000000ffff047224 */ /* 0x000fe200000e0e04 */
[----:B------:R-:W-:-:S03]  /*2d40*/  SEL R8, R8, R5, !P3 ;  /* 0x0000000508087207 */ /* 0x000fc60005800000 */
[----:B------:R-:W-:-:S04]  /*2d50*/  IMAD.WIDE.U32 R6, P0, R7, R4, R6 ;  /* 0x0000000407067225 */ /* 0x000fc80007800006 */
[C---:B------:R-:W-:Y:S02]  /*2d60*/  IMAD R2, R9.reuse, R4, RZ ;  /* 0x0000000409027224 */ /* 0x040fe400078e02ff */
[----:B------:R-:W-:Y:S01]  /*2d70*/  IMAD.HI.U32 R7, P1, R9, R11, R6 ;  /* 0x0000000b09077227 */ /* 0x000fe20007820006 */
[----:B------:R-:W-:-:S03]  /*2d80*/  SEL R6, R3, R10, !P3 ;  /* 0x0000000a03067207 */ /* 0x000fc60005800000 */
        /* <DEDUP_REMOVED lines=46> */
[----:B------:R-:W-:Y:S06]  /*3070*/  RET.REL.NODEC R2 `(_ZN2at6native53_GLOBAL__N__069e5665_20_UpSampleNearest3d_cu_ab8a35b428upsample_nearest3d_out_frameIfXadL_ZNS0_43nearest_neighbor_exact_compute_source_indexEfiiEEEEvPKT_mmmmmmmmPS3_fff) ;  /* 0xffffffcc02e07950 */ /* 0x000fec0003c3ffff */
        .weak           $__internal_40_$__cuda_sm20_div_u64
        .type           $__internal_40_$__cuda_sm20_div_u64,@function
        .size           $__internal_40_$__cuda_sm20_div_u64,($__internal_41_$__cuda_sm20_rem_u64 - $__internal_40_$__cuda_sm20_div_u64)
$__internal_40_$__cuda_sm20_div_u64:
        /* <DEDUP_REMOVED lines=67> */
[----:B------:R-:W-:Y:S06]  /*34b0*/  RET.REL.NODEC R6 `(_ZN2at6native53_GLOBAL__N__069e5665_20_UpSampleNearest3d_cu_ab8a35b428upsample_nearest3d_out_frameIfXadL_ZNS0_43nearest_neighbor_exact_compute_source_indexEfiiEEEEvPKT_mmmmmmmmPS3_fff) ;  /* 0xffffffc806d07950 */ /* 0x000fec0003c3ffff */
        .weak           $__internal_41_$__cuda_sm20_rem_u64
        .type           $__internal_41_$__cuda_sm20_rem_u64,@function
        .size           $__internal_41_$__cuda_sm20_rem_u64,(.L_x_720 - $__internal_41_$__cuda_sm20_rem_u64)
$__internal_41_$__cuda_sm20_rem_u64:
        /* <DEDUP_REMOVED lines=55> */
[----:B------:R-:W-:Y:S01]  /*3830*/  IADD3 R12, PT, PT, -R9, R4, RZ ;  /* 0x00000004090c7210 */ /* 0x000fe20007ffe1ff */
[----:B------:R-:W-:Y:S01]  /*3840*/  IMAD.MOV.U32 R9, RZ, RZ, 0x0 ;  /* 0x00000000ff097424 */ /* 0x000fe200078e00ff */
[----:B------:R-:W-:-:S02]  /*3850*/  ISETP.GE.U32.AND.EX P0, PT, R6, R11, PT, P0 ;  /* 0x0000000b0600720c */ /* 0x000fc40003f06100 */
[----:B------:R-:W-:Y:S02]  /*3860*/  ISETP.NE.AND.EX P1, PT, R11, RZ, PT, P1 ;  /* 0x000000ff0b00720c */ /* 0x000fe40003f25310 */
[----:B------:R-:W-:-:S04]  /*3870*/  SEL R12, R12, R4, P0 ;  /* 0x000000040c0c7207 */ /* 0x000fc80000000000 */
[----:B------:R-:W-:Y:S01]  /*3880*/  SEL R12, R12, 0xffffffff, P1 ;  /* 0xffffffff0c0c7807 */ /* 0x000fe20000800000 */
[----:B------:R-:W-:Y:S06]  /*3890*/  RET.REL.NODEC R8 `(_ZN2at6native53_GLOBAL__N__069e5665_20_UpSampleNearest3d_cu_ab8a35b428upsample_nearest3d_out_frameIfXadL_ZNS0_43nearest_neighbor_exact_compute_source_indexEfiiEEEEvPKT_mmmmmmmmPS3_fff) ;  /* 0xffffffc408d87950 */ /* 0x000fec0003c3ffff */
.L_x_494:
        /* <DEDUP_REMOVED lines=14> */
.L_x_720:


//--------------------- .text._ZN2at6native53_GLOBAL__N__069e5665_20_UpSampleNearest3d_cu_ab8a35b428upsample_nearest3d_out_frameIdXadL_ZNS0_43nearest_neighbor_exact_compute_source_indexEfiiEEEEvPKT_mmmmmmmmPS3_fff --------------------------
	.section	.text._ZN2at6native53_GLOBAL__N__069e5665_20_UpSampleNearest3d_cu_ab8a35b428upsample_nearest3d_out_frameIdXadL_ZNS0_43nearest_neighbor_exact_compute_source_indexEfiiEEEEvPKT_mmmmmmmmPS3_fff,"ax",@progbits
	.align	128
.text._ZN2at6native53_GLOBAL__N__069e5665_20_UpSampleNearest3d_cu_ab8a35b428upsample_nearest3d_out_frameIdXadL_ZNS0_43nearest_neighbor_exact_compute_source_indexEfiiEEEEvPKT_mmmmmmmmPS3_fff:
        .type           _ZN2at6native53_GLOBAL__N__069e5665_20_UpSampleNearest3d_cu_ab8a35b428upsample_nearest3d_out_frameIdXadL_ZNS0_43nearest_neighbor_exact_compute_source_indexEfiiEEEEvPKT_mmmmmmmmPS3_fff,@function
        .size           _ZN2at6native53_GLOBAL__N__069e5665_20_UpSampleNearest3d_cu_ab8a35b428upsample_nearest3d_out_frameIdXadL_ZNS0_43nearest_neighbor_exact_compute_source_indexEfiiEEEEvPKT_mmmmmmmmPS3_fff,(.L_x_724 - _ZN2at6native53_GLOBAL__N__069e5665_20_UpSampleNearest3d_cu_ab8a35b428upsample_nearest3d_out_frameIdXadL_ZNS0_43nearest_neighbor_exact_compute_source_indexEfiiEEEEvPKT_mmmmmmmmPS3_fff)
        .other          _ZN2at6native53_GLOBAL__N__069e5665_20_UpSampleNearest3d_cu_ab8a35b428upsample_nearest3d_out_frameIdXadL_ZNS0_43nearest_neighbor_exact_compute_source_indexEfiiEEEEvPKT_mmmmmmmmPS3_fff,@"STO_CUDA_ENTRY STV_DEFAULT"
_ZN2at6native53_GLOBAL__N__069e5665_20_UpSampleNearest3d_cu_ab8a35b428upsample_nearest3d_out_frameIdXadL_ZNS0_43nearest_neighbor_exact_compute_source_indexEfiiEEEEvPKT_mmmmmmmmPS3_fff:
        /* <DEDUP_REMOVED lines=43> */
[----:B0-----:R-:W-:Y:S02]  /*02b0*/  HFMA2 R2, -RZ, RZ, 0, 0 ;  /* 0x00000000ff027431 */ /* 0x001fe400000001ff */
[----:B-1----:R-:W-:-:S04]  /*02c0*/  IMAD.MOV R5, RZ, RZ, -R3 ;  /* 0x000000ffff057224 */ /* 0x002fc800078e0a03 */
[----:B------:R-:W-:-:S04]  /*02d0*/  IMAD R5, R5, UR6, RZ ;  /* 0x0000000605057c24 */ /* 0x000fc8000f8e02ff */
[----:B------:R-:W-:Y:S01]  /*02e0*/  IMAD.HI.U32 R3, R3, R5, R2 ;  /* 0x0000000503037227 */ /* 0x000fe200078e0002 */
[----:B------:R-:W-:-:S05]  /*02f0*/  MOV R5, RZ ;  /* 0x000000ff00057202 */ /* 0x000fca0000000f00 */
        /* <DEDUP_REMOVED lines=10> */
.L_x_496:
[----:B------:R-:W-:-:S07]  /*03a0*/  MOV R0, 0x3c0 ;  /* 0x000003c000007802 */ /* 0x000fce0000000f00 */
[----:B------:R-:W-:Y:S05]  /*03b0*/  CALL.REL.NOINC `($__internal_42_$__cuda_sm20_div_s64) ;  /* 0x0000002800947944 */ /* 0x000fea0003c00000 */
.L_x_497:
[----:B------:R-:W-:Y:S05]  /*03c0*/  BSYNC.RECONVERGENT B0 ;  /* 0x0000000000007941 */ /* 0x000fea0003800200 */
.L_x_495:
        /* <DEDUP_REMOVED lines=25> */
.L_x_499:
[----:B------:R-:W0:Y:S01]  /*0560*/  LDCU.64 UR4, c[0x0][0x390] ;  /* 0x00007200ff0477ac */ /* 0x000e220008000a00 */
[----:B------:R-:W-:Y:S01]  /*0570*/  IMAD.MOV.U32 R13, RZ, RZ, R5 ;  /* 0x000000ffff0d7224 */ /* 0x000fe200078e0005 */
[----:B------:R-:W-:Y:S01]  /*0580*/  MOV R6, 0x5c0 ;  /* 0x000005c000067802 */ /* 0x000fe20000000f00 */
[----:B0-----:R-:W-:Y:S01]  /*0590*/  IMAD.U32 R5, RZ, RZ, UR4 ;  /* 0x00000004ff057e24 */ /* 0x001fe2000f8e00ff */
[----:B------:R-:W-:-:S07]  /*05a0*/  MOV R11, UR5 ;  /* 0x00000005000b7c02 */ /* 0x000fce0008000f00 */
[----:B------:R-:W-:Y:S05]  /*05b0*/  CALL.REL.NOINC `($__internal_44_$__cuda_sm20_rem_u64) ;  /* 0x0000003000787944 */ /* 0x000fea0003c00000 */
[----:B------:R-:W-:-:S07]  /*05c0*/  IMAD.MOV.U32 R2, RZ, RZ, R8 ;  /* 0x000000ffff027224 */ /* 0x000fce00078e0008 */
.L_x_500:
[----:B------:R-:W-:Y:S05]  /*05d0*/  BSYNC.RECONVERGENT B0 ;  /* 0x0000000000007941 */ /* 0x000fea0003800200 */
.L_x_498:
        /* <DEDUP_REMOVED lines=16> */
[----:B------:R-:W-:Y:S01]  /*06e0*/  IMAD.MOV.U32 R5, RZ, RZ, RZ ;  /* 0x000000ffff057224 */ /* 0x000fe200078e00ff */
[----:B------:R-:W-:-:S05]  /*06f0*/  IADD3 R3, PT, PT, -R4, RZ, RZ ;  /* 0x000000ff04037210 */ /* 0x000fca0007ffe1ff */
        /* <DEDUP_REMOVED lines=8> */
.L_x_502:
[----:B------:R-:W0:Y:S01]  /*0780*/  LDCU.64 UR4, c[0x0][0x3b8] ;  /* 0x00007700ff0477ac */ /* 0x000e220008000a00 */
[----:B------:R-:W-:Y:S01]  /*0790*/  MOV R4, R28 ;  /* 0x0000001c00047202 */ /* 0x000fe20000000f00 */
[----:B------:R-:W-:Y:S01]  /*07a0*/  IMAD.MOV.U32 R3, RZ, RZ, R7 ;  /* 0x000000ffff037224 */ /* 0x000fe200078e0007 */
[----:B------:R-:W-:Y:S01]  /*07b0*/  MOV R6, 0x7f0 ;  /* 0x000007f000067802 */ /* 0x000fe20000000f00 */
[----:B0-----:R-:W-:Y:S02]  /*07c0*/  IMAD.U32 R8, RZ, RZ, UR4 ;  /* 0x00000004ff087e24 */ /* 0x001fe4000f8e00ff */
[----:B------:R-:W-:-:S07]  /*07d0*/  IMAD.U32 R5, RZ, RZ, UR5 ;  /* 0x00000005ff057e24 */ /* 0x000fce000f8e00ff */
[----:B------:R-:W-:Y:S05]  /*07e0*/  CALL.REL.NOINC `($__internal_43_$__cuda_sm20_div_u64) ;  /* 0x0000002800d87944 */ /* 0x000fea0003c00000 */
[----:B------:R-:W-:Y:S01]  /*07f0*/  IMAD.MOV.U32 R4, RZ, RZ, R8 ;  /* 0x000000ffff047224 */ /* 0x000fe200078e0008 */
[----:B------:R-:W-:-:S07]  /*0800*/  MOV R5, R9 ;  /* 0x0000000900057202 */ /* 0x000fce0000000f00 */
.L_x_503:
[----:B------:R-:W-:Y:S05]  /*0810*/  BSYNC.RECONVERGENT B0 ;  /* 0x0000000000007941 */ /* 0x000fea0003800200 */
.L_x_501:
        /* <DEDUP_REMOVED lines=24> */
[----:B------:R-:W-:-:S05]  /*09a0*/  @!P2 LOP3.LUT R9, RZ, UR4, RZ, 0x33, !PT ;  /* 0x00000004ff09ac12 */ /* 0x000fca000f8e33ff */
[----:B------:R-:W-:Y:S01]  /*09b0*/  IMAD.MOV.U32 R4, RZ, RZ, R9 ;  /* 0x000000ffff047224 */ /* 0x000fe200078e0009 */
[----:B------:R-:W-:Y:S06]  /*09c0*/  BRA `(.L_x_506) ;  /* 0x0000000000207947 */ /* 0x000fec0003800000 */
.L_x_505:
[----:B------:R-:W0:Y:S01]  /*09d0*/  LDCU.64 UR4, c[0x0][0x3c0] ;  /* 0x00007800ff0477ac */ /* 0x000e220008000a00 */
[----:B------:R-:W-:Y:S02]  /*09e0*/  MOV R3, R5 ;  /* 0x0000000500037202 */ /* 0x000fe40000000f00 */
[----:B------:R-:W-:Y:S01]  /*09f0*/  MOV R6, 0xa30 ;  /* 0x00000a3000067802 */ /* 0x000fe20000000f00 */
[----:B0-----:R-:W-:Y:S02]  /*0a00*/  IMAD.U32 R8, RZ, RZ, UR4 ;  /* 0x00000004ff087e24 */ /* 0x001fe4000f8e00ff */
[----:B------:R-:W-:-:S07]  /*0a10*/  IMAD.U32 R5, RZ, RZ, UR5 ;  /* 0x00000005ff057e24 */ /* 0x000fce000f8e00ff */
[----:B------:R-:W-:Y:S05]  /*0a20*/  CALL.REL.NOINC `($__internal_43_$__cuda_sm20_div_u64) ;  /* 0x0000002800487944 */ /* 0x000fea0003c00000 */
[----:B------:R-:W-:Y:S02]  /*0a30*/  IMAD.MOV.U32 R4, RZ, RZ, R8 ;  /* 0x000000ffff047224 */ /* 0x000fe400078e0008 */
[----:B------:R-:W-:-:S07]  /*0a40*/  IMAD.MOV.U32 R5, RZ, RZ, R9 ;  /* 0x000000ffff057224 */ /* 0x000fce00078e0009 */
.L_x_506:
[----:B------:R-:W-:Y:S05]  /*0a50*/  BSYNC.RECONVERGENT B0 ;  /* 0x0000000000007941 */ /* 0x000fea0003800200 */
.L_x_504:
        /* <DEDUP_REMOVED lines=24> */
.L_x_508:
[----:B------:R-:W0:Y:S01]  /*0be0*/  LDCU.64 UR4, c[0x0][0x3b0] ;  /* 0x00007600ff0477ac */ /* 0x000e220008000a00 */
[----:B------:R-:W-:Y:S01]  /*0bf0*/  IMAD.MOV.U32 R13, RZ, RZ, R5 ;  /* 0x000000ffff0d7224 */ /* 0x000fe200078e0005 */
[----:B------:R-:W-:Y:S01]  /*0c00*/  MOV R6, 0xc40 ;  /* 0x00000c4000067802 */ /* 0x000fe20000000f00 */
[----:B0-----:R-:W-:Y:S02]  /*0c10*/  IMAD.U32 R5, RZ, RZ, UR4 ;  /* 0x00000004ff057e24 */ /* 0x001fe4000f8e00ff */
[----:B------:R-:W-:-:S07]  /*0c20*/  IMAD.U32 R11, RZ, RZ, UR5 ;  /* 0x00000005ff0b7e24 */ /* 0x000fce000f8e00ff */
[----:B------:R-:W-:Y:S05]  /*0c30*/  CALL.REL.NOINC `($__internal_44_$__cuda_sm20_rem_u64) ;  /* 0x0000002800d87944 */ /* 0x000fea0003c00000 */
[----:B------:R-:W-:-:S07]  /*0c40*/  IMAD.MOV.U32 R4, RZ, RZ, R8 ;  /* 0x000000ffff047224 */ /* 0x000fce00078e0008 */
.L_x_509:
[----:B------:R-:W-:Y:S05]  /*0c50*/  BSYNC.RECONVERGENT B0 ;  /* 0x0000000000007941 */ /* 0x000fea0003800200 */
.L_x_507:
        /* <DEDUP_REMOVED lines=17> */
[----:B0-----:R-:W-:-:S06]  /*0d70*/  IADD3 R5, PT, PT, R6, 0xffffffe, RZ ;  /* 0x0ffffffe06057810 */ /* 0x001fcc0007ffe0ff */
[----:B------:R-:W0:Y:S02]  /*0d80*/  F2I.FTZ.U32.TRUNC.NTZ R5, R5 ;  /* 0x0000000500057305 */ /* 0x000e24000021f000 */
[----:B0-----:R-:W-:-:S04]  /*0d90*/  IMAD.MOV R3, RZ, RZ, -R5 ;  /* 0x000000ffff037224 */ /* 0x001fc800078e0a05 */
[----:B------:R-:W-:-:S04]  /*0da0*/  IMAD R3, R3, UR4, RZ ;  /* 0x0000000403037c24 */ /* 0x000fc8000f8e02ff */
[----:B------:R-:W-:-:S04]  /*0db0*/  IMAD.HI.U32 R3, R5, R3, R4 ;  /* 0x0000000305037227 */ /* 0x000fc800078e0004 */
[----:B------:R-:W-:Y:S02]  /*0dc0*/  IMAD.MOV.U32 R5, RZ, RZ, RZ ;  /* 0x000000ffff057224 */ /* 0x000fe400078e00ff */
        /* <DEDUP_REMOVED lines=12> */
.L_x_511:
[----:B------:R-:W0:Y:S01]  /*0e90*/  LDCU.64 UR4, c[0x0][0x3c0] ;  /* 0x00007800ff0477ac */ /* 0x000e220008000a00 */
[----:B------:R-:W-:Y:S01]  /*0ea0*/  IMAD.MOV.U32 R4, RZ, RZ, R28 ;  /* 0x000000ffff047224 */ /* 0x000fe200078e001c */
[----:B------:R-:W-:Y:S01]  /*0eb0*/  MOV R6, 0xf00 ;  /* 0x00000f0000067802 */ /* 0x000fe20000000f00 */
[----:B------:R-:W-:Y:S01]  /*0ec0*/  IMAD.MOV.U32 R3, RZ, RZ, R7 ;  /* 0x000000ffff037224 */ /* 0x000fe200078e0007 */
[----:B0-----:R-:W-:Y:S01]  /*0ed0*/  MOV R8, UR4 ;  /* 0x0000000400087c02 */ /* 0x001fe20008000f00 */
[----:B------:R-:W-:-:S07]  /*0ee0*/  IMAD.U32 R5, RZ, RZ, UR5 ;  /* 0x00000005ff057e24 */ /* 0x000fce000f8e00ff */
[----:B------:R-:W-:Y:S05]  /*0ef0*/  CALL.REL.NOINC `($__internal_43_$__cuda_sm20_div_u64) ;  /* 0x0000002400147944 */ /* 0x000fea0003c00000 */
[----:B------:R-:W0:Y:S01]  /*0f00*/  LDCU UR4, c[0x0][0x3c0] ;  /* 0x00007800ff0477ac */ /* 0x000e220008000800 */
[--C-:B------:R-:W-:Y:S01]  /*0f10*/  IMAD.MOV R3, RZ, RZ, -R8.reuse ;  /* 0x000000ffff037224 */ /* 0x100fe200078e0a08 */
[----:B------:R-:W-:Y:S01]  /*0f20*/  MOV R5, R9 ;  /* 0x0000000900057202 */ /* 0x000fe20000000f00 */
[----:B------:R-:W-:Y:S02]  /*0f30*/  IMAD.MOV.U32 R4, RZ, RZ, R8 ;  /* 0x000000ffff047224 */ /* 0x000fe400078e0008 */
[----:B0-----:R-:W-:-:S07]  /*0f40*/  IMAD R3, R3, UR4, R28 ;  /* 0x0000000403037c24 */ /* 0x001fce000f8e021c */
.L_x_512:
[----:B------:R-:W-:Y:S05]  /*0f50*/  BSYNC.RECONVERGENT B0 ;  /* 0x0000000000007941 */ /* 0x000fea0003800200 */
.L_x_510:
        /* <DEDUP_REMOVED lines=34> */
.L_x_514:
[----:B------:R-:W0:Y:S01]  /*1180*/  LDCU.64 UR4, c[0x0][0x3b8] ;  /* 0x00007700ff0477ac */ /* 0x000e220008000a00 */
[----:B------:R-:W-:Y:S01]  /*1190*/  IMAD.MOV.U32 R13, RZ, RZ, R5 ;  /* 0x000000ffff0d7224 */ /* 0x000fe200078e0005 */
[----:B------:R-:W-:Y:S01]  /*11a0*/  MOV R6, 0x11e0 ;  /* 0x000011e000067802 */ /* 0x000fe20000000f00 */
[----:B0-----:R-:W-:Y:S02]  /*11b0*/  IMAD.U32 R5, RZ, RZ, UR4 ;  /* 0x00000004ff057e24 */ /* 0x001fe4000f8e00ff */
[----:B------:R-:W-:-:S07]  /*11c0*/  IMAD.U32 R11, RZ, RZ, UR5 ;  /* 0x00000005ff0b7e24 */ /* 0x000fce000f8e00ff */
[----:B------:R-:W-:Y:S05]  /*11d0*/  CALL.REL.NOINC `($__internal_44_$__cuda_sm20_rem_u64) ;  /* 0x0000002400707944 */ /* 0x000fea0003c00000 */
[----:B------:R-:W-:-:S07]  /*11e0*/  MOV R4, R8 ;  /* 0x0000000800047202 */ /* 0x000fce0000000f00 */
.L_x_515:
[----:B------:R-:W-:Y:S05]  /*11f0*/  BSYNC.RECONVERGENT B0 ;  /* 0x0000000000007941 */ /* 0x000fea0003800200 */
.L_x_513:
        /* <DEDUP_REMOVED lines=16> */
[----:B------:R-:W-:Y:S02]  /*1300*/  IMAD.U32 R4, RZ, RZ, UR4 ;  /* 0x00000004ff047e24 */ /* 0x000fe4000f8e00ff */
[----:B------:R-:W-:-:S03]  /*1310*/  IMAD R11, R10, UR4, RZ ;  /* 0x000000040a0b7c24 */ /* 0x000fc6000f8e02ff */
[----:B------:R-:W2:Y:S01]  /*1320*/  F2I.FTZ.FLOOR.NTZ R3, R3 ;  /* 0x0000000300037305 */ /* 0x000ea20000217100 */
[----:B------:R-:W-:Y:S01]  /*1330*/  IMAD R11, R0, UR5, R11 ;  /* 0x00000005000b7c24 */ /* 0x000fe2000f8e020b */
[----:B0-----:R-:W-:Y:S02]  /*1340*/  ISETP.NE.U32.AND P0, PT, RZ, UR12, PT ;  /* 0x0000000cff007c0c */ /* 0x001fe4000bf05070 */
[----:B-1----:R-:W-:Y:S02]  /*1350*/  VIADDMNMX R8, R9, 0xffffffff, R6, PT ;  /* 0xffffffff09087846 */ /* 0x002fe40003800106 */
[----:B------:R-:W-:Y:S02]  /*1360*/  ISETP.NE.AND.EX P0, PT, RZ, UR13, PT, P0 ;  /* 0x0000000dff007c0c */ /* 0x000fe4000bf05300 */
[--C-:B------:R-:W-:Y:S02]  /*1370*/  SHF.R.S32.HI R9, RZ, 0x1f, R8.reuse ;  /* 0x0000001fff097819 */ /* 0x100fe40000011408 */
        /* <DEDUP_REMOVED lines=12> */
[----:B------:R-:W-:-:S03]  /*1440*/  IMAD.MOV.U32 R3, RZ, RZ, R4 ;  /* 0x000000ffff037224 */ /* 0x000fc600078e0004 */
[----:B------:R-:W-:-:S03]  /*1450*/  IADD3 R0, PT, PT, R5, R11, RZ ;  /* 0x0000000b05007210 */ /* 0x000fc60007ffe0ff */
[----:B------:R-:W-:Y:S05]  /*1460*/  BRA.U !UP0, `(.L_x_516) ;  /* 0x00000015087c7547 */ /* 0x000fea000b800000 */
[----:B------:R-:W0:Y:S01]  /*1470*/  LDCU.128 UR16, c[0x0][0x3c0] ;  /* 0x00007800ff1077ac */ /* 0x000e220008000c00 */
[----:B------:R-:W1:Y:S01]  /*1480*/  LDCU.128 UR8, c[0x0][0x3b0] ;  /* 0x00007600ff0877ac */ /* 0x000e620008000c00 */
[----:B------:R-:W-:Y:S01]  /*1490*/  ULOP3.LUT UR26, UR12, 0xfffffffc, URZ, 0xc0, !UPT ;  /* 0xfffffffc0c1a7892 */ /* 0x000fe2000f8ec0ff */
[----:B------:R-:W2:Y:S03]  /*14a0*/  LDCU UR27, c[0x0][0x38c] ;  /* 0x00007180ff1b77ac */ /* 0x000ea60008000800 */
[----:B------:R-:W-:-:S04]  /*14b0*/  UISETP.GT.U32.AND UP0, UPT, UR26, URZ, UPT ;  /* 0x000000ff1a00728c */ /* 0x000fc8000bf04070 */
[----:B------:R-:W-:Y:S01]  /*14c0*/  UISETP.GT.AND.EX UP0, UPT, UR13, URZ, UPT, UP0 ;  /* 0x000000ff0d00728c */ /* 0x000fe2000bf04300 */
[----:B0-----:R-:W-:Y:S01]  /*14d0*/  LEA R2, P0, R28, UR18, 0x3 ;  /* 0x000000121c027c11 */ /* 0x001fe2000f8018ff */
[----:B-1----:R-:W-:-:S03]  /*14e0*/  UIMAD UR17, UR17, UR10, URZ ;  /* 0x0000000a111172a4 */ /* 0x002fc6000f8e02ff */
[----:B------:R-:W-:Y:S01]  /*14f0*/  LEA.HI.X R13, R28, UR19, R7, 0x3, P0 ;  /* 0x000000131c0d7c11 */ /* 0x000fe200080f1c07 */
[----:B------:R-:W-:Y:S02]  /*1500*/  UIMAD.WIDE.U32 UR14, UR16, UR10, URZ ;  /* 0x0000000a100e72a5 */ /* 0x000fe4000f8e00ff */
[----:B------:R-:W-:Y:S01]  /*1510*/  UIMAD UR16, UR11, UR16, UR17 ;  /* 0x000000100b1072a4 */ /* 0x000fe2000f8e0211 */
[----:B------:R-:W0:Y:S03]  /*1520*/  LDCU.64 UR10, c[0x0][0x390] ;  /* 0x00007200ff0a77ac */ /* 0x000e260008000a00 */
[----:B------:R-:W-:Y:S02]  /*1530*/  UIADD3 UR16, UPT, UPT, UR15, UR16, URZ ;  /* 0x000000100f107290 */ /* 0x000fe4000fffe0ff */
[----:B------:R-:W-:Y:S02]  /*1540*/  UIMAD.WIDE.U32 UR20, UR14, UR8, URZ ;  /* 0x000000080e1472a5 */ /* 0x000fe4000f8e00ff */
[----:B------:R-:W-:-:S04]  /*1550*/  UIMAD UR17, UR16, UR8, URZ ;  /* 0x00000008101172a4 */ /* 0x000fc8000f8e02ff */
[----:B------:R-:W-:-:S04]  /*1560*/  UIMAD UR9, UR14, UR9, UR17 ;  /* 0x000000090e0972a4 */ /* 0x000fc8000f8e0211 */
[----:B------:R-:W-:Y:S02]  /*1570*/  UIADD3 UR9, UPT, UPT, UR21, UR9, URZ ;  /* 0x0000000915097290 */ /* 0x000fe4000fffe0ff */
[----:B0-----:R-:W-:Y:S02]  /*1580*/  UIMAD.WIDE.U32 UR22, UR20, UR10, URZ ;  /* 0x0000000a141672a5 */ /* 0x001fe4000f8e00ff */
[----:B------:R-:W-:-:S04]  /*1590*/  UIMAD UR9, UR9, UR10, URZ ;  /* 0x0000000a090972a4 */ /* 0x000fc8000f8e02ff */
[----:B------:R-:W-:Y:S01]  /*15a0*/  UIMAD UR9, UR20, UR11, UR9 ;  /* 0x0000000b140972a4 */ /* 0x000fe2000f8e0209 */
[----:B------:R-:W-:Y:S02]  /*15b0*/  IMAD.U32 R11, RZ, RZ, UR23 ;  /* 0x00000017ff0b7e24 */ /* 0x000fe4000f8e00ff */
[----:B------:R-:W-:-:S03]  /*15c0*/  IMAD.U32 R10, RZ, RZ, UR22 ;  /* 0x00000016ff0a7e24 */ /* 0x000fc6000f8e00ff */
[----:B------:R-:W-:Y:S02]  /*15d0*/  VIADD R6, R11, UR9 ;  /* 0x000000090b067c36 */ /* 0x000fe40008000000 */
[C---:B------:R-:W-:Y:S01]  /*15e0*/  SHF.L.U32 R8, R10.reuse, 0x2, RZ ;  /* 0x000000020a087819 */ /* 0x040fe200000006ff */
[C---:B------:R-:W-:Y:S02]  /*15f0*/  IMAD.SHL.U32 R9, R10.reuse, 0x8, RZ ;  /* 0x000000080a097824 */ /* 0x040fe400078e00ff */
[C---:B------:R-:W-:Y:S01]  /*1600*/  IMAD.SHL.U32 R23, R10.reuse, 0x10, RZ ;  /* 0x000000100a177824 */ /* 0x040fe200078e00ff */
[C-C-:B------:R-:W-:Y:S02]  /*1610*/  SHF.L.U64.HI R22, R10.reuse, 0x2, R6.reuse ;  /* 0x000000020a167819 */ /* 0x140fe40000010206 */
[C-C-:B------:R-:W-:Y:S02]  /*1620*/  SHF.L.U64.HI R26, R10.reuse, 0x3, R6.reuse ;  /* 0x000000030a1a7819 */ /* 0x140fe40000010206 */
[----:B------:R-:W-:Y:S01]  /*1630*/  SHF.L.U64.HI R27, R10, 0x4, R6 ;  /* 0x000000040a1b7819 */ /* 0x000fe20000010206 */
[----:B--2---:R-:W-:Y:S06]  /*1640*/  BRA.U !UP0, `(.L_x_517) ;  /* 0x0000001108007547 */ /* 0x004fec000b800000 */
[----:B------:R-:W-:Y:S02]  /*1650*/  UISETP.GT.U32.AND UP1, UPT, UR26, 0xc, UPT ;  /* 0x0000000c1a00788c */ /* 0x000fe4000bf24070 */
[----:B------:R-:W-:Y:S02]  /*1660*/  UPLOP3.LUT UP0, UPT, UPT, UPT, UPT, 0x80, 0x8 ;  /* 0x000000000008789c */ /* 0x000fe40003f0f070 */
[----:B------:R-:W-:-:S09]  /*1670*/  UISETP.GT.AND.EX UP1, UPT, UR27, URZ, UPT, UP1 ;  /* 0x000000ff1b00728c */ /* 0x000fd2000bf24310 */
[----:B------:R-:W-:Y:S05]  /*1680*/  BRA.U !UP1, `(.L_x_518) ;  /* 0x0000000909547547 */ /* 0x000fea000b800000 */
[----:B------:R-:W0:Y:S01]  /*1690*/  LDCU.64 UR20, c[0x0][0x398] ;  /* 0x00007300ff1477ac */ /* 0x000e220008000a00 */
[----:B------:R-:W1:Y:S01]  /*16a0*/  LDCU UR17, c[0x0][0x3b4] ;  /* 0x00007680ff1177ac */ /* 0x000e620008000800 */
[----:B------:R-:W-:Y:S02]  /*16b0*/  UIMAD UR13, UR16, UR8, URZ ;  /* 0x00000008100d72a4 */ /* 0x000fe4000f8e02ff */
[----:B------:R-:W-:Y:S02]  /*16c0*/  UIMAD.WIDE.U32 UR22, UR14, UR8, URZ ;  /* 0x000000080e1672a5 */ /* 0x000fe4000f8e00ff */
[----:B------:R-:W-:Y:S02]  /*16d0*/  UPLOP3.LUT UP0, UPT, UPT, UPT, UPT, 0x40, 0x4 ;  /* 0x000000000004789c */ /* 0x000fe40003f0e870 */
[----:B------:R-:W-:Y:S01]  /*16e0*/  UIMAD.WIDE.U32 UR30, UR22, UR10, URZ ;  /* 0x0000000a161e72a5 */ /* 0x000fe2000f8e00ff */
[----:B------:R-:W2:Y:S01]  /*16f0*/  LDCU.64 UR28, c[0x0][0x380] ;  /* 0x00007000ff1c77ac */ /* 0x000ea20008000a00 */
[----:B0-----:R-:W-:-:S04]  /*1700*/  UIMAD UR9, UR5, UR20, URZ ;  /* 0x00000014050972a4 */ /* 0x001fc8000f8e02ff */
[----:B------:R-:W-:Y:S01]  /*1710*/  IMAD.U32 R11, RZ, RZ, UR31 ;  /* 0x0000001fff0b7e24 */ /* 0x000fe2000f8e00ff */
[----:B------:R-:W-:Y:S01]  /*1720*/  UIMAD.WIDE.U32 UR18, UR4, UR20, URZ ;  /* 0x00000014041272a5 */ /* 0x000fe2000f8e00ff */
[----:B------:R-:W-:Y:S01]  /*1730*/  IMAD.U32 R10, RZ, RZ, UR30 ;  /* 0x0000001eff0a7e24 */ /* 0x000fe2000f8e00ff */
[----:B------:R-:W-:Y:S02]  /*1740*/  UIMAD UR9, UR4, UR21, UR9 ;  /* 0x00000015040972a4 */ /* 0x000fe4000f8e0209 */
[----:B-1----:R-:W-:Y:S01]  /*1750*/  UIMAD UR13, UR14, UR17, UR13 ;  /* 0x000000110e0d72a4 */ /* 0x002fe2000f8e020d */
[----:B------:R-:W-:Y:S01]  /*1760*/  IMAD.SHL.U32 R5, R10, 0x20, RZ ;  /* 0x000000200a057824 */ /* 0x000fe200078e00ff */
[----:B------:R-:W-:Y:S02]  /*1770*/  UIADD3 UR9, UPT, UPT, UR19, UR9, URZ ;  /* 0x0000000913097290 */ /* 0x000fe4000fffe0ff */
[----:B------:R-:W-:Y:S02]  /*1780*/  UIMAD.WIDE.U32 UR20, UR18, UR6, URZ ;  /* 0x00000006121472a5 */ /* 0x000fe4000f8e00ff */
[----:B------:R-:W-:-:S02]  /*1790*/  UIMAD UR9, UR9, UR6, URZ ;  /* 0x00000006090972a4 */ /* 0x000fc4000f8e02ff */
[----:B------:R-:W-:Y:S02]  /*17a0*/  UIADD3 UR13, UPT, UPT, UR23, UR13, URZ ;  /* 0x0000000d170d7290 */ /* 0x000fe4000fffe0ff */
[----:B------:R-:W-:Y:S02]  /*17b0*/  UIMAD UR9, UR18, UR7, UR9 ;  /* 0x00000007120972a4 */ /* 0x000fe4000f8e0209 */
[----:B------:R-:W-:Y:S02]  /*17c0*/  UIMAD UR13, UR13, UR10, URZ ;  /* 0x0000000a0d0d72a4 */ /* 0x000fe4000f8e02ff */
[----:B------:R-:W-:Y:S02]  /*17d0*/  UIADD3 UR9, UPT, UPT, UR21, UR9, URZ ;  /* 0x0000000915097290 */ /* 0x000fe4000fffe0ff */
[----:B------:R-:W-:Y:S02]  /*17e0*/  UIMAD UR13, UR22, UR11, UR13 ;  /* 0x0000000b160d72a4 */ /* 0x000fe4000f8e020d */
[----:B------:R-:W-:-:S02]  /*17f0*/  UIMAD UR9, UR9, UR10, URZ ;  /* 0x0000000a090972a4 */ /* 0x000fc4000f8e02ff */
[----:B------:R-:W-:Y:S02]  /*1800*/  UIMAD.WIDE.U32 UR18, UR20, UR10, URZ ;  /* 0x0000000a141272a5 */ /* 0x000fe4000f8e00ff */
[----:B------:R-:W-:Y:S01]  /*1810*/  UIMAD UR9, UR20, UR11, UR9 ;  /* 0x0000000b140972a4 */ /* 0x000fe2000f8e0209 */
[----:B------:R-:W-:Y:S01]  /*1820*/  IADD3 R6, PT, PT, R11, UR13, RZ ;  /* 0x0000000d0b067c10 */ /* 0x000fe2000fffe0ff */
[----:B------:R-:W-:Y:S02]  /*1830*/  USHF.L.U32 UR17, UR18, 0x2, URZ ;  /* 0x0000000212117899 */ /* 0x000fe400080006ff */
[----:B------:R-:W-:Y:S01]  /*1840*/  UIADD3 UR9, UPT, UPT, UR19, UR9, URZ ;  /* 0x0000000913097290 */ /* 0x000fe2000fffe0ff */
[----:B------:R-:W-:Y:S01]  /*1850*/  SHF.L.U64.HI R4, R10, 0x5, R6 ;  /* 0x000000050a047819 */ /* 0x000fe20000010206 */
[----:B------:R-:W-:Y:S02]  /*1860*/  USHF.L.U32 UR19, UR18, 0x3, URZ ;  /* 0x0000000312137899 */ /* 0x000fe400080006ff */
[----:B------:R-:W-:-:S02]  /*1870*/  USHF.L.U64.HI UR20, UR18, 0x3, UR9 ;  /* 0x0000000312147899 */ /* 0x000fc40008010209 */
[----:B--2---:R-:W-:-:S12]  /*1880*/  USHF.L.U64.HI UR18, UR18, 0x2, UR9 ;  /* 0x0000000212127899 */ /* 0x004fd80008010209 */
.L_x_519:
[----:B0-----:R-:W-:-:S04]  /*1890*/  LEA R14, P0, R3, UR28, 0x3 ;  /* 0x0000001c030e7c11 */ /* 0x001fc8000f8018ff */
[----:B------:R-:W-:-:S05]  /*18a0*/  LEA.HI.X R15, R3, UR29, R0, 0x3, P0 ;  /* 0x0000001d030f7c11 */ /* 0x000fca00080f1c00 */
[----:B------:R-:W2:Y:S01]  /*18b0*/  LDG.E.64 R20, desc[UR24][R14.64] ;  /* 0x000000180e147981 */ /* 0x000ea2000c1e1b00 */
[----:B------:R-:W-:Y:S01]  /*18c0*/  IADD3 R16, P0, PT, R14, UR19, RZ ;  /* 0x000000130e107c10 */ /* 0x000fe2000ff1e0ff */
[----:B------:R-:W-:-:S03]  /*18d0*/  IMAD.MOV.U32 R12, RZ, RZ, R2 ;  /* 0x000000ffff0c7224 */ /* 0x000fc600078e0002 */
[----:B------:R-:W-:Y:S02]  /*18e0*/  IADD3.X R17, PT, PT, R15, UR20, RZ, P0, !PT ;  /* 0x000000140f117c10 */ /* 0x000fe400087fe4ff */
[----:B------:R-:W-:Y:S01]  /*18f0*/  IADD3 R24, P0, PT, R2, R9, RZ ;  /* 0x0000000902187210 */ /* 0x000fe20007f1e0ff */
[----:B--2---:R-:W-:Y:S04]  /*1900*/  STG.E.64 desc[UR24][R12.64], R20 ;  /* 0x000000140c007986 */ /* 0x004fe8000c101b18 */
[----:B------:R-:W2:Y:S01]  /*1910*/  LDG.E.64 R14, desc[UR24][R16.64] ;  /* 0x00000018100e7981 */ /* 0x000ea2000c1e1b00 */
[----:B------:R-:W-:Y:S01]  /*1920*/  IADD3 R18, P1, PT, R16, UR19, RZ ;  /* 0x0000001310127c10 */ /* 0x000fe2000ff3e0ff */
[----:B------:R-:W-:-:S03]  /*1930*/  IMAD.X R25, R13, 0x1, R26, P0 ;  /* 0x000000010d197824 */ /* 0x000fc600000e061a */
[----:B------:R-:W-:Y:S02]  /*1940*/  IADD3.X R19, PT, PT, R17, UR20, RZ, P1, !PT ;  /* 0x0000001411137c10 */ /* 0x000fe40008ffe4ff */
[----:B--2---:R0:W-:Y:S04]  /*1950*/  STG.E.64 desc[UR24][R24.64], R14 ;  /* 0x0000000e18007986 */ /* 0x0041e8000c101b18 */
[----:B0-----:R-:W2:Y:S01]  /*1960*/  LDG.E.64 R14, desc[UR24][R18.64] ;  /* 0x00000018120e7981 */ /* 0x001ea2000c1e1b00 */
[----:B------:R-:W-:Y:S02]  /*1970*/  IADD3 R16, P0, PT, R2, R23, RZ ;  /* 0x0000001702107210 */ /* 0x000fe40007f1e0ff */
[----:B------:R-:W-:-:S03]  /*1980*/  IADD3 R20, P1, PT, R18, UR19, RZ ;  /* 0x0000001312147c10 */ /* 0x000fc6000ff3e0ff */
[----:B------:R-:W-:Y:S01]  /*1990*/  IMAD.X R17, R13, 0x1, R27, P0 ;  /* 0x000000010d117824 */ /* 0x000fe200000e061b */
[----:B------:R-:W-:Y:S02]  /*19a0*/  IADD3.X R21, PT, PT, R19, UR20, RZ, P1, !PT ;  /* 0x0000001413157c10 */ /* 0x000fe40008ffe4ff */
[----:B------:R-:W-:Y:S02]  /*19b0*/  IADD3 R3, P0, PT, R3, UR17, RZ ;  /* 0x0000001103037c10 */ /* 0x000fe4000ff1e0ff */
[----:B--2---:R0:W-:Y:S04]  /*19c0*/  STG.E.64 desc[UR24][R16.64], R14 ;  /* 0x0000000e10007986 */ /* 0x0041e8000c101b18 */
[----:B------:R-:W2:Y:S01]  /*19d0*/  LDG.E.64 R20, desc[UR24][R20.64] ;  /* 0x0000001814147981 */ /* 0x000ea2000c1e1b00 */
[----:B------:R-:W-:Y:S01]  /*19e0*/  IMAD R29, R6, 0x18, RZ ;  /* 0x00000018061d7824 */ /* 0x000fe200078e02ff */
[----:B------:R-:W-:Y:S01]  /*19f0*/  IADD3.X R0, PT, PT, R0, UR18, RZ, P0, !PT ;  /* 0x0000001200007c10 */ /* 0x000fe200087fe4ff */
[----:B------:R-:W-:Y:S01]  /*1a00*/  IMAD.WIDE.U32 R18, R10, 0x18, R12 ;  /* 0x000000180a127825 */ /* 0x000fe200078e000c */
[----:B------:R-:W-:-:S04]  /*1a10*/  LEA R24, P0, R3, UR28, 0x3 ;  /* 0x0000001c03187c11 */ /* 0x000fc8000f8018ff */
[----:B------:R-:W-:Y:S02]  /*1a20*/  IADD3 R19, PT, PT, R19, R29, RZ ;  /* 0x0000001d13137210 */ /* 0x000fe40007ffe0ff */
[----:B------:R-:W-:-:S03]  /*1a30*/  LEA.HI.X R25, R3, UR29, R0, 0x3, P0 ;  /* 0x0000001d03197c11 */ /* 0x000fc600080f1c00 */
[----:B--2---:R1:W-:Y:S04]  /*1a40*/  STG.E.64 desc[UR24][R18.64], R20 ;  /* 0x0000001412007986 */ /* 0x0043e8000c101b18 */
[----:B0-----:R-:W2:Y:S01]  /*1a50*/  LDG.E.64 R14, desc[UR24][R24.64] ;  /* 0x00000018180e7981 */ /* 0x001ea2000c1e1b00 */
[----:B------:R-:W-:Y:S02]  /*1a60*/  IADD3 R12, P0, PT, R2, R5, RZ ;  /* 0x00000005020c7210 */ /* 0x000fe40007f1e0ff */
[----:B------:R-:W-:-:S03]  /*1a70*/  IADD3 R16, P1, PT, R24, UR19, RZ ;  /* 0x0000001318107c10 */ /* 0x000fc6000ff3e0ff */
[----:B------:R-:W-:Y:S01]  /*1a80*/  IMAD.X R13, R13, 0x1, R4, P0 ;  /* 0x000000010d0d7824 */ /* 0x000fe200000e0604 */
[----:B------:R-:W-:-:S04]  /*1a90*/  IADD3.X R17, PT, PT, R25, UR20, RZ, P1, !PT ;  /* 0x0000001419117c10 */ /* 0x000fc80008ffe4ff */
[----:B--2---:R-:W-:Y:S04]  /*1aa0*/  STG.E.64 desc[UR24][R12.64], R14 ;  /* 0x0000000e0c007986 */ /* 0x004fe8000c101b18 */
[----:B-1----:R0:W2:Y:S01]  /*1ab0*/  LDG.E.64 R20, desc[UR24][R16.64] ;  /* 0x0000001810147981 */ /* 0x0020a2000c1e1b00 */
[----:B------:R-:W-:-:S05]  /*1ac0*/  IADD3 R18, P0, PT, R12, R9, RZ ;  /* 0x000000090c127210 */ /* 0x000fca0007f1e0ff */
[----:B------:R-:W-:Y:S01]  /*1ad0*/  IMAD.X R19, R13, 0x1, R26, P0 ;  /* 0x000000010d137824 */ /* 0x000fe200000e061a */
[----:B0-----:R-:W-:-:S04]  /*1ae0*/  IADD3 R16, P1, PT, R16, UR19, RZ ;  /* 0x0000001310107c10 */ /* 0x001fc8000ff3e0ff */
[----:B------:R-:W-:Y:S01]  /*1af0*/  IADD3.X R17, PT, PT, R17, UR20, RZ, P1, !PT ;  /* 0x0000001411117c10 */ /* 0x000fe20008ffe4ff */
[----:B--2---:R0:W-:Y:S04]  /*1b00*/  STG.E.64 desc[UR24][R18.64], R20 ;  /* 0x0000001412007986 */ /* 0x0041e8000c101b18 */
[----:B0-----:R-:W2:Y:S01]  /*1b10*/  LDG.E.64 R20, desc[UR24][R16.64] ;  /* 0x0000001810147981 */ /* 0x001ea2000c1e1b00 */
[----:B------:R-:W-:Y:S02]  /*1b20*/  IADD3 R24, P0, PT, R12, R23, RZ ;  /* 0x000000170c187210 */ /* 0x000fe40007f1e0ff */
[----:B------:R-:W-:-:S03]  /*1b30*/  IADD3 R14, P1, PT, R16, UR19, RZ ;  /* 0x00000013100e7c10 */ /* 0x000fc6000ff3e0ff */
[----:B------:R-:W-:Y:S01]  /*1b40*/  IMAD.X R25, R13, 0x1, R27, P0 ;  /* 0x000000010d197824 */ /* 0x000fe200000e061b */
[----:B------:R-:W-:-:S04]  /*1b50*/  IADD3.X R15, PT, PT, R17, UR20, RZ, P1, !PT ;  /* 0x00000014110f7c10 */ /* 0x000fc80008ffe4ff */
[----:B--2---:R0:W-:Y:S04]  /*1b60*/  STG.E.64 desc[UR24][R24.64], R20 ;  /* 0x0000001418007986 */ /* 0x0041e8000c101b18 */
[----:B------:R-:W2:Y:S01]  /*1b70*/  LDG.E.64 R14, desc[UR24][R14.64] ;  /* 0x000000180e0e7981 */ /* 0x000ea2000c1e1b00 */
[----:B0-----:R-:W-:Y:S01]  /*1b80*/  IADD3 R25, P0, PT, R3, UR17, RZ ;  /* 0x0000001103197c10 */ /* 0x001fe2000ff1e0ff */
[----:B------:R-:W-:-:S03]  /*1b90*/  IMAD.WIDE.U32 R2, R10, 0x18, R12 ;  /* 0x000000180a027825 */ /* 0x000fc600078e000c */
[----:B------:R-:W-:Y:S01]  /*1ba0*/  IADD3.X R0, PT, PT, R0, UR18, RZ, P0, !PT ;  /* 0x0000001200007c10 */ /* 0x000fe200087fe4ff */
[----:B------:R-:W-:Y:S01]  /*1bb0*/  IMAD.IADD R19, R29, 0x1, R3 ;  /* 0x000000011d137824 */ /* 0x000fe200078e0203 */
[C---:B------:R-:W-:Y:S02]  /*1bc0*/  LEA R16, P0, R25.reuse, UR28, 0x3 ;  /* 0x0000001c19107c11 */ /* 0x040fe4000f8018ff */
[----:B------:R-:W-:Y:S02]  /*1bd0*/  MOV R18, R2 ;  /* 0x0000000200127202 */ /* 0x000fe40000000f00 */
[----:B------:R-:W-:-:S03]  /*1be0*/  LEA.HI.X R17, R25, UR29, R0, 0x3, P0 ;  /* 0x0000001d19117c11 */ /* 0x000fc600080f1c00 */
[----:B--2---:R0:W-:Y:S04]  /*1bf0*/  STG.E.64 desc[UR24][R18.64], R14 ;  /* 0x0000000e12007986 */ /* 0x0041e8000c101b18 */
[----:B0-----:R-:W2:Y:S01]  /*1c00*/  LDG.E.64 R18, desc[UR24][R16.64] ;  /* 0x0000001810127981 */ /* 0x001ea2000c1e1b00 */
[----:B------:R-:W-:Y:S02]  /*1c10*/  IADD3 R2, P0, PT, R12, R5, RZ ;  /* 0x000000050c027210 */ /* 0x000fe40007f1e0ff */
[----:B------:R-:W-:-:S03]  /*1c20*/  IADD3 R12, P1, PT, R16, UR19, RZ ;  /* 0x00000013100c7c10 */ /* 0x000fc6000ff3e0ff */
[----:B------:R-:W-:Y:S01]  /*1c30*/  IMAD.X R3, R13, 0x1, R4, P0 ;  /* 0x000000010d037824 */ /* 0x000fe200000e0604 */
[----:B------:R-:W-:Y:S02]  /*1c40*/  IADD3.X R13, PT, PT, R17, UR20, RZ, P1, !PT ;  /* 0x00000014110d7c10 */ /* 0x000fe40008ffe4ff */
[----:B------:R-:W-:Y:S02]  /*1c50*/  IADD3 R20, P0, PT, R2, R9, RZ ;  /* 0x0000000902147210 */ /* 0x000fe40007f1e0ff */
[----:B--2---:R0:W-:Y:S04]  /*1c60*/  STG.E.64 desc[UR24][R2.64], R18 ;  /* 0x0000001202007986 */ /* 0x0041e8000c101b18 */
[----:B------:R1:W2:Y:S01]  /*1c70*/  LDG.E.64 R16, desc[UR24][R12.64] ;  /* 0x000000180c107981 */ /* 0x0002a2000c1e1b00 */
[----:B------:R-:W-:Y:S01]  /*1c80*/  IMAD.X R21, R3, 0x1, R26, P0 ;  /* 0x0000000103157824 */ /* 0x000fe200000e061a */
[----:B-1----:R-:W-:-:S04]  /*1c90*/  IADD3 R12, P1, PT, R12, UR19, RZ ;  /* 0x000000130c0c7c10 */ /* 0x002fc8000ff3e0ff */
[----:B------:R-:W-:Y:S01]  /*1ca0*/  IADD3.X R13, PT, PT, R13, UR20, RZ, P1, !PT ;  /* 0x000000140d0d7c10 */ /* 0x000fe20008ffe4ff */
[----:B--2---:R1:W-:Y:S04]  /*1cb0*/  STG.E.64 desc[UR24][R20.64], R16 ;  /* 0x0000001014007986 */ /* 0x0043e8000c101b18 */
[----:B0-----:R-:W2:Y:S01]  /*1cc0*/  LDG.E.64 R18, desc[UR24][R12.64] ;  /* 0x000000180c127981 */ /* 0x001ea2000c1e1b00 */
[----:B------:R-:W-:-:S04]  /*1cd0*/  IADD3 R14, P1, PT, R12, UR19, RZ ;  /* 0x000000130c0e7c10 */ /* 0x000fc8000ff3e0ff */
[----:B------:R-:W-:Y:S02]  /*1ce0*/  IADD3.X R15, PT, PT, R13, UR20, RZ, P1, !PT ;  /* 0x000000140d0f7c10 */ /* 0x000fe40008ffe4ff */
[----:B-1----:R-:W-:-:S05]  /*1cf0*/  IADD3 R20, P0, PT, R2, R23, RZ ;  /* 0x0000001702147210 */ /* 0x002fca0007f1e0ff */
[----:B------:R-:W-:-:S05]  /*1d00*/  IMAD.X R21, R3, 0x1, R27, P0 ;  /* 0x0000000103157824 */ /* 0x000fca00000e061b */
[----:B--2---:R0:W-:Y:S04]  /*1d10*/  STG.E.64 desc[UR24][R20.64], R18 ;  /* 0x0000001214007986 */ /* 0x0041e8000c101b18 */
[----:B0-----:R0:W2:Y:S01]  /*1d20*/  LDG.E.64 R18, desc[UR24][R14.64] ;  /* 0x000000180e127981 */ /* 0x0010a2000c1e1b00 */
[----:B------:R-:W-:-:S04]  /*1d30*/  IADD3 R25, P0, PT, R25, UR17, RZ ;  /* 0x0000001119197c10 */ /* 0x000fc8000ff1e0ff */
[----:B------:R-:W-:Y:S02]  /*1d40*/  IADD3.X R0, PT, PT, R0, UR18, RZ, P0, !PT ;  /* 0x0000001200007c10 */ /* 0x000fe400087fe4ff */
[----:B------:R-:W-:Y:S01]  /*1d50*/  LEA R16, P0, R25, UR28, 0x3 ;  /* 0x0000001c19107c11 */ /* 0x000fe2000f8018ff */
[----:B0-----:R-:W-:-:S03]  /*1d60*/  IMAD.WIDE.U32 R14, R10, 0x18, R2 ;  /* 0x000000180a0e7825 */ /* 0x001fc600078e0002 */
[----:B------:R-:W-:Y:S01]  /*1d70*/  LEA.HI.X R17, R25, UR29, R0, 0x3, P0 ;  /* 0x0000001d19117c11 */ /* 0x000fe200080f1c00 */
[----:B------:R-:W-:-:S05]  /*1d80*/  IMAD.IADD R15, R29, 0x1, R15 ;  /* 0x000000011d0f7824 */ /* 0x000fca00078e020f */
[----:B--2---:R0:W-:Y:S04]  /*1d90*/  STG.E.64 desc[UR24][R14.64], R18 ;  /* 0x000000120e007986 */ /* 0x0041e8000c101b18 */
[----:B0-----:R-:W2:Y:S01]  /*1da0*/  LDG.E.64 R14, desc[UR24][R16.64] ;  /* 0x00000018100e7981 */ /* 0x001ea2000c1e1b00 */
[----:B------:R-:W-:Y:S02]  /*1db0*/  IADD3 R12, P0, PT, R2, R5, RZ ;  /* 0x00000005020c7210 */ /* 0x000fe40007f1e0ff */
[----:B------:R-:W-:Y:S02]  /*1dc0*/  IADD3 R2, P1, PT, R16, UR19, RZ ;  /* 0x0000001310027c10 */ /* 0x000fe4000ff3e0ff */
[----:B------:R-:W-:Y:S02]  /*1dd0*/  IADD3.X R13, PT, PT, R3, R4, RZ, P0, !PT ;  /* 0x00000004030d7210 */ /* 0x000fe400007fe4ff */
[----:B------:R-:W-:-:S02]  /*1de0*/  IADD3.X R3, PT, PT, R17, UR20, RZ, P1, !PT ;  /* 0x0000001411037c10 */ /* 0x000fc40008ffe4ff */
        /* <DEDUP_REMOVED lines=11> */
[----:B------:R-:W-:-:S04]  /*1ea0*/  IADD3.X R3, PT, PT, R19, UR20, RZ, P1, !PT ;  /* 0x0000001413037c10 */ /* 0x000fc80008ffe4ff */
[----:B--2---:R0:W-:Y:S04]  /*1eb0*/  STG.E.64 desc[UR24][R14.64], R16 ;  /* 0x000000100e007986 */ /* 0x0041e8000c101b18 */
[----:B------:R1:W2:Y:S01]  /*1ec0*/  LDG.E.64 R18, desc[UR24][R2.64] ;  /* 0x0000001802127981 */ /* 0x0002a2000c1e1b00 */
[----:B------:R-:W-:Y:S01]  /*1ed0*/  UIADD3 UR26, UP1, UPT, UR26, -0x10, URZ ;  /* 0xfffffff01a1a7890 */ /* 0x000fe2000ff3e0ff */
[----:B------:R-:W-:-:S03]  /*1ee0*/  IADD3 R21, P0, P1, R8, R28, R8 ;  /* 0x0000001c08157210 */ /* 0x000fc6000791e008 */
[----:B------:R-:W-:Y:S01]  /*1ef0*/  UIADD3.X UR27, UPT, UPT, UR27, -0x1, URZ, UP1, !UPT ;  /* 0xffffffff1b1b7890 */ /* 0x000fe20008ffe4ff */
[----:B------:R-:W-:Y:S01]  /*1f00*/  IADD3.X R7, PT, PT, R22, R7, R22, P0, P1 ;  /* 0x0000000716077210 */ /* 0x000fe200007e2416 */
[----:B------:R-:W-:Y:S01]  /*1f10*/  UISETP.GT.U32.AND UP1, UPT, UR26, 0xc, UPT ;  /* 0x0000000c1a00788c */ /* 0x000fe2000bf24070 */
[----:B------:R-:W-:Y:S01]  /*1f20*/  IADD3 R28, P1, P2, R8, R21, R8 ;  /* 0x00000015081c7210 */ /* 0x000fe20007a3e008 */
[----:B-1----:R-:W-:Y:S02]  /*1f30*/  IMAD.WIDE.U32 R2, R10, 0x18, R12 ;  /* 0x000000180a027825 */ /* 0x002fe400078e000c */
[----:B------:R-:W-:Y:S01]  /*1f40*/  UISETP.GT.AND.EX UP1, UPT, UR27, URZ, UPT, UP1 ;  /* 0x000000ff1b00728c */ /* 0x000fe2000bf24310 */
[----:B------:R-:W-:Y:S01]  /*1f50*/  IADD3.X R7, PT, PT, R22, R7, R22, P1, P2 ;  /* 0x0000000716077210 */ /* 0x000fe20000fe4416 */
[----:B0-----:R-:W-:Y:S01]  /*1f60*/  IMAD.IADD R15, R29, 0x1, R3 ;  /* 0x000000011d0f7824 */ /* 0x001fe200078e0203 */
[----:B------:R-:W-:Y:S01]  /*1f70*/  IADD3 R3, P0, PT, R25, UR17, RZ ;  /* 0x0000001119037c10 */ /* 0x000fe2000ff1e0ff */
[----:B------:R-:W-:Y:S01]  /*1f80*/  IMAD.MOV.U32 R14, RZ, RZ, R2 ;  /* 0x000000ffff0e7224 */ /* 0x000fe200078e0002 */
[----:B------:R-:W-:-:S02]  /*1f90*/  IADD3 R2, P3, PT, R12, R5, RZ ;  /* 0x000000050c027210 */ /* 0x000fc40007f7e0ff */
[----:B------:R-:W-:Y:S02]  /*1fa0*/  IADD3.X R0, PT, PT, R0, UR18, RZ, P0, !PT ;  /* 0x0000001200007c10 */ /* 0x000fe400087fe4ff */
[----:B------:R-:W-:Y:S01]  /*1fb0*/  IADD3.X R13, PT, PT, R13, R4, RZ, P3, !PT ;  /* 0x000000040d0d7210 */ /* 0x000fe20001ffe4ff */
[----:B--2---:R0:W-:Y:S01]  /*1fc0*/  STG.E.64 desc[UR24][R14.64], R18 ;  /* 0x000000120e007986 */ /* 0x0041e2000c101b18 */
[----:B------:R-:W-:Y:S07]  /*1fd0*/  BRA.U UP1, `(.L_x_519) ;  /* 0xfffffff9012c7547 */ /* 0x000fee000b83ffff */
.L_x_518:
[----:B------:R-:W-:-:S04]  /*1fe0*/  UISETP.GT.U32.AND UP1, UPT, UR26, 0x4, UPT ;  /* 0x000000041a00788c */ /* 0x000fc8000bf24070 */
[----:B------:R-:W-:-:S09]  /*1ff0*/  UISETP.GT.AND.EX UP1, UPT, UR27, URZ, UPT, UP1 ;  /* 0x000000ff1b00728c */ /* 0x000fd2000bf24310 */
[----:B------:R-:W-:Y:S05]  /*2000*/  BRA.U !UP1, `(.L_x_520) ;  /* 0x0000000509847547 */ /* 0x000fea000b800000 */
[----:B------:R-:W0:Y:S01]  /*2010*/  LDCU.64 UR22, c[0x0][0x380] ;  /* 0x00007000ff1677ac */ /* 0x000e220008000a00 */
[----:B------:R-:W1:Y:S01]  /*2020*/  LDCU.64 UR20, c[0x0][0x398] ;  /* 0x00007300ff1477ac */ /* 0x000e620008000a00 */
[----:B------:R-:W-:Y:S01]  /*2030*/  IMAD.MOV.U32 R12, RZ, RZ, R2 ;  /* 0x000000ffff0c7224 */ /* 0x000fe200078e0002 */
[----:B------:R-:W2:Y:S01]  /*2040*/  LDCU UR17, c[0x0][0x3b4] ;  /* 0x00007680ff1177ac */ /* 0x000ea20008000800 */
[----:B0-----:R-:W-:-:S04]  /*2050*/  LEA R14, P0, R3, UR22, 0x3 ;  /* 0x00000016030e7c11 */ /* 0x001fc8000f8018ff */
[----:B------:R-:W-:-:S05]  /*2060*/  LEA.HI.X R15, R3, UR23, R0, 0x3, P0 ;  /* 0x00000017030f7c11 */ /* 0x000fca00080f1c00 */
[----:B------:R-:W3:Y:S01]  /*2070*/  LDG.E.64 R4, desc[UR24][R14.64] ;  /* 0x000000180e047981 */ /* 0x000ee2000c1e1b00 */
[----:B-1----:R-:W-:Y:S02]  /*2080*/  UIMAD UR9, UR5, UR20, URZ ;  /* 0x00000014050972a4 */ /* 0x002fe4000f8e02ff */
[----:B------:R-:W-:Y:S02]  /*2090*/  UIMAD.WIDE.U32 UR18, UR4, UR20, URZ ;  /* 0x00000014041272a5 */ /* 0x000fe4000f8e00ff */
[----:B------:R-:W-:Y:S02]  /*20a0*/  UIMAD UR9, UR4, UR21, UR9 ;  /* 0x00000015040972a4 */ /* 0x000fe4000f8e0209 */
[----:B------:R-:W-:Y:S02]  /*20b0*/  UIMAD.WIDE.U32 UR20, UR18, UR6, URZ ;  /* 0x00000006121472a5 */ /* 0x000fe4000f8e00ff */
[----:B------:R-:W-:Y:S02]  /*20c0*/  UIADD3 UR9, UPT, UPT, UR19, UR9, URZ ;  /* 0x0000000913097290 */ /* 0x000fe4000fffe0ff */
[----:B------:R-:W-:-:S02]  /*20d0*/  UIMAD.WIDE.U32 UR28, UR20, UR10, URZ ;  /* 0x0000000a141c72a5 */ /* 0x000fc4000f8e00ff */
[----:B------:R-:W-:-:S04]  /*20e0*/  UIMAD UR9, UR9, UR6, URZ ;  /* 0x00000006090972a4 */ /* 0x000fc8000f8e02ff */
[----:B------:R-:W-:-:S04]  /*20f0*/  UIMAD UR9, UR18, UR7, UR9 ;  /* 0x00000007120972a4 */ /* 0x000fc8000f8e0209 */
[----:B------:R-:W-:Y:S02]  /*2100*/  UIADD3 UR9, UPT, UPT, UR21, UR9, URZ ;  /* 0x0000000915097290 */ /* 0x000fe4000fffe0ff */
[----:B------:R-:W-:Y:S02]  /*2110*/  USHF.L.U32 UR21, UR28, 0x3, URZ ;  /* 0x000000031c157899 */ /* 0x000fe400080006ff */
[----:B------:R-:W-:-:S04]  /*2120*/  UIMAD UR9, UR9, UR10, URZ ;  /* 0x0000000a090972a4 */ /* 0x000fc8000f8e02ff */
[----:B------:R-:W-:Y:S01]  /*2130*/  UIMAD UR9, UR20, UR11, UR9 ;  /* 0x0000000b140972a4 */ /* 0x000fe2000f8e0209 */
[----:B------:R-:W-:-:S03]  /*2140*/  IADD3 R16, P0, PT, R14, UR21, RZ ;  /* 0x000000150e107c10 */ /* 0x000fc6000ff1e0ff */
[----:B------:R-:W-:-:S04]  /*2150*/  UIADD3 UR9, UPT, UPT, UR29, UR9, URZ ;  /* 0x000000091d097290 */ /* 0x000fc8000fffe0ff */
[----:B------:R-:W-:-:S06]  /*2160*/  USHF.L.U64.HI UR20, UR28, 0x3, UR9 ;  /* 0x000000031c147899 */ /* 0x000fcc0008010209 */
[----:B------:R-:W-:Y:S01]  /*2170*/  IADD3.X R17, PT, PT, R15, UR20, RZ, P0, !PT ;  /* 0x000000140f117c10 */ /* 0x000fe200087fe4ff */
[----:B---3--:R0:W-:Y:S04]  /*2180*/  STG.E.64 desc[UR24][R12.64], R4 ;  /* 0x000000040c007986 */ /* 0x0081e8000c101b18 */
[----:B------:R-:W3:Y:S01]  /*2190*/  LDG.E.64 R24, desc[UR24][R16.64] ;  /* 0x0000001810187981 */ /* 0x000ee2000c1e1b00 */
[----:B------:R-:W-:Y:S02]  /*21a0*/  IADD3 R20, P0, PT, R2, R9, RZ ;  /* 0x0000000902147210 */ /* 0x000fe40007f1e0ff */
[----:B------:R-:W-:-:S03]  /*21b0*/  IADD3 R18, P1, PT, R16, UR21, RZ ;  /* 0x0000001510127c10 */ /* 0x000fc6000ff3e0ff */
[----:B------:R-:W-:Y:S01]  /*21c0*/  IMAD.X R21, R13, 0x1, R26, P0 ;  /* 0x000000010d157824 */ /* 0x000fe200000e061a */
[----:B------:R-:W-:Y:S02]  /*21d0*/  IADD3.X R19, PT, PT, R17, UR20, RZ, P1, !PT ;  /* 0x0000001411137c10 */ /* 0x000fe40008ffe4ff */
[----:B------:R-:W-:Y:S02]  /*21e0*/  IADD3 R14, P0, PT, R2, R23, RZ ;  /* 0x00000017020e7210 */ /* 0x000fe40007f1e0ff */
[----:B---3--:R1:W-:Y:S04]  /*21f0*/  STG.E.64 desc[UR24][R20.64], R24 ;  /* 0x0000001814007986 */ /* 0x0083e8000c101b18 */
[----:B------:R-:W3:Y:S01]  /*2200*/  LDG.E.64 R16, desc[UR24][R18.64] ;  /* 0x0000001812107981 */ /* 0x000ee2000c1e1b00 */
[----:B0-----:R-:W-:Y:S01]  /*2210*/  IADD3 R4, P1, PT, R18, UR21, RZ ;  /* 0x0000001512047c10 */ /* 0x001fe2000ff3e0ff */
[----:B------:R-:W-:-:S03]  /*2220*/  IMAD.X R15, R13, 0x1, R27, P0 ;  /* 0x000000010d0f7824 */ /* 0x000fc600000e061b */
[----:B------:R-:W-:Y:S01]  /*2230*/  IADD3.X R5, PT, PT, R19, UR20, RZ, P1, !PT ;  /* 0x0000001413057c10 */ /* 0x000fe20008ffe4ff */
[----:B------:R-:W-:Y:S01]  /*2240*/  IMAD.U32 R11, RZ, RZ, UR28 ;  /* 0x0000001cff0b7e24 */ /* 0x000fe2000f8e00ff */
[----:B------:R-:W-:Y:S01]  /*2250*/  MOV R29, UR28 ;  /* 0x0000001c001d7c02 */ /* 0x000fe20008000f00 */
[----:B-1----:R-:W-:-:S03]  /*2260*/  IMAD.U32 R20, RZ, RZ, UR9 ;  /* 0x00000009ff147e24 */ /* 0x002fc6000f8e00ff */
[----:B------:R-:W-:Y:S01]  /*2270*/  LEA R3, P0, R11, R3, 0x2 ;  /* 0x000000030b037211 */ /* 0x000fe200078010ff */
[----:B---3--:R0:W-:Y:S04]  /*2280*/  STG.E.64 desc[UR24][R14.64], R16 ;  /* 0x000000100e007986 */ /* 0x0081e8000c101b18 */
[----:B------:R-:W3:Y:S01]  /*2290*/  LDG.E.64 R4, desc[UR24][R4.64] ;  /* 0x0000001804047981 */ /* 0x000ee2000c1e1b00 */
[----:B------:R-:W-:Y:S01]  /*22a0*/  IMAD.WIDE.U32 R10, R10, 0x18, R12 ;  /* 0x000000180a0a7825 */ /* 0x000fe200078e000c */
[----:B------:R-:W-:Y:S02]  /*22b0*/  LEA.HI.X R0, R29, R0, R20, 0x2, P0 ;  /* 0x000000001d007211 */ /* 0x000fe400000f1414 */
[----:B------:R-:W-:Y:S01]  /*22c0*/  LEA R18, P0, R3, UR22, 0x3 ;  /* 0x0000001603127c11 */ /* 0x000fe2000f8018ff */
[----:B------:R-:W-:-:S03]  /*22d0*/  IMAD R21, R6, 0x18, RZ ;  /* 0x0000001806157824 */ /* 0x000fc600078e02ff */
[----:B------:R-:W-:Y:S01]  /*22e0*/  LEA.HI.X R19, R3, UR23, R0, 0x3, P0 ;  /* 0x0000001703137c11 */ /* 0x000fe200080f1c00 */
[----:B------:R-:W-:Y:S01]  /*22f0*/  IMAD.IADD R11, R21, 0x1, R11 ;  /* 0x00000001150b7824 */ /* 0x000fe200078e020b */
[----:B------:R-:W-:Y:S02]  /*2300*/  UIMAD UR13, UR16, UR8, URZ ;  /* 0x00000008100d72a4 */ /* 0x000fe4000f8e02ff */
[----:B------:R-:W-:Y:S02]  /*2310*/  UIMAD.WIDE.U32 UR18, UR14, UR8, URZ ;  /* 0x000000080e1272a5 */ /* 0x000fe4000f8e00ff */
[----:B--2---:R-:W-:-:S04]  /*2320*/  UIMAD UR13, UR14, UR17, UR13 ;  /* 0x000000110e0d72a4 */ /* 0x004fc8000f8e020d */
[----:B------:R-:W-:Y:S02]  /*2330*/  UIADD3 UR13, UPT, UPT, UR19, UR13, URZ ;  /* 0x0000000d130d7290 */ /* 0x000fe4000fffe0ff */
[----:B------:R-:W-:Y:S02]  /*2340*/  UIMAD.WIDE.U32 UR22, UR18, UR10, URZ ;  /* 0x0000000a121672a5 */ /* 0x000fe4000f8e00ff */
[----:B------:R-:W-:Y:S01]  /*2350*/  UIMAD UR13, UR13, UR10, URZ ;  /* 0x0000000a0d0d72a4 */ /* 0x000fe2000f8e02ff */
[----:B---3--:R1:W-:Y:S04]  /*2360*/  STG.E.64 desc[UR24][R10.64], R4 ;  /* 0x000000040a007986 */ /* 0x0083e8000c101b18 */
[----:B0-----:R-:W2:Y:S01]  /*2370*/  LDG.E.64 R14, desc[UR24][R18.64] ;  /* 0x00000018120e7981 */ /* 0x001ea2000c1e1b00 */
[----:B------:R-:W-:Y:S01]  /*2380*/  UIMAD UR13, UR18, UR11, UR13 ;  /* 0x0000000b120d72a4 */ /* 0x000fe2000f8e020d */
[----:B------:R-:W-:-:S03]  /*2390*/  IMAD.U32 R17, RZ, RZ, UR22 ;  /* 0x00000016ff117e24 */ /* 0x000fc6000f8e00ff */
[----:B------:R-:W-:Y:S02]  /*23a0*/  UIADD3 UR13, UPT, UPT, UR23, UR13, URZ ;  /* 0x0000000d170d7290 */ /* 0x000fe4000fffe0ff */
[----:B-1----:R-:W-:Y:S01]  /*23b0*/  LEA R4, P0, R17, R2, 0x5 ;  /* 0x0000000211047211 */ /* 0x002fe200078028ff */
[----:B------:R-:W-:-:S03]  /*23c0*/  IMAD.U32 R2, RZ, RZ, UR22 ;  /* 0x00000016ff027e24 */ /* 0x000fc6000f8e00ff */
[----:B------:R-:W-:Y:S02]  /*23d0*/  MOV R5, UR13 ;  /* 0x0000000d00057c02 */ /* 0x000fe40008000f00 */
[----:B------:R-:W-:Y:S02]  /*23e0*/  IADD3 R10, P1, PT, R18, UR21, RZ ;  /* 0x00000015120a7c10 */ /* 0x000fe4000ff3e0ff */
[----:B------:R-:W-:Y:S02]  /*23f0*/  LEA.HI.X R5, R2, R13, R5, 0x5, P0 ;  /* 0x0000000d02057211 */ /* 0x000fe400000f2c05 */
[----:B------:R-:W-:-:S03]  /*2400*/  IADD3.X R11, PT, PT, R19, UR20, RZ, P1, !PT ;  /* 0x00000014130b7c10 */ /* 0x000fc60008ffe4ff */
[----:B--2---:R0:W-:Y:S04]  /*2410*/  STG.E.64 desc[UR24][R4.64], R14 ;  /* 0x0000000e04007986 */ /* 0x0041e8000c101b18 */
[----:B------:R-:W2:Y:S01]  /*2420*/  LDG.E.64 R16, desc[UR24][R10.64] ;  /* 0x000000180a107981 */ /* 0x000ea2000c1e1b00 */
[----:B------:R-:W-:Y:S02]  /*2430*/  IADD3 R12, P0, PT, R4, R9, RZ ;  /* 0x00000009040c7210 */ /* 0x000fe40007f1e0ff */
[----:B------:R-:W-:-:S03]  /*2440*/  IADD3 R18, P1, PT, R10, UR21, RZ ;  /* 0x000000150a127c10 */ /* 0x000fc6000ff3e0ff */
[----:B------:R-:W-:Y:S01]  /*2450*/  IMAD.X R13, R5, 0x1, R26, P0 ;  /* 0x00000001050d7824 */ /* 0x000fe200000e061a */
[----:B------:R-:W-:Y:S02]  /*2460*/  IADD3.X R19, PT, PT, R11, UR20, RZ, P1, !PT ;  /* 0x000000140b137c10 */ /* 0x000fe40008ffe4ff */
[----:B------:R-:W-:Y:S02]  /*2470*/  IADD3 R24, P0, PT, R4, R23, RZ ;  /* 0x0000001704187210 */ /* 0x000fe40007f1e0ff */
[----:B--2---:R1:W-:Y:S04]  /*2480*/  STG.E.64 desc[UR24][R12.64], R16 ;  /* 0x000000100c007986 */ /* 0x0043e8000c101b18 */
[----:B------:R-:W2:Y:S01]  /*2490*/  LDG.E.64 R10, desc[UR24][R18.64] ;  /* 0x00000018120a7981 */ /* 0x000ea2000c1e1b00 */
[----:B0-----:R-:W-:Y:S01]  /*24a0*/  IADD3 R14, P1, PT, R18, UR21, RZ ;  /* 0x00000015120e7c10 */ /* 0x001fe2000ff3e0ff */
[----:B------:R-:W-:-:S03]  /*24b0*/  IMAD.X R25, R5, 0x1, R27, P0 ;  /* 0x0000000105197824 */ /* 0x000fc600000e061b */
[----:B------:R-:W-:Y:S01]  /*24c0*/  IADD3.X R15, PT, PT, R19, UR20, RZ, P1, !PT ;  /* 0x00000014130f7c10 */ /* 0x000fe20008ffe4ff */
[----:B------:R-:W-:Y:S01]  /*24d0*/  IMAD.U32 R29, RZ, RZ, UR22 ;  /* 0x00000016ff1d7e24 */ /* 0x000fe2000f8e00ff */
[----:B--2---:R0:W-:Y:S04]  /*24e0*/  STG.E.64 desc[UR24][R24.64], R10 ;  /* 0x0000000a18007986 */ /* 0x0041e8000c101b18 */
[----:B------:R-:W2:Y:S01]  /*24f0*/  LDG.E.64 R14, desc[UR24][R14.64] ;  /* 0x000000180e0e7981 */ /* 0x000ea2000c1e1b00 */
[----:B------:R-:W-:Y:S01]  /*2500*/  IMAD.WIDE.U32 R18, R29, 0x18, R4 ;  /* 0x000000181d127825 */ /* 0x000fe200078e0004 */
[----:B------:R-:W-:Y:S01]  /*2510*/  IADD3 R28, P1, P2, R8, R28, R8 ;  /* 0x0000001c081c7210 */ /* 0x000fe20007a3e008 */
[----:B------:R-:W-:Y:S02]  /*2520*/  UIADD3 UR26, UP0, UPT, UR26, -0x8, URZ ;  /* 0xfffffff81a1a7890 */ /* 0x000fe4000ff1e0ff */
[----:B------:R-:W-:Y:S01]  /*2530*/  IMAD.IADD R21, R21, 0x1, R19 ;  /* 0x0000000115157824 */ /* 0x000fe200078e0213 */
[----:B------:R-:W-:Y:S01]  /*2540*/  MOV R20, R18 ;  /* 0x0000001200147202 */ /* 0x000fe20000000f00 */
[----:B------:R-:W-:Y:S01]  /*2550*/  IMAD.U32 R6, RZ, RZ, UR28 ;  /* 0x0000001cff067e24 */ /* 0x000fe2000f8e00ff */
[----:B------:R-:W-:Y:S01]  /*2560*/  IADD3.X R7, PT, PT, R22, R7, R22, P1, P2 ;  /* 0x0000000716077210 */ /* 0x000fe20000fe4416 */
[----:B-1----:R-:W-:Y:S01]  /*2570*/  IMAD.U32 R13, RZ, RZ, UR22 ;  /* 0x00000016ff0d7e24 */ /* 0x002fe2000f8e00ff */
[----:B------:R-:W-:Y:S01]  /*2580*/  UIADD3.X UR27, UPT, UPT, UR27, -0x1, URZ, UP0, !UPT ;  /* 0xffffffff1b1b7890 */ /* 0x000fe200087fe4ff */
[----:B0-----:R-:W-:Y:S01]  /*2590*/  IMAD.U32 R11, RZ, RZ, UR28 ;  /* 0x0000001cff0b7e24 */ /* 0x001fe2000f8e00ff */
[----:B------:R-:W-:Y:S01]  /*25a0*/  LEA R3, P0, R6, R3, 0x2 ;  /* 0x0000000306037211 */ /* 0x000fe200078010ff */
[----:B------:R-:W-:Y:S01]  /*25b0*/  IMAD.U32 R6, RZ, RZ, UR13 ;  /* 0x0000000dff067e24 */ /* 0x000fe2000f8e00ff */
[----:B------:R-:W-:Y:S01]  /*25c0*/  LEA R2, P3, R13, R4, 0x5 ;  /* 0x000000040d027211 */ /* 0x000fe200078628ff */
[----:B------:R-:W-:Y:S01]  /*25d0*/  UPLOP3.LUT UP0, UPT, UPT, UPT, UPT, 0x40, 0x4 ;  /* 0x000000000004789c */ /* 0x000fe20003f0e870 */
[----:B------:R-:W-:-:S02]  /*25e0*/  MOV R4, UR9 ;  /* 0x0000000900047c02 */ /* 0x000fc40008000f00 */
[----:B------:R-:W-:Y:S02]  /*25f0*/  LEA.HI.X R13, R13, R5, R6, 0x5, P3 ;  /* 0x000000050d0d7211 */ /* 0x000fe400018f2c06 */
[----:B------:R-:W-:Y:S01]  /*2600*/  LEA.HI.X R0, R11, R0, R4, 0x2, P0 ;  /* 0x000000000b007211 */ /* 0x000fe200000f1404 */
[----:B--2---:R1:W-:Y:S06]  /*2610*/  STG.E.64 desc[UR24][R20.64], R14 ;  /* 0x0000000e14007986 */ /* 0x0043ec000c101b18 */
.L_x_520:
[----:B------:R-:W-:-:S04]  /*2620*/  UISETP.NE.U32.AND UP1, UPT, UR26, URZ, UPT ;  /* 0x000000ff1a00728c */ /* 0x000fc8000bf25070 */
[----:B------:R-:W-:-:S09]  /*2630*/  UISETP.NE.OR.EX UP0, UPT, UR27, URZ, UP0, UP1 ;  /* 0x000000ff1b00728c */ /* 0x000fd20008705710 */
[----:B------:R-:W-:Y:S05]  /*2640*/  BRA.U !UP0, `(.L_x_516) ;  /* 0x0000000508047547 */ /* 0x000fea000b800000 */
.L_x_517:
[----:B------:R-:W2:Y:S01]  /*2650*/  LDCU.64 UR20, c[0x0][0x398] ;  /* 0x00007300ff1477ac */ /* 0x000ea20008000a00 */
[----:B------:R-:W3:Y:S01]  /*2660*/  LDCU UR15, c[0x0][0x3b4] ;  /* 0x00007680ff0f77ac */ /* 0x000ee20008000800 */
[----:B--2---:R-:W-:Y:S02]  /*2670*/  UIMAD UR9, UR5, UR20, URZ ;  /* 0x00000014050972a4 */ /* 0x004fe4000f8e02ff */
[----:B------:R-:W-:Y:S02]  /*2680*/  UIMAD.WIDE.U32 UR18, UR4, UR20, URZ ;  /* 0x00000014041272a5 */ /* 0x000fe4000f8e00ff */
[----:B------:R-:W-:Y:S02]  /*2690*/  UIMAD UR9, UR4, UR21, UR9 ;  /* 0x00000015040972a4 */ /* 0x000fe4000f8e0209 */
[----:B------:R-:W-:Y:S02]  /*26a0*/  UIMAD.WIDE.U32 UR20, UR14, UR8, URZ ;  /* 0x000000080e1472a5 */ /* 0x000fe4000f8e00ff */
[----:B------:R-:W-:-:S02]  /*26b0*/  UIADD3 UR9, UPT, UPT, UR19, UR9, URZ ;  /* 0x0000000913097290 */ /* 0x000fc4000fffe0ff */
[----:B------:R-:W-:Y:S02]  /*26c0*/  UIMAD UR8, UR16, UR8, URZ ;  /* 0x00000008100872a4 */ /* 0x000fe4000f8e02ff */
[----:B------:R-:W-:Y:S02]  /*26d0*/  UIMAD UR13, UR9, UR6, URZ ;  /* 0x00000006090d72a4 */ /* 0x000fe4000f8e02ff */
[----:B---3--:R-:W-:Y:S02]  /*26e0*/  UIMAD UR15, UR14, UR15, UR8 ;  /* 0x0000000f0e0f72a4 */ /* 0x008fe4000f8e0208 */
[----:B------:R-:W-:Y:S02]  /*26f0*/  UIMAD.WIDE.U32 UR8, UR18, UR6, URZ ;  /* 0x00000006120872a5 */ /* 0x000fe4000f8e00ff */
[----:B------:R-:W-:Y:S02]  /*2700*/  UIMAD UR13, UR18, UR7, UR13 ;  /* 0x00000007120d72a4 */ /* 0x000fe4000f8e020d */
[----:B------:R-:W-:-:S02]  /*2710*/  UIADD3 UR15, UPT, UPT, UR21, UR15, URZ ;  /* 0x0000000f150f7290 */ /* 0x000fc4000fffe0ff */
[----:B------:R-:W-:Y:S02]  /*2720*/  UIADD3 UR13, UPT, UPT, UR9, UR13, URZ ;  /* 0x0000000d090d7290 */ /* 0x000fe4000fffe0ff */
[----:B------:R-:W-:Y:S02]  /*2730*/  UIMAD UR9, UR15, UR10, URZ ;  /* 0x0000000a0f0972a4 */ /* 0x000fe4000f8e02ff */
[----:B------:R-:W-:Y:S02]  /*2740*/  UIMAD UR13, UR13, UR10, URZ ;  /* 0x0000000a0d0d72a4 */ /* 0x000fe4000f8e02ff */
[----:B------:R-:W-:Y:S02]  /*2750*/  UIMAD.WIDE.U32 UR14, UR8, UR10, URZ ;  /* 0x0000000a080e72a5 */ /* 0x000fe4000f8e00ff */
[----:B------:R-:W-:Y:S02]  /*2760*/  UIMAD UR13, UR8, UR11, UR13 ;  /* 0x0000000b080d72a4 */ /* 0x000fe4000f8e020d */
[----:B------:R-:W-:-:S02]  /*2770*/  UIMAD.WIDE.U32 UR16, UR20, UR10, URZ ;  /* 0x0000000a141072a5 */ /* 0x000fc4000f8e00ff */
[----:B------:R-:W-:Y:S02]  /*2780*/  UIMAD UR9, UR20, UR11, UR9 ;  /* 0x0000000b140972a4 */ /* 0x000fe4000f8e0209 */
[----:B------:R-:W-:Y:S02]  /*2790*/  UIADD3 UR13, UPT, UPT, UR15, UR13, URZ ;  /* 0x0000000d0f0d7290 */ /* 0x000fe4000fffe0ff */
[----:B------:R-:W-:Y:S02]  /*27a0*/  UIADD3 UR9, UPT, UPT, UR17, UR9, URZ ;  /* 0x0000000911097290 */ /* 0x000fe4000fffe0ff */
[----:B------:R-:W-:Y:S01]  /*27b0*/  USHF.L.U64.HI UR8, UR14, 0x3, UR13 ;  /* 0x000000030e087899 */ /* 0x000fe2000801020d */
[----:B------:R-:W2:Y:S01]  /*27c0*/  LDCU.64 UR18, c[0x0][0x380] ;  /* 0x00007000ff1277ac */ /* 0x000ea20008000a00 */
[----:B------:R-:W-:Y:S02]  /*27d0*/  USHF.L.U32 UR10, UR14, 0x3, URZ ;  /* 0x000000030e0a7899 */ /* 0x000fe400080006ff */
[----:B------:R-:W-:-:S02]  /*27e0*/  USHF.L.U64.HI UR11, UR16, 0x5, UR9 ;  /* 0x00000005100b7899 */ /* 0x000fc40008010209 */
[----:B------:R-:W-:-:S12]  /*27f0*/  USHF.L.U64.HI UR13, UR14, 0x2, UR13 ;  /* 0x000000020e0d7899 */ /* 0x000fd8000801020d */
.L_x_521:
[----:B--23--:R-:W-:-:S04]  /*2800*/  LEA R4, P0, R3, UR18, 0x3 ;  /* 0x0000001203047c11 */ /* 0x00cfc8000f8018ff */
[----:B------:R-:W-:-:S05]  /*2810*/  LEA.HI.X R5, R3, UR19, R0, 0x3, P0 ;  /* 0x0000001303057c11 */ /* 0x000fca00080f1c00 */
[----:B------:R-:W2:Y:S01]  /*2820*/  LDG.E.64 R10, desc[UR24][R4.64] ;  /* 0x00000018040a7981 */ /* 0x000ea2000c1e1b00 */
[----:B------:R-:W-:Y:S01]  /*2830*/  IADD3 R24, P0, PT, R4, UR10, RZ ;  /* 0x0000000a04187c10 */ /* 0x000fe2000ff1e0ff */
[----:B------:R-:W-:-:S03]  /*2840*/  IMAD.MOV.U32 R12, RZ, RZ, R2 ;  /* 0x000000ffff0c7224 */ /* 0x000fc600078e0002 */
[----:B------:R-:W-:Y:S02]  /*2850*/  IADD3.X R25, PT, PT, R5, UR8, RZ, P0, !PT ;  /* 0x0000000805197c10 */ /* 0x000fe400087fe4ff */
[----:B0-----:R-:W-:Y:S01]  /*2860*/  IADD3 R18, P0, PT, R2, R9, RZ ;  /* 0x0000000902127210 */ /* 0x001fe20007f1e0ff */
[----:B--2---:R0:W-:Y:S04]  /*2870*/  STG.E.64 desc[UR24][R12.64], R10 ;  /* 0x0000000a0c007986 */ /* 0x0041e8000c101b18 */
[----:B-1----:R-:W2:Y:S01]  /*2880*/  LDG.E.64 R20, desc[UR24][R24.64] ;  /* 0x0000001818147981 */ /* 0x002ea2000c1e1b00 */
[----:B------:R-:W-:Y:S01]  /*2890*/  IADD3 R16, P1, PT, R24, UR10, RZ ;  /* 0x0000000a18107c10 */ /* 0x000fe2000ff3e0ff */
[----:B------:R-:W-:-:S03]  /*28a0*/  IMAD.X R19, R13, 0x1, R26, P0 ;  /* 0x000000010d137824 */ /* 0x000fc600000e061a */
[----:B------:R-:W-:Y:S02]  /*28b0*/  IADD3.X R17, PT, PT, R25, UR8, RZ, P1, !PT ;  /* 0x0000000819117c10 */ /* 0x000fe40008ffe4ff */
[----:B------:R-:W-:Y:S01]  /*28c0*/  IADD3 R4, P0, PT, R2, R23, RZ ;  /* 0x0000001702047210 */ /* 0x000fe20007f1e0ff */
[----:B--2---:R3:W-:Y:S04]  /*28d0*/  STG.E.64 desc[UR24][R18.64], R20 ;  /* 0x0000001412007986 */ /* 0x0047e8000c101b18 */
[----:B------:R-:W2:Y:S01]  /*28e0*/  LDG.E.64 R14, desc[UR24][R16.64] ;  /* 0x00000018100e7981 */ /* 0x000ea2000c1e1b00 */
[----:B0-----:R-:W-:Y:S01]  /*28f0*/  IADD3 R10, P1, PT, R16, UR10, RZ ;  /* 0x0000000a100a7c10 */ /* 0x001fe2000ff3e0ff */
[----:B------:R-:W-:-:S03]  /*2900*/  IMAD.X R5, R13, 0x1, R27, P0 ;  /* 0x000000010d057824 */ /* 0x000fc600000e061b */
[----:B------:R-:W-:Y:S01]  /*2910*/  IADD3.X R11, PT, PT, R17, UR8, RZ, P1, !PT ;  /* 0x00000008110b7c10 */ /* 0x000fe20008ffe4ff */
[----:B------:R-:W-:Y:S01]  /*2920*/  IMAD.U32 R25, RZ, RZ, UR16 ;  /* 0x00000010ff197e24 */ /* 0x000fe2000f8e00ff */
[----:B------:R-:W-:Y:S01]  /*2930*/  UIMAD UR20, UR9, 0x18, URZ ;  /* 0x00000018091478a4 */ /* 0x000fe2000f8e02ff */
[----:B--2---:R3:W-:Y:S04]  /*2940*/  STG.E.64 desc[UR24][R4.64], R14 ;  /* 0x0000000e04007986 */ /* 0x0047e8000c101b18 */
[----:B------:R-:W2:Y:S01]  /*2950*/  LDG.E.64 R10, desc[UR24][R10.64] ;  /* 0x000000180a0a7981 */ /* 0x000ea2000c1e1b00 */
[----:B------:R-:W-:Y:S01]  /*2960*/  IMAD.WIDE.U32 R24, R25, 0x18, R12 ;  /* 0x0000001819187825 */ /* 0x000fe200078e000c */
[----:B------:R-:W-:Y:S01]  /*2970*/  UIADD3 UR26, UP0, UPT, UR26, -0x4, URZ ;  /* 0xfffffffc1a1a7890 */ /* 0x000fe2000ff1e0ff */
[----:B------:R-:W-:-:S02]  /*2980*/  IADD3 R28, P0, PT, R28, R8, RZ ;  /* 0x000000081c1c7210 */ /* 0x000fc40007f1e0ff */
[----:B------:R-:W-:Y:S01]  /*2990*/  IMAD.U32 R17, RZ, RZ, UR16 ;  /* 0x00000010ff117e24 */ /* 0x000fe2000f8e00ff */
[----:B------:R-:W-:Y:S01]  /*29a0*/  IADD3 R25, PT, PT, R25, UR20, RZ ;  /* 0x0000001419197c10 */ /* 0x000fe2000fffe0ff */
[----:B------:R-:W-:Y:S01]  /*29b0*/  UIADD3.X UR27, UPT, UPT, UR27, -0x1, URZ, UP0, !UPT ;  /* 0xffffffff1b1b7890 */ /* 0x000fe200087fe4ff */
[----:B------:R-:W-:Y:S01]  /*29c0*/  IMAD.U32 R6, RZ, RZ, UR14 ;  /* 0x0000000eff067e24 */ /* 0x000fe2000f8e00ff */
[----:B------:R-:W-:Y:S01]  /*29d0*/  UISETP.NE.U32.AND UP0, UPT, UR26, URZ, UPT ;  /* 0x000000ff1a00728c */ /* 0x000fe2000bf05070 */
[----:B------:R-:W-:Y:S01]  /*29e0*/  LEA R2, P2, R17, R2, 0x5 ;  /* 0x0000000211027211 */ /* 0x000fe200078428ff */
[----:B------:R-:W-:Y:S02]  /*29f0*/  IMAD.X R7, R7, 0x1, R22, P0 ;  /* 0x0000000107077824 */ /* 0x000fe400000e0616 */
[----:B------:R-:W-:Y:S01]  /*2a00*/  UISETP.NE.AND.EX UP0, UPT, UR27, URZ, UPT, UP0 ;  /* 0x000000ff1b00728c */ /* 0x000fe2000bf05300 */
[----:B------:R-:W-:Y:S02]  /*2a10*/  LEA R3, P1, R6, R3, 0x2 ;  /* 0x0000000306037211 */ /* 0x000fe400078210ff */
[----:B------:R-:W-:-:S02]  /*2a20*/  IADD3.X R13, PT, PT, R13, UR11, RZ, P2, !PT ;  /* 0x0000000b0d0d7c10 */ /* 0x000fc400097fe4ff */
[----:B------:R-:W-:Y:S01]  /*2a30*/  IADD3.X R0, PT, PT, R0, UR13, RZ, P1, !PT ;  /* 0x0000000d00007c10 */ /* 0x000fe20008ffe4ff */
[----:B--2---:R3:W-:Y:S03]  /*2a40*/  STG.E.64 desc[UR24][R24.64], R10 ;  /* 0x0000000a18007986 */ /* 0x0047e6000c101b18 */
[----:B------:R-:W-:Y:S05]  /*2a50*/  BRA.U UP0, `(.L_x_521) ;  /* 0xfffffffd00687547 */ /* 0x000fea000b83ffff */
.L_x_516:
[----:B------:R-:W-:-:S06]  /*2a60*/  ULOP3.LUT UR12, UR12, 0x3, URZ, 0xc0, !UPT ;  /* 0x000000030c0c7892 */ /* 0x000fcc000f8ec0ff */
[----:B------:R-:W-:-:S04]  /*2a70*/  ISETP.NE.U32.AND P0, PT, RZ, UR12, PT ;  /* 0x0000000cff007c0c */ /* 0x000fc8000bf05070 */
[----:B------:R-:W-:-:S13]  /*2a80*/  ISETP.NE.AND.EX P0, PT, RZ, RZ, PT, P0 ;  /* 0x000000ffff00720c */ /* 0x000fda0003f05300 */
[----:B------:R-:W-:Y:S05]  /*2a90*/  @!P0 EXIT ;  /* 0x000000000000894d */ /* 0x000fea0003800000 */
[----:B---3--:R-:W2:Y:S01]  /*2aa0*/  LDC.64 R4, c[0x0][0x3b8] ;  /* 0x0000ee00ff047b82 */ /* 0x008ea20000000a00 */
[----:B------:R-:W2:Y:S01]  /*2ab0*/  LDCU.128 UR16, c[0x0][0x3c0] ;  /* 0x00007800ff1077ac */ /* 0x000ea20008000c00 */
[----:B------:R-:W3:Y:S06]  /*2ac0*/  LDCU.128 UR20, c[0x0][0x390] ;  /* 0x00007200ff1477ac */ /* 0x000eec0008000c00 */
[----:B------:R-:W4:Y:S01]  /*2ad0*/  LDC.64 R10, c[0x0][0x3b0] ;  /* 0x0000ec00ff0a7b82 */ /* 0x000f220000000a00 */
[----:B------:R-:W-:Y:S02]  /*2ae0*/  UIMAD UR7, UR7, UR4, URZ ;  /* 0x00000004070772a4 */ /* 0x000fe4000f8e02ff */
[----:B------:R-:W-:-:S02]  /*2af0*/  UIMAD.WIDE.U32 UR8, UR6, UR4, URZ ;  /* 0x00000004060872a5 */ /* 0x000fc4000f8e00ff */
[----:B------:R-:W-:Y:S01]  /*2b00*/  UIMAD UR4, UR5, UR6, UR7 ;  /* 0x00000006050472a4 */ /* 0x000fe2000f8e0207 */
[----:B------:R-:W5:Y:S03]  /*2b10*/  LDCU.64 UR10, c[0x0][0x380] ;  /* 0x00007000ff0a77ac */ /* 0x000f660008000a00 */
[----:B------:R-:W-:-:S04]  /*2b20*/  UIADD3 UR4, UPT, UPT, UR9, UR4, URZ ;  /* 0x0000000409047290 */ /* 0x000fc8000fffe0ff */
[----:B---3--:R-:W-:Y:S01]  /*2b30*/  UIMAD UR6, UR4, UR22, URZ ;  /* 0x00000016040672a4 */ /* 0x008fe2000f8e02ff */
[C---:B--2---:R-:W-:Y:S01]  /*2b40*/  IMAD R2, R4.reuse, UR17, RZ ;  /* 0x0000001104027c24 */ /* 0x044fe2000f8e02ff */
[----:B------:R-:W-:Y:S02]  /*2b50*/  UIMAD.WIDE.U32 UR4, UR8, UR22, URZ ;  /* 0x00000016080472a5 */ /* 0x000fe4000f8e00ff */
[----:B------:R-:W-:Y:S01]  /*2b60*/  UIMAD UR6, UR8, UR23, UR6 ;  /* 0x00000017080672a4 */ /* 0x000fe2000f8e0206 */
[----:B------:R-:W-:Y:S01]  /*2b70*/  IMAD R9, R5, UR16, R2 ;  /* 0x0000001005097c24 */ /* 0x000fe2000f8e0202 */
[----:B------:R-:W-:Y:S01]  /*2b80*/  UIMAD.WIDE.U32 UR8, UR4, UR20, URZ ;  /* 0x00000014040872a5 */ /* 0x000fe2000f8e00ff */
[----:B------:R-:W-:Y:S01]  /*2b90*/  IMAD.WIDE.U32 R4, R4, UR16, RZ ;  /* 0x0000001004047c25 */ /* 0x000fe2000f8e00ff */
[----:B------:R-:W-:Y:S01]  /*2ba0*/  UIADD3 UR5, UPT, UPT, UR5, UR6, URZ ;  /* 0x0000000605057290 */ /* 0x000fe2000fffe0ff */
[----:B-----5:R-:W-:Y:S02]  /*2bb0*/  LEA R13, P0, R3, UR10, 0x3 ;  /* 0x0000000a030d7c11 */ /* 0x020fe4000f8018ff */
[----:B------:R-:W-:Y:S01]  /*2bc0*/  IMAD.IADD R9, R5, 0x1, R9 ;  /* 0x0000000105097824 */ /* 0x000fe200078e0209 */
[----:B------:R-:W-:Y:S01]  /*2bd0*/  UIMAD UR5, UR5, UR20, URZ ;  /* 0x00000014050572a4 */ /* 0x000fe2000f8e02ff */
[----:B------:R-:W-:-:S02]  /*2be0*/  LEA.HI.X R0, R3, UR11, R0, 0x3, P0 ;  /* 0x0000000b03007c11 */ /* 0x000fc400080f1c00 */
[-C--:B----4-:R-:W-:Y:S01]  /*2bf0*/  IMAD R2, R9, R10.reuse, RZ ;  /* 0x0000000a09027224 */ /* 0x090fe200078e02ff */
[----:B------:R-:W-:Y:S01]  /*2c00*/  UIMAD UR5, UR4, UR21, UR5 ;  /* 0x00000015040572a4 */ /* 0x000fe2000f8e0205 */
[C---:B------:R-:W-:Y:S01]  /*2c10*/  IMAD.WIDE.U32 R8, R4.reuse, R10, RZ ;  /* 0x0000000a04087225 */ /* 0x040fe200078e00ff */
[----:B------:R-:W-:Y:S01]  /*2c20*/  UMOV UR6, UR12 ;  /* 0x0000000c00067c82 */ /* 0x000fe20008000000 */
[----:B------:R-:W-:Y:S01]  /*2c30*/  UMOV UR4, URZ ;  /* 0x000000ff00047c82 */ /* 0x000fe20008000000 */
[----:B------:R-:W-:Y:S01]  /*2c40*/  UIADD3 UR5, UPT, UPT, UR9, UR5, URZ ;  /* 0x0000000509057290 */ /* 0x000fe2000fffe0ff */
[----:B------:R-:W-:Y:S02]  /*2c50*/  IMAD R11, R4, R11, R2 ;  /* 0x0000000b040b7224 */ /* 0x000fe400078e0202 */
[----:B------:R-:W-:Y:S01]  /*2c60*/  IMAD.WIDE.U32 R4, R8, UR20, RZ ;  /* 0x0000001408047c25 */ /* 0x000fe2000f8e00ff */
[----:B------:R-:W-:Y:S02]  /*2c70*/  USHF.L.U64.HI UR5, UR8, 0x3, UR5 ;  /* 0x0000000308057899 */ /* 0x000fe40008010205 */
[----:B------:R-:W-:-:S05]  /*2c80*/  IADD3 R11, PT, PT, R9, R11, RZ ;  /* 0x0000000b090b7210 */ /* 0x000fca0007ffe0ff */
[----:B------:R-:W-:-:S04]  /*2c90*/  IMAD R11, R11, UR20, RZ ;  /* 0x000000140b0b7c24 */ /* 0x000fc8000f8e02ff */
[----:B------:R-:W-:Y:S01]  /*2ca0*/  IMAD R9, R8, UR21, R11 ;  /* 0x0000001508097c24 */ /* 0x000fe2000f8e020b */
[----:B------:R-:W-:-:S03]  /*2cb0*/  LEA R11, P1, R28, UR18, 0x3 ;  /* 0x000000121c0b7c11 */ /* 0x000fc6000f8218ff */
[----:B------:R-:W-:Y:S01]  /*2cc0*/  IMAD.IADD R9, R5, 0x1, R9 ;  /* 0x0000000105097824 */ /* 0x000fe200078e0209 */
[----:B------:R-:W-:-:S04]  /*2cd0*/  LEA.HI.X R28, R28, UR19, R7, 0x3, P1 ;  /* 0x000000131c1c7c11 */ /* 0x000fc800088f1c07 */
[----:B01----:R-:W-:-:S07]  /*2ce0*/  SHF.L.U64.HI R15, R4, 0x3, R9 ;  /* 0x00000003040f7819 */ /* 0x003fce0000010209 */
.L_x_522:
[----:B0-----:R-:W-:Y:S02]  /*2cf0*/  IMAD.MOV.U32 R2, RZ, RZ, R13 ;  /* 0x000000ffff027224 */ /* 0x001fe400078e000d */
[----:B------:R-:W-:-:S06]  /*2d00*/  IMAD.MOV.U32 R3, RZ, RZ, R0 ;  /* 0x000000ffff037224 */ /* 0x000fcc00078e0000 */
[----:B------:R-:W2:Y:S01]  /*2d10*/  LDG.E.64 R2, desc[UR24][R2.64] ;  /* 0x0000001802027981 */ /* 0x000ea2000c1e1b00 */
[----:B------:R-:W-:Y:S01]  /*2d20*/  IMAD.MOV.U32 R6, RZ, RZ, R11 ;  /* 0x000000ffff067224 */ /* 0x000fe200078e000b */
[----:B------:R-:W-:Y:S01]  /*2d30*/  MOV R7, R28 ;  /* 0x0000001c00077202 */ /* 0x000fe20000000f00 */
[----:B------:R-:W-:Y:S01]  /*2d40*/  UIADD3 UR6, UP0, UPT, UR6, -0x1, URZ ;  /* 0xffffffff06067890 */ /* 0x000fe2000ff1e0ff */
[----:B------:R-:W-:Y:S01]  /*2d50*/  IMAD.U32 R8, RZ, RZ, UR8 ;  /* 0x00000008ff087e24 */ /* 0x000fe2000f8e00ff */
[----:B------:R-:W-:Y:S01]  /*2d60*/  LEA R11, P1, R4, R11, 0x3 ;  /* 0x0000000b040b7211 */ /* 0x000fe200078218ff */
[----:B------:R-:W-:Y:S01]  /*2d70*/  IMAD.U32 R9, RZ, RZ, UR9 ;  /* 0x00000009ff097e24 */ /* 0x000fe2000f8e00ff */
[----:B------:R-:W-:Y:S02]  /*2d80*/  UIADD3.X UR4, UPT, UPT, UR4, -0x1, URZ, UP0, !UPT ;  /* 0xffffffff04047890 */ /* 0x000fe400087fe4ff */
[----:B------:R-:W-:Y:S01]  /*2d90*/  UISETP.NE.U32.AND UP0, UPT, UR6, URZ, UPT ;  /* 0x000000ff0600728c */ /* 0x000fe2000bf05070 */
[----:B------:R-:W-:Y:S01]  /*2da0*/  LEA R13, P0, R8, R13, 0x3 ;  /* 0x0000000d080d7211 */ /* 0x000fe200078018ff */
[----:B------:R-:W-:-:S02]  /*2db0*/  IMAD.X R28, R28, 0x1, R15, P1 ;  /* 0x000000011c1c7824 */ /* 0x000fc400008e060f */
[----:B------:R-:W-:Y:S01]  /*2dc0*/  UISETP.NE.AND.EX UP0, UPT, UR4, URZ, UPT, UP0 ;  /* 0x000000ff0400728c */ /* 0x000fe2000bf05300 */
[----:B------:R-:W-:Y:S01]  /*2dd0*/  IADD3.X R0, PT, PT, R0, UR5, RZ, P0, !PT ;  /* 0x0000000500007c10 */ /* 0x000fe200087fe4ff */
[----:B--2---:R0:W-:Y:S07]  /*2de0*/  STG.E.64 desc[UR24][R6.64], R2 ;  /* 0x0000000206007986 */ /* 0x0041ee000c101b18 */
[----:B------:R-:W-:Y:S05]  /*2df0*/  BRA.U UP0, `(.L_x_522) ;  /* 0xfffffffd00bc7547 */ /* 0x000fea000b83ffff */
[----:B------:R-:W-:Y:S05]  /*2e00*/  EXIT ;  /* 0x000000000000794d */ /* 0x000fea0003800000 */
        .weak           $__internal_42_$__cuda_sm20_div_s64
        .type           $__internal_42_$__cuda_sm20_div_s64,@function
        .size           $__internal_42_$__cuda_sm20_div_s64,($__internal_43_$__cuda_sm20_div_u64 - $__internal_42_$__cuda_sm20_div_s64)
$__internal_42_$__cuda_sm20_div_s64:
        /* <DEDUP_REMOVED lines=21> */
[----:B------:R-:W-:-:S03]  /*2f60*/  IADD3 R5, P2, PT, R13, R4, RZ ;  /* 0x000000040d057210 */ /* 0x000fc60007f5e0ff */
[----:B------:R-:W-:Y:S02]  /*2f70*/  IMAD.X R4, R11, 0x1, R3, P0 ;  /* 0x000000010b047824 */ /* 0x000fe400000e0603 */
[----:B------:R-:W-:-:S03]  /*2f80*/  IMAD.WIDE.U32 R2, R5, UR4, RZ ;  /* 0x0000000405027c25 */ /* 0x000fc6000f8e00ff */
[----:B------:R-:W-:Y:S01]  /*2f90*/  IADD3.X R9, PT, PT, RZ, RZ, R4, P2, P1 ;  /* 0x000000ffff097210 */ /* 0x000fe200017e2404 */
[----:B------:R-:W-:Y:S01]  /*2fa0*/  IMAD R4, R5, UR5, R3 ;  /* 0x0000000505047c24 */ /* 0x000fe2000f8e0203 */
[----:B------:R-:W-:Y:S02]  /*2fb0*/  IADD3 R11, P0, PT, RZ, -R2, RZ ;  /* 0x80000002ff0b7210 */ /* 0x000fe40007f1e0ff */
[-C--:B------:R-:W-:Y:S01]  /*2fc0*/  IADD3 R3, P4, PT, RZ, -R28.reuse, RZ ;  /* 0x8000001cff037210 */ /* 0x080fe20007f9e0ff */
[----:B------:R-:W-:Y:S02]  /*2fd0*/  IMAD R2, R9, UR4, R4 ;  /* 0x0000000409027c24 */ /* 0x000fe4000f8e0204 */
[----:B------:R-:W-:Y:S01]  /*2fe0*/  IMAD.HI.U32 R4, R5, R11, RZ ;  /* 0x0000000b05047227 */ /* 0x000fe200078e00ff */
[----:B------:R-:W-:-:S03]  /*2ff0*/  SEL R6, R3, R28, !P3 ;  /* 0x0000001c03067207 */ /* 0x000fc60005800000 */
[----:B------:R-:W-:Y:S02]  /*3000*/  IMAD.X R2, RZ, RZ, ~R2, P0 ;  /* 0x000000ffff027224 */ /* 0x000fe400000e0e02 */
[----:B------:R-:W-:Y:S02]  /*3010*/  IMAD.X R8, RZ, RZ, ~R7, P4 ;  /* 0x000000ffff087224 */ /* 0x000fe400020e0e07 */
[----:B------:R-:W-:-:S03]  /*3020*/  IMAD.WIDE.U32 R4, P0, R5, R2, R4 ;  /* 0x0000000205047225 */ /* 0x000fc60007800004 */
[----:B------:R-:W-:Y:S01]  /*3030*/  SEL R8, R8, R7, !P3 ;  /* 0x0000000708087207 */ /* 0x000fe20005800000 */
[----:B------:R-:W-:Y:S02]  /*3040*/  IMAD.MOV.U32 R3, RZ, RZ, RZ ;  /* 0x000000ffff037224 */ /* 0x000fe400078e00ff */
[----:B------:R-:W-:-:S04]  /*3050*/  IMAD.HI.U32 R5, P1, R9, R11, R4 ;  /* 0x0000000b09057227 */ /* 0x000fc80007820004 */
[CC--:B------:R-:W-:Y:S02]  /*3060*/  IMAD R4, R9.reuse, R2.reuse, RZ ;  /* 0x0000000209047224 */ /* 0x0c0fe400078e02ff */
[----:B------:R-:W-:-:S03]  /*3070*/  IMAD.HI.U32 R2, R9, R2, RZ ;  /* 0x0000000209027227 */ /* 0x000fc600078e00ff */
[----:B------:R-:W-:Y:S02]  /*3080*/  IADD3 R5, P2, PT, R4, R5, RZ ;  /* 0x0000000504057210 */ /* 0x000fe40007f5e0ff */
        /* <DEDUP_REMOVED lines=43> */
[----:B------:R-:W-:Y:S06]  /*3340*/  RET.REL.NODEC R2 `(_ZN2at6native53_GLOBAL__N__069e5665_20_UpSampleNearest3d_cu_ab8a35b428upsample_nearest3d_out_frameIdXadL_ZNS0_43nearest_neighbor_exact_compute_source_indexEfiiEEEEvPKT_mmmmmmmmPS3_fff) ;  /* 0xffffffcc022c7950 */ /* 0x000fec0003c3ffff */
        .weak           $__internal_43_$__cuda_sm20_div_u64
        .type           $__internal_43_$__cuda_sm20_div_u64,@function
        .size           $__internal_43_$__cuda_sm20_div_u64,($__internal_44_$__cuda_sm20_rem_u64 - $__internal_43_$__cuda_sm20_div_u64)
$__internal_43_$__cuda_sm20_div_u64:
[----:B------:R-:W-:-:S06]  /*3350*/  MOV R9, R5 ;  /* 0x0000000500097202 */ /* 0x000fcc0000000f00 */
        /* <DEDUP_REMOVED lines=50> */
[----:B------:R-:W-:Y:S02]  /*3680*/  IADD3.X R10, PT, PT, RZ, R9, RZ, P2, !PT ;  /* 0x00000009ff0a7210 */ /* 0x000fe400017fe4ff */
        /* <DEDUP_REMOVED lines=10> */
[----:B------:R-:W-:Y:S01]  /*3730*/  IMAD.MOV.U32 R5, RZ, RZ, 0x0 ;  /* 0x00000000ff057424 */ /* 0x000fe200078e00ff */
[----:B------:R-:W-:Y:S01]  /*3740*/  SEL R8, R3, R4, P0 ;  /* 0x0000000403087207 */ /* 0x000fe20000000000 */
[----:B------:R-:W-:Y:S01]  /*3750*/  IMAD.MOV.U32 R4, RZ, RZ, R6 ;  /* 0x000000ffff047224 */ /* 0x000fe200078e0006 */
[----:B------:R-:W-:-:S02]  /*3760*/  SEL R9, R9, R10, P0 ;  /* 0x0000000a09097207 */ /* 0x000fc40000000000 */
[----:B------:R-:W-:Y:S02]  /*3770*/  SEL R8, R8, 0xffffffff, P1 ;  /* 0xffffffff08087807 */ /* 0x000fe40000800000 */
[----:B------:R-:W-:Y:S01]  /*3780*/  SEL R9, R9, 0xffffffff, P1 ;  /* 0xffffffff09097807 */ /* 0x000fe20000800000 */
[----:B------:R-:W-:Y:S06]  /*3790*/  RET.REL.NODEC R4 `(_ZN2at6native53_GLOBAL__N__069e5665_20_UpSampleNearest3d_cu_ab8a35b428upsample_nearest3d_out_frameIdXadL_ZNS0_43nearest_neighbor_exact_compute_source_indexEfiiEEEEvPKT_mmmmmmmmPS3_fff) ;  /* 0xffffffc804187950 */ /* 0x000fec0003c3ffff */
        .weak           $__internal_44_$__cuda_sm20_rem_u64
        .type           $__internal_44_$__cuda_sm20_rem_u64,@function
        .size           $__internal_44_$__cuda_sm20_rem_u64,(.L_x_724 - $__internal_44_$__cuda_sm20_rem_u64)
$__internal_44_$__cuda_sm20_rem_u64:
[----:B------:R-:W-:-:S06]  /*37a0*/  MOV R10, R5 ;  /* 0x00000005000a7202 */ /* 0x000fcc0000000f00 */
[----:B------:R-:W0:Y:S08]  /*37b0*/  I2F.U64.RP R10, R10 ;  /* 0x0000000a000a7312 */ /* 0x000e300000309000 */
[----:B0-----:R-:W0:Y:S02]  /*37c0*/  MUFU.RCP R8, R10 ;  /* 0x0000000a00087308 */ /* 0x001e240000001000 */
[----:B0-----:R-:W-:-:S06]  /*37d0*/  VIADD R8, R8, 0x1ffffffe ;  /* 0x1ffffffe08087836 */ /* 0x001fcc0000000000 */
[----:B------:R-:W0:Y:S02]  /*37e0*/  F2I.U64.TRUNC R8, R8 ;  /* 0x0000000800087311 */ /* 0x000e24000020d800 */
[----:B0-----:R-:W-:-:S04]  /*37f0*/  IMAD.WIDE.U32 R14, R8, R5, RZ ;  /* 0x00000005080e7225 */ /* 0x001fc800078e00ff */
[C---:B------:R-:W-:Y:S01]  /*3800*/  IMAD R12, R8.reuse, R11, R15 ;  /* 0x0000000b080c7224 */ /* 0x040fe200078e020f */
[----:B------:R-:W-:Y:S01]  /*3810*/  IADD3 R17, P0, PT, RZ, -R14, RZ ;  /* 0x8000000eff117210 */ /* 0x000fe20007f1e0ff */
[----:B------:R-:W-:Y:S02]  /*3820*/  IMAD.MOV.U32 R15, RZ, RZ, R8 ;  /* 0x000000ffff0f7224 */ /* 0x000fe400078e0008 */
        /* <DEDUP_REMOVED lines=49> */
[----:B------:R-:W-:Y:S01]  /*3b40*/  SEL R8, R8, R4, P0 ;  /* 0x0000000408087207 */ /* 0x000fe20000000000 */
[----:B------:R-:W-:-:S03]  /*3b50*/  IMAD.MOV.U32 R4, RZ, RZ, R6 ;  /* 0x000000ffff047224 */ /* 0x000fc600078e0006 */
[----:B------:R-:W-:Y:S01]  /*3b60*/  SEL R8, R8, 0xffffffff, P1 ;  /* 0xffffffff08087807 */ /* 0x000fe20000800000 */
[----:B------:R-:W-:Y:S06]  /*3b70*/  RET.REL.NODEC R4 `(_ZN2at6native53_GLOBAL__N__069e5665_20_UpSampleNearest3d_cu_ab8a35b428upsample_nearest3d_out_frameIdXadL_ZNS0_43nearest_neighbor_exact_compute_source_indexEfiiEEEEvPKT_mmmmmmmmPS3_fff) ;  /* 0xffffffc404207950 */ /* 0x000fec0003c3ffff */
.L_x_523:
        /* <DEDUP_REMOVED lines=16> */
.L_x_724:


//--------------------- .text._ZN2at6native53_GLOBAL__N__069e5665_20_UpSampleNearest3d_cu_ab8a35b428upsample_nearest3d_out_frameIhXadL_ZNS0_37nearest_neighbor_compute_source_indexEfiiEEEEvPKT_mmmmmmmmPS3_fff --------------------------
	.section	.text._ZN2at6native53_GLOBAL__N__069e5665_20_UpSampleNearest3d_cu_ab8a35b428upsample_nearest3d_out_frameIhXadL_ZNS0_37nearest_neighbor_compute_source_indexEfiiEEEEvPKT_mmmmmmmmPS3_fff,"ax",@progbits
	.align	128
.text._ZN2at6native53_GLOBAL__N__069e5665_20_UpSampleNearest3d_cu_ab8a35b428upsample_nearest3d_out_frameIhXadL_ZNS0_37nearest_neighbor_compute_source_indexEfiiEEEEvPKT_mmmmmmmmPS3_fff:
        .type           _ZN2at6native53_GLOBAL__N__069e5665_20_UpSampleNearest3d_cu_ab8a35b428upsample_nearest3d_out_frameIhXadL_ZNS0_37nearest_neighbor_compute_source_indexEfiiEEEEvPKT_mmmmmmmmPS3_fff,@function
        .size           _ZN2at6native53_GLOBAL__N__069e5665_20_UpSampleNearest3d_cu_ab8a35b428upsample_nearest3d_out_frameIhXadL_ZNS0_37nearest_neighbor_compute_source_indexEfiiEEEEvPKT_mmmmmmmmPS3_fff,(.L_x_728 - _ZN2at6native53_GLOBAL__N__069e5665_20_UpSampleNearest3d_cu_ab8a35b428upsample_nearest3d_out_frameIhXadL_ZNS0_37nearest_neighbor_compute_source_indexEfiiEEEEvPKT_mmmmmmmmPS3_fff)
        .other          _ZN2at6native53_GLOBAL__N__069e5665_20_UpSampleNearest3d_cu_ab8a35b428upsample_nearest3d_out_frameIhXadL_ZNS0_37nearest_neighbor_compute_source_indexEfiiEEEEvPKT_mmmmmmmmPS3_fff,@"STO_CUDA_ENTRY STV_DEFAULT"
_ZN2at6native53_GLOBAL__N__069e5665_20_UpSampleNearest3d_cu_ab8a35b428upsample_nearest3d_out_frameIhXadL_ZNS0_37nearest_neighbor_compute_source_indexEfiiEEEEvPKT_mmmmmmmmPS3_fff:
        /* <DEDUP_REMOVED lines=58> */
.L_x_525:
[----:B------:R-:W-:-:S07]  /*03a0*/  MOV R0, 0x3c0 ;  /* 0x000003c000007802 */ /* 0x000fce0000000f00 */
[----:B------:R-:W-:Y:S05]  /*03b0*/  CALL.REL.NOINC `($__internal_45_$__cuda_sm20_div_s64) ;  /* 0x00000020006c7944 */ /* 0x000fea0003c00000 */
.L_x_526:
[----:B------:R-:W-:Y:S05]  /*03c0*/  BSYNC.RECONVERGENT B0 ;  /* 0x0000000000007941 */ /* 0x000fea0003800200 */
.L_x_524:
        /* <DEDUP_REMOVED lines=24> */
.L_x_528:
[----:B------:R-:W0:Y:S01]  /*0550*/  LDCU.64 UR4, c[0x0][0x390] ;  /* 0x00007200ff0477ac */ /* 0x000e220008000a00 */
[----:B------:R-:W-:Y:S01]  /*0560*/  IMAD.MOV.U32 R11, RZ, RZ, R5 ;  /* 0x000000ffff0b7224 */ /* 0x000fe200078e0005 */
[----:B------:R-:W-:Y:S01]  /*0570*/  MOV R8, 0x5b0 ;  /* 0x000005b000087802 */ /* 0x000fe20000000f00 */
[----:B0-----:R-:W-:Y:S02]  /*0580*/  IMAD.U32 R5, RZ, RZ, UR4 ;  /* 0x00000004ff057e24 */ /* 0x001fe4000f8e00ff */
[----:B------:R-:W-:-:S07]  /*0590*/  IMAD.U32 R9, RZ, RZ, UR5 ;  /* 0x00000005ff097e24 */ /* 0x000fce000f8e00ff */
[----:B------:R-:W-:Y:S05]  /*05a0*/  CALL.REL.NOINC `($__internal_47_$__cuda_sm20_rem_u64) ;  /* 0x0000002800507944 */ /* 0x000fea0003c00000 */
[----:B------:R-:W-:-:S07]  /*05b0*/  IMAD.MOV.U32 R0, RZ, RZ, R4 ;  /* 0x000000ffff007224 */ /* 0x000fce00078e0004 */
.L_x_529:
[----:B------:R-:W-:Y:S05]  /*05c0*/  BSYNC.RECONVERGENT B0 ;  /* 0x0000000000007941 */ /* 0x000fea0003800200 */
.L_x_527:
        /* <DEDUP_REMOVED lines=26> */
.L_x_531:
[----:B------:R-:W0:Y:S01]  /*0770*/  LDCU.64 UR4, c[0x0][0x3b8] ;  /* 0x00007700ff0477ac */ /* 0x000e220008000a00 */
[----:B------:R-:W-:Y:S01]  /*0780*/  IMAD.MOV.U32 R4, RZ, RZ, R15 ;  /* 0x000000ffff047224 */ /* 0x000fe200078e000f */
[----:B------:R-:W-:Y:S01]  /*0790*/  MOV R6, 0x7e0 ;  /* 0x000007e000067802 */ /* 0x000fe20000000f00 */
[----:B------:R-:W-:Y:S02]  /*07a0*/  IMAD.MOV.U32 R3, RZ, RZ, R13 ;  /* 0x000000ffff037224 */ /* 0x000fe400078e000d */
[----:B0-----:R-:W-:Y:S02]  /*07b0*/  IMAD.U32 R8, RZ, RZ, UR4 ;  /* 0x00000004ff087e24 */ /* 0x001fe4000f8e00ff */
[----:B------:R-:W-:-:S07]  /*07c0*/  IMAD.U32 R5, RZ, RZ, UR5 ;  /* 0x00000005ff057e24 */ /* 0x000fce000f8e00ff */
[----:B------:R-:W-:Y:S05]  /*07d0*/  CALL.REL.NOINC `($__internal_46_$__cuda_sm20_div_u64) ;  /* 0x0000002000b47944 */ /* 0x000fea0003c00000 */
[----:B------:R-:W-:Y:S02]  /*07e0*/  IMAD.MOV.U32 R2, RZ, RZ, R4 ;  /* 0x000000ffff027224 */ /* 0x000fe400078e0004 */
[----:B------:R-:W-:-:S07]  /*07f0*/  IMAD.MOV.U32 R3, RZ, RZ, R5 ;  /* 0x000000ffff037224 */ /* 0x000fce00078e0005 */
.L_x_532:
[----:B------:R-:W-:Y:S05]  /*0800*/  BSYNC.RECONVERGENT B0 ;  /* 0x0000000000007941 */ /* 0x000fea0003800200 */
.L_x_530:
        /* <DEDUP_REMOVED lines=26> */
.L_x_534:
[----:B------:R-:W0:Y:S01]  /*09b0*/  LDCU.64 UR4, c[0x0][0x3c0] ;  /* 0x00007800ff0477ac */ /* 0x000e220008000a00 */
[----:B------:R-:W-:Y:S01]  /*09c0*/  IMAD.MOV.U32 R4, RZ, RZ, R2 ;  /* 0x000000ffff047224 */ /* 0x000fe200078e0002 */
[----:B------:R-:W-:Y:S01]  /*09d0*/  MOV R6, 0xa10 ;  /* 0x00000a1000067802 */ /* 0x000fe20000000f00 */
[----:B0-----:R-:W-:Y:S02]  /*09e0*/  IMAD.U32 R8, RZ, RZ, UR4 ;  /* 0x00000004ff087e24 */ /* 0x001fe4000f8e00ff */
[----:B------:R-:W-:-:S07]  /*09f0*/  IMAD.U32 R5, RZ, RZ, UR5 ;  /* 0x00000005ff057e24 */ /* 0x000fce000f8e00ff */
[----:B------:R-:W-:Y:S05]  /*0a00*/  CALL.REL.NOINC `($__internal_46_$__cuda_sm20_div_u64) ;  /* 0x0000002000287944 */ /* 0x000fea0003c00000 */
.L_x_535:
[----:B------:R-:W-:Y:S05]  /*0a10*/  BSYNC.RECONVERGENT B0 ;  /* 0x0000000000007941 */ /* 0x000fea0003800200 */
.L_x_533:
        /* <DEDUP_REMOVED lines=24> */
.L_x_537:
[----:B------:R-:W0:Y:S01]  /*0ba0*/  LDCU.64 UR4, c[0x0][0x3b0] ;  /* 0x00007600ff0477ac */ /* 0x000e220008000a00 */
[----:B------:R-:W-:Y:S01]  /*0bb0*/  IMAD.MOV.U32 R11, RZ, RZ, R5 ;  /* 0x000000ffff0b7224 */ /* 0x000fe200078e0005 */
[----:B------:R-:W-:Y:S01]  /*0bc0*/  MOV R8, 0xc00 ;  /* 0x00000c0000087802 */ /* 0x000fe20000000f00 */
[----:B0-----:R-:W-:Y:S02]  /*0bd0*/  IMAD.U32 R5, RZ, RZ, UR4 ;  /* 0x00000004ff057e24 */ /* 0x001fe4000f8e00ff */
[----:B------:R-:W-:-:S07]  /*0be0*/  IMAD.U32 R9, RZ, RZ, UR5 ;  /* 0x00000005ff097e24 */ /* 0x000fce000f8e00ff */
[----:B------:R-:W-:Y:S05]  /*0bf0*/  CALL.REL.NOINC `($__internal_47_$__cuda_sm20_rem_u64) ;  /* 0x0000002000bc7944 */ /* 0x000fea0003c00000 */
.L_x_538:
[----:B------:R-:W-:Y:S05]  /*0c00*/  BSYNC.RECONVERGENT B0 ;  /* 0x0000000000007941 */ /* 0x000fea0003800200 */
.L_x_536:
[----:B------:R-:W0:Y:S01]  /*0c10*/  LDCU UR4, c[0x0][0x3d0] ;  /* 0x00007a00ff0477ac */ /* 0x000e220008000800 */
[----:B------:R-:W-:Y:S01]  /*0c20*/  I2FP.F32.S32 R4, R4 ;  /* 0x0000000400047245 */ /* 0x000fe20000201400 */
[----:B------:R-:W1:Y:S01]  /*0c30*/  LDC R5, c[0x0][0x398] ;  /* 0x0000e600ff057b82 */ /* 0x000e620000000800 */
[----:B------:R-:W-:Y:S01]  /*0c40*/  BSSY.RECONVERGENT B0, `(.L_x_539) ;  /* 0x0000029000007945 */ /* 0x000fe20003800200 */
[----:B------:R-:W2:Y:S02]  /*0c50*/  LDCU UR5, c[0x0][0x3c4] ;  /* 0x00007880ff0577ac */ /* 0x000ea40008000800 */
        /* <DEDUP_REMOVED lines=29> */
.L_x_540:
[----:B------:R-:W0:Y:S01]  /*0e30*/  LDCU.64 UR4, c[0x0][0x3c0] ;  /* 0x00007800ff0477ac */ /* 0x000e220008000a00 */
[----:B------:R-:W-:Y:S01]  /*0e40*/  IMAD.MOV.U32 R4, RZ, RZ, R15 ;  /* 0x000000ffff047224 */ /* 0x000fe200078e000f */
[----:B------:R-:W-:Y:S01]  /*0e50*/  MOV R6, 0xea0 ;  /* 0x00000ea000067802 */ /* 0x000fe20000000f00 */
[----:B------:R-:W-:Y:S02]  /*0e60*/  IMAD.MOV.U32 R3, RZ, RZ, R13 ;  /* 0x000000ffff037224 */ /* 0x000fe400078e000d */
[----:B0-----:R-:W-:Y:S02]  /*0e70*/  IMAD.U32 R8, RZ, RZ, UR4 ;  /* 0x00000004ff087e24 */ /* 0x001fe4000f8e00ff */
[----:B------:R-:W-:-:S07]  /*0e80*/  IMAD.U32 R5, RZ, RZ, UR5 ;  /* 0x00000005ff057e24 */ /* 0x000fce000f8e00ff */
[----:B------:R-:W-:Y:S05]  /*0e90*/  CALL.REL.NOINC `($__internal_46_$__cuda_sm20_div_u64) ;  /* 0x0000001c00047944 */ /* 0x000fea0003c00000 */
[----:B------:R-:W0:Y:S01]  /*0ea0*/  LDCU UR4, c[0x0][0x3c0] ;  /* 0x00007800ff0477ac */ /* 0x000e220008000800 */
[----:B------:R-:W-:-:S04]  /*0eb0*/  IMAD.MOV R6, RZ, RZ, -R4 ;  /* 0x000000ffff067224 */ /* 0x000fc800078e0a04 */
[----:B0-----:R-:W-:-:S07]  /*0ec0*/  IMAD R3, R6, UR4, R15 ;  /* 0x0000000406037c24 */ /* 0x001fce000f8e020f */
.L_x_541:
[----:B------:R-:W-:Y:S05]  /*0ed0*/  BSYNC.RECONVERGENT B0 ;  /* 0x0000000000007941 */ /* 0x000fea0003800200 */
.L_x_539:
        /* <DEDUP_REMOVED lines=34> */
.L_x_543:
[----:B------:R-:W0:Y:S01]  /*1100*/  LDCU.64 UR10, c[0x0][0x3b8] ;  /* 0x00007700ff0a77ac */ /* 0x000e220008000a00 */
[----:B------:R-:W-:Y:S01]  /*1110*/  IMAD.MOV.U32 R11, RZ, RZ, R5 ;  /* 0x000000ffff0b7224 */ /* 0x000fe200078e0005 */
[----:B------:R-:W-:Y:S01]  /*1120*/  MOV R8, 0x1160 ;  /* 0x0000116000087802 */ /* 0x000fe20000000f00 */
[----:B0-----:R-:W-:Y:S01]  /*1130*/  IMAD.U32 R5, RZ, RZ, UR10 ;  /* 0x0000000aff057e24 */ /* 0x001fe2000f8e00ff */
[----:B------:R-:W-:-:S07]  /*1140*/  MOV R9, UR11 ;  /* 0x0000000b00097c02 */ /* 0x000fce0008000f00 */
[----:B------:R-:W-:Y:S05]  /*1150*/  CALL.REL.NOINC `($__internal_47_$__cuda_sm20_rem_u64) ;  /* 0x0000001c00647944 */ /* 0x000fea0003c00000 */
.L_x_544:
[----:B------:R-:W-:Y:S05]  /*1160*/  BSYNC.RECONVERGENT B0 ;  /* 0x0000000000007941 */ /* 0x000fea0003800200 */
.L_x_542:
[----:B------:R-:W0:Y:S01]  /*1170*/  LDCU UR5, c[0x0][0x3d4] ;  /* 0x00007a80ff0577ac */ /* 0x000e220008000800 */
[----:B------:R-:W-:Y:S01]  /*1180*/  I2FP.F32.S32 R4, R4 ;  /* 0x0000000400047245 */ /* 0x000fe20000201400 */
[----:B------:R-:W1:Y:S01]  /*1190*/  LDC.64 R8, c[0x0][0x3a0] ;  /* 0x0000e800ff087b82 */ /* 0x000e620000000a00 */
[----:B------:R-:W-:Y:S01]  /*11a0*/  I2FP.F32.S32 R3, R3 ;  /* 0x0000000300037245 */ /* 0x000fe20000201400 */
[----:B------:R-:W2:Y:S01]  /*11b0*/  LDCU UR9, c[0x0][0x3d8] ;  /* 0x00007b00ff0977ac */ /* 0x000ea20008000800 */
[----:B------:R-:W-:Y:S02]  /*11c0*/  SHF.R.S32.HI R5, RZ, 0x1f, R2 ;  /* 0x0000001fff057819 */ /* 0x000fe40000011402 */
[----:B------:R-:W-:Y:S01]  /*11d0*/  SHF.R.S32.HI R12, RZ, 0x1f, R0 ;  /* 0x0000001fff0c7819 */ /* 0x000fe20000011400 */
[----:B------:R-:W3:Y:S02]  /*11e0*/  LDCU.64 UR14, c[0x0][0x388] ;  /* 0x00007100ff0e77ac */ /* 0x000ee40008000a00 */
[----:B------:R-:W4:Y:S01]  /*11f0*/  LDC.64 R6, c[0x0][0x3a8] ;  /* 0x0000ea00ff067b82 */ /* 0x000f220000000a00 */
[----:B0-----:R-:W-:Y:S01]  /*1200*/  FMUL.FTZ R4, R4, UR5 ;  /* 0x0000000504047c20 */ /* 0x001fe20008410000 */
[----:B--2---:R-:W-:-:S03]  /*1210*/  FMUL.FTZ R3, R3, UR9 ;  /* 0x0000000903037c20 */ /* 0x004fc60008410000 */
[----:B------:R-:W0:Y:S01]  /*1220*/  F2I.FTZ.FLOOR.NTZ R11, R4 ;  /* 0x00000004000b7305 */ /* 0x000e220000217100 */
[----:B---3--:R-:W-:Y:S01]  /*1230*/  ISETP.NE.U32.AND P0, PT, RZ, UR14, PT ;  /* 0x0000000eff007c0c */ /* 0x008fe2000bf05070 */
[----:B-1----:R-:W-:-:S03]  /*1240*/  IMAD R14, R5, R8, RZ ;  /* 0x00000008050e7224 */ /* 0x002fc600078e02ff */
[----:B------:R-:W-:-:S03]  /*1250*/  ISETP.NE.AND.EX P0, PT, RZ, UR15, PT, P0 ;  /* 0x0000000fff007c0c */ /* 0x000fc6000bf05300 */
[----:B------:R-:W4:Y:S01]  /*1260*/  F2I.FTZ.FLOOR.NTZ R3, R3 ;  /* 0x0000000300037305 */ /* 0x000f220000217100 */
[----:B0-----:R-:W-:-:S04]  /*1270*/  VIADDMNMX R10, R8, 0xffffffff, R11, PT ;  /* 0xffffffff080a7846 */ /* 0x001fc8000380010b */
[----:B------:R-:W-:Y:S02]  /*1280*/  SHF.R.S32.HI R11, RZ, 0x1f, R10 ;  /* 0x0000001fff0b7819 */ /* 0x000fe4000001140a */
[----:B----4-:R-:W-:-:S03]  /*1290*/  VIADDMNMX R16, R6, 0xffffffff, R3, PT ;  /* 0xffffffff06107846 */ /* 0x010fc60003800103 */
[----:B------:R-:W-:Y:S05]  /*12a0*/  @!P0 EXIT ;  /* 0x000000000000894d */ /* 0x000fea0003800000 */
[----:B------:R-:W0:Y:S01]  /*12b0*/  LDC.64 R4, c[0x0][0x390] ;  /* 0x0000e400ff047b82 */ /* 0x000e220000000a00 */
[----:B------:R-:W-:Y:S01]  /*12c0*/  SHF.R.S32.HI R17, RZ, 0x1f, R16 ;  /* 0x0000001fff117819 */ /* 0x000fe20000011410 */
[----:B------:R-:W-:Y:S01]  /*12d0*/  IMAD R9, R2, R9, R14 ;  /* 0x0000000902097224 */ /* 0x000fe200078e020e */
[----:B------:R-:W-:Y:S01]  /*12e0*/  UISETP.GE.U32.AND UP0, UPT, UR14, 0x4, UPT ;  /* 0x000000040e00788c */ /* 0x000fe2000bf06070 */
[----:B------:R-:W-:Y:S02]  /*12f0*/  IMAD R19, R12, UR6, RZ ;  /* 0x000000060c137c24 */ /* 0x000fe4000f8e02ff */
[----:B------:R-:W-:Y:S01]  /*1300*/  IMAD.WIDE.U32 R2, R2, R8, R10 ;  /* 0x0000000802027225 */ /* 0x000fe200078e000a */
[----:B------:R-:W-:-:S03]  /*1310*/  UISETP.GE.U32.AND.EX UP0, UPT, UR15, URZ, UPT, UP0 ;  /* 0x000000ff0f00728c */ /* 0x000fc6000bf06100 */
        /* <DEDUP_REMOVED lines=50> */
.L_x_548:
        /* <DEDUP_REMOVED lines=19> */
[C---:B------:R-:W-:Y:S02]  /*1770*/  LEA R25, P1, R2.reuse, R17, 0x2 ;  /* 0x0000001102197211 */ /* 0x040fe400078210ff */
[----:B------:R-:W-:Y:S01]  /*1780*/  IADD3 R16, P0, PT, R15, R4, RZ ;  /* 0x000000040f107210 */ /* 0x000fe20007f1e0ff */
[----:B--2---:R1:W-:Y:S04]  /*1790*/  STG.E.U8 desc[UR20][R26.64], R24 ;  /* 0x000000181a007986 */ /* 0x0043e8000c101114 */
[----:B------:R-:W2:Y:S01]  /*17a0*/  LDG.E.U8 R29, desc[UR20][R28.64] ;  /* 0x000000141c1d7981 */ /* 0x000ea2000c1e1100 */
[----:B------:R-:W-:Y:S01]  /*17b0*/  LEA.HI.X R20, R2, R14, R9, 0x2, P1 ;  /* 0x0000000e02147211 */ /* 0x000fe200008f1409 */
[----:B------:R-:W-:Y:S01]  /*17c0*/  IMAD.X R17, R13, 0x1, R0, P0 ;  /* 0x000000010d117824 */ /* 0x000fe200000e0600 */
[----:B0-----:R-:W-:-:S04]  /*17d0*/  IADD3 R6, P1, PT, R25, UR16, RZ ;  /* 0x0000001019067c10 */ /* 0x001fc8000ff3e0ff */
[----:B------:R-:W-:Y:S02]  /*17e0*/  IADD3.X R7, PT, PT, R20, UR17, RZ, P1, !PT ;  /* 0x0000001114077c10 */ /* 0x000fe40008ffe4ff */
[----:B------:R-:W-:Y:S01]  /*17f0*/  IADD3 R21, P0, PT, R15, R10, RZ ;  /* 0x0000000a0f157210 */ /* 0x000fe20007f1e0ff */
[----:B--2---:R0:W-:Y:S04]  /*1800*/  STG.E.U8 desc[UR20][R16.64], R29 ;  /* 0x0000001d10007986 */ /* 0x0041e8000c101114 */
[----:B-1----:R-:W2:Y:S01]  /*1810*/  LDG.E.U8 R24, desc[UR20][R6.64] ;  /* 0x0000001406187981 */ /* 0x002ea2000c1e1100 */
[----:B------:R-:W-:Y:S02]  /*1820*/  IADD3.X R13, PT, PT, R13, R11, RZ, P0, !PT ;  /* 0x0000000b0d0d7210 */ /* 0x000fe400007fe4ff */
        /* <DEDUP_REMOVED lines=17> */
[----:B-1----:R-:W-:Y:S01]  /*1940*/  IADD3 R14, P0, PT, R21, R4, RZ ;  /* 0x00000004150e7210 */ /* 0x002fe20007f1e0ff */
[----:B--2---:R1:W-:Y:S04]  /*1950*/  STG.E.U8 desc[UR20][R26.64], R19 ;  /* 0x000000131a007986 */ /* 0x0043e8000c101114 */
[----:B------:R-:W2:Y:S01]  /*1960*/  LDG.E.U8 R29, desc[UR20][R28.64] ;  /* 0x000000141c1d7981 */ /* 0x000ea2000c1e1100 */
[----:B------:R-:W-:Y:S01]  /*1970*/  LEA.HI.X R20, R2, R20, R9, 0x2, P1 ;  /* 0x0000001402147211 */ /* 0x000fe200008f1409 */
[----:B------:R-:W-:Y:S01]  /*1980*/  IMAD.X R15, R13, 0x1, R0, P0 ;  /* 0x000000010d0f7824 */ /* 0x000fe200000e0600 */
[----:B------:R-:W-:-:S04]  /*1990*/  IADD3 R6, P1, PT, R25, UR16, RZ ;  /* 0x0000001019067c10 */ /* 0x000fc8000ff3e0ff */
[----:B0-----:R-:W-:Y:S02]  /*19a0*/  IADD3.X R7, PT, PT, R20, UR17, RZ, P1, !PT ;  /* 0x0000001114077c10 */ /* 0x001fe40008ffe4ff */
[----:B------:R-:W-:Y:S01]  /*19b0*/  IADD3 R21, P0, PT, R21, R10, RZ ;  /* 0x0000000a15157210 */ /* 0x000fe20007f1e0ff */
[----:B--2---:R0:W-:Y:S04]  /*19c0*/  STG.E.U8 desc[UR20][R14.64], R29 ;  /* 0x0000001d0e007986 */ /* 0x0041e8000c101114 */
[----:B------:R-:W2:Y:S01]  /*19d0*/  LDG.E.U8 R24, desc[UR20][R6.64] ;  /* 0x0000001406187981 */ /* 0x000ea2000c1e1100 */
[----:B------:R-:W-:Y:S01]  /*19e0*/  IMAD.X R13, R13, 0x1, R11, P0 ;  /* 0x000000010d0d7824 */ /* 0x000fe200000e060b */
[----:B------:R-:W-:Y:S02]  /*19f0*/  IADD3 R16, P0, PT, R21, UR6, RZ ;  /* 0x0000000615107c10 */ /* 0x000fe4000ff1e0ff */
[----:B------:R-:W-:-:S02]  /*1a00*/  IADD3 R18, P1, PT, R6, R2, RZ ;  /* 0x0000000206127210 */ /* 0x000fc40007f3e0ff */
[----:B------:R-:W-:Y:S02]  /*1a10*/  IADD3.X R17, PT, PT, R13, UR7, RZ, P0, !PT ;  /* 0x000000070d117c10 */ /* 0x000fe400087fe4ff */
[----:B-1----:R-:W-:-:S03]  /*1a20*/  IADD3.X R19, PT, PT, R7, R9, RZ, P1, !PT ;  /* 0x0000000907137210 */ /* 0x002fc60000ffe4ff */
        /* <DEDUP_REMOVED lines=12> */
[C---:B------:R-:W-:Y:S02]  /*1af0*/  LEA R25, P1, R2.reuse, R25, 0x2 ;  /* 0x0000001902197211 */ /* 0x040fe400078210ff */
[----:B------:R-:W-:Y:S01]  /*1b00*/  IADD3 R6, P0, PT, R21, R4, RZ ;  /* 0x0000000415067210 */ /* 0x000fe20007f1e0ff */
[----:B--2---:R-:W-:Y:S04]  /*1b10*/  STG.E.U8 desc[UR20][R28.64], R19 ;  /* 0x000000131c007986 */ /* 0x004fe8000c101114 */
[----:B------:R-:W2:Y:S01]  /*1b20*/  LDG.E.U8 R24, desc[UR20][R16.64] ;  /* 0x0000001410187981 */ /* 0x000ea2000c1e1100 */
[----:B------:R-:W-:Y:S01]  /*1b30*/  LEA.HI.X R20, R2, R20, R9, 0x2, P1 ;  /* 0x0000001402147211 */ /* 0x000fe200008f1409 */
[----:B------:R-:W-:Y:S01]  /*1b40*/  IMAD.X R7, R13, 0x1, R0, P0 ;  /* 0x000000010d077824 */ /* 0x000fe200000e0600 */
[----:B------:R-:W-:-:S04]  /*1b50*/  IADD3 R14, P1, PT, R25, UR16, RZ ;  /* 0x00000010190e7c10 */ /* 0x000fc8000ff3e0ff */
[----:B0-----:R-:W-:Y:S02]  /*1b60*/  IADD3.X R15, PT, PT, R20, UR17, RZ, P1, !PT ;  /* 0x00000011140f7c10 */ /* 0x001fe40008ffe4ff */
[----:B------:R-:W-:Y:S01]  /*1b70*/  IADD3 R21, P0, PT, R21, R10, RZ ;  /* 0x0000000a15157210 */ /* 0x000fe20007f1e0ff */
[----:B--2---:R0:W-:Y:S04]  /*1b80*/  STG.E.U8 desc[UR20][R6.64], R24 ;  /* 0x0000001806007986 */ /* 0x0041e8000c101114 */
[----:B0-----:R-:W2:Y:S01]  /*1b90*/  LDG.E.U8 R24, desc[UR20][R14.64] ;  /* 0x000000140e187981 */ /* 0x001ea2000c1e1100 */
[----:B------:R-:W-:Y:S01]  /*1ba0*/  IMAD.X R13, R13, 0x1, R11, P0 ;  /* 0x000000010d0d7824 */ /* 0x000fe200000e060b */
[----:B------:R-:W-:Y:S02]  /*1bb0*/  IADD3 R16, P0, PT, R21, UR6, RZ ;  /* 0x0000000615107c10 */ /* 0x000fe4000ff1e0ff */
[----:B------:R-:W-:-:S02]  /*1bc0*/  IADD3 R18, P1, PT, R14, R2, RZ ;  /* 0x000000020e127210 */ /* 0x000fc40007f3e0ff */
[----:B------:R-:W-:-:S03]  /*1bd0*/  IADD3.X R17, PT, PT, R13, UR7, RZ, P0, !PT ;  /* 0x000000070d117c10 */ /* 0x000fc600087fe4ff */
[----:B------:R-:W-:Y:S02]  /*1be0*/  IMAD.X R19, R15, 0x1, R9, P1 ;  /* 0x000000010f137824 */ /* 0x000fe400008e0609 */
[----:B--2---:R-:W-:Y:S04]  /*1bf0*/  STG.E.U8 desc[UR20][R16.64], R24 ;  /* 0x0000001810007986 */ /* 0x004fe8000c101114 */
[----:B------:R-:W2:Y:S01]  /*1c00*/  LDG.E.U8 R15, desc[UR20][R18.64] ;  /* 0x00000014120f7981 */ /* 0x000ea2000c1e1100 */
[----:B------:R-:W-:Y:S02]  /*1c10*/  IADD3 R22, P0, PT, R21, UR4, RZ ;  /* 0x0000000415167c10 */ /* 0x000fe4000ff1e0ff */
[----:B------:R-:W-:Y:S02]  /*1c20*/  IADD3 R6, P1, PT, R18, R2, RZ ;  /* 0x0000000212067210 */ /* 0x000fe40007f3e0ff */
[----:B------:R-:W-:-:S02]  /*1c30*/  IADD3.X R23, PT, PT, R13, UR10, RZ, P0, !PT ;  /* 0x0000000a0d177c10 */ /* 0x000fc400087fe4ff */
[----:B------:R-:W-:Y:S02]  /*1c40*/  IADD3.X R7, PT, PT, R19, R9, RZ, P1, !PT ;  /* 0x0000000913077210 */ /* 0x000fe40000ffe4ff */
        /* <DEDUP_REMOVED lines=9> */
[----:B------:R-:W-:Y:S01]  /*1ce0*/  IMAD.X R19, R13, 0x1, R0, P0 ;  /* 0x000000010d137824 */ /* 0x000fe200000e0600 */
        /* <DEDUP_REMOVED lines=10> */
.L_x_547:
        /* <DEDUP_REMOVED lines=16> */
[--C-:B------:R-:W-:Y:S01]  /*1e90*/  IMAD.X R21, R19, 0x1, R9.reuse, P1 ;  /* 0x0000000113157824 */ /* 0x100fe200008e0609 */
[----:B------:R-:W-:Y:S01]  /*1ea0*/  IADD3 R26, P1, PT, R20, R2, RZ ;  /* 0x00000002141a7210 */ /* 0x000fe20007f3e0ff */
[----:B--2---:R0:W-:Y:S04]  /*1eb0*/  STG.E.U8 desc[UR20][R6.64], R28 ;  /* 0x0000001c06007986 */ /* 0x0041e8000c101114 */
[----:B------:R-:W2:Y:S01]  /*1ec0*/  LDG.E.U8 R18, desc[UR20][R20.64] ;  /* 0x0000001414127981 */ /* 0x000ea2000c1e1100 */
[----:B------:R-:W-:Y:S01]  /*1ed0*/  IADD3 R24, P0, PT, R8, R15, RZ ;  /* 0x0000000f08187210 */ /* 0x000fe20007f1e0ff */
[----:B------:R-:W-:-:S03]  /*1ee0*/  IMAD.X R27, R21, 0x1, R9, P1 ;  /* 0x00000001151b7824 */ /* 0x000fc600008e0609 */
[----:B------:R-:W-:Y:S02]  /*1ef0*/  IADD3.X R25, PT, PT, R12, R13, RZ, P0, !PT ;  /* 0x0000000d0c197210 */ /* 0x000fe400007fe4ff */
        /* <DEDUP_REMOVED lines=10> */
[----:B------:R-:W2:Y:S01]  /*1fa0*/  LDG.E.U8 R29, desc[UR20][R6.64] ;  /* 0x00000014061d7981 */ /* 0x000ea2000c1e1100 */
[----:B------:R-:W-:Y:S01]  /*1fb0*/  IMAD.X R13, R11, 0x1, R13, P0 ;  /* 0x000000010b0d7824 */ /* 0x000fe200000e060d */
[----:B------:R-:W-:Y:S02]  /*1fc0*/  IADD3 R20, P0, PT, R15, UR6, RZ ;  /* 0x000000060f147c10 */ /* 0x000fe4000ff1e0ff */
[----:B------:R-:W-:-:S02]  /*1fd0*/  IADD3 R22, P1, PT, R6, R2, RZ ;  /* 0x0000000206167210 */ /* 0x000fc40007f3e0ff */
        /* <DEDUP_REMOVED lines=12> */
[----:B------:R-:W-:-:S03]  /*20a0*/  IMAD.X R7, R13, 0x1, R12, P0 ;  /* 0x000000010d077824 */ /* 0x000fc600000e060c */
[----:B------:R-:W-:Y:S02]  /*20b0*/  IADD3.X R27, PT, PT, R17, R9, RZ, P1, !PT ;  /* 0x00000009111b7210 */ /* 0x000fe40000ffe4ff */
[----:B--2---:R-:W-:Y:S01]  /*20c0*/  IADD3 R20, P0, PT, R15, R4, RZ ;  /* 0x000000040f147210 */ /* 0x004fe20007f1e0ff */
[----:B---3--:R0:W-:Y:S04]  /*20d0*/  STG.E.U8 desc[UR20][R6.64], R28 ;  /* 0x0000001c06007986 */ /* 0x0081e8000c101114 */
[----:B------:R-:W2:Y:S01]  /*20e0*/  LDG.E.U8 R27, desc[UR20][R26.64] ;  /* 0x000000141a1b7981 */ /* 0x000ea2000c1e1100 */
[----:B------:R-:W-:Y:S01]  /*20f0*/  IMAD.X R21, R13, 0x1, R0, P0 ;  /* 0x000000010d157824 */ /* 0x000fe200000e0600 */
[----:B------:R-:W-:Y:S01]  /*2100*/  IADD3 R15, P1, PT, R15, R10, RZ ;  /* 0x0000000a0f0f7210 */ /* 0x000fe20007f3e0ff */
[----:B------:R-:W-:Y:S01]  /*2110*/  UIADD3 UR9, UP0, UPT, UR9, -0x8, URZ ;  /* 0xfffffff809097890 */ /* 0x000fe2000ff1e0ff */
[----:B------:R-:W-:-:S03]  /*2120*/  LEA R17, P0, R2, R19, 0x2 ;  /* 0x0000001302117211 */ /* 0x000fc600078010ff */
[----:B------:R-:W-:Y:S01]  /*2130*/  IMAD.X R13, R13, 0x1, R11, P1 ;  /* 0x000000010d0d7824 */ /* 0x000fe200008e060b */
[----:B------:R-:W-:Y:S01]  /*2140*/  LEA.HI.X R14, R2, R14, R9, 0x2, P0 ;  /* 0x0000000e020e7211 */ /* 0x000fe200000f1409 */
[----:B------:R-:W-:Y:S02]  /*2150*/  UIADD3.X UR5, UPT, UPT, UR5, -0x1, URZ, UP0, !UPT ;  /* 0xffffffff05057890 */ /* 0x000fe400087fe4ff */
[----:B------:R-:W-:Y:S01]  /*2160*/  UPLOP3.LUT UP0, UPT, UPT, UPT, UPT, 0x40, 0x4 ;  /* 0x000000000004789c */ /* 0x000fe20003f0e870 */
[----:B--2---:R0:W-:Y:S10]  /*2170*/  STG.E.U8 desc[UR20][R20.64], R27 ;  /* 0x0000001b14007986 */ /* 0x0041f4000c101114 */
.L_x_549:
[----:B------:R-:W-:-:S04]  /*2180*/  UISETP.NE.U32.AND UP1, UPT, UR9, URZ, UPT ;  /* 0x000000ff0900728c */ /* 0x000fc8000bf25070 */
[----:B------:R-:W-:-:S09]  /*2190*/  UISETP.NE.OR.EX UP0, UPT, UR5, URZ, UP0, UP1 ;  /* 0x000000ff0500728c */ /* 0x000fd20008705710 */
[----:B------:R-:W-:Y:S05]  /*21a0*/  BRA.U !UP0, `(.L_x_545) ;  /* 0x0000000108847547 */ /* 0x000fea000b800000 */
.L_x_546:
        /* <DEDUP_REMOVED lines=33> */
.L_x_545:
        /* <DEDUP_REMOVED lines=11> */
.L_x_550:
        /* <DEDUP_REMOVED lines=16> */
        .weak           $__internal_45_$__cuda_sm20_div_s64
        .type           $__internal_45_$__cuda_sm20_div_s64,@function
        .size           $__internal_45_$__cuda_sm20_div_s64,($__internal_46_$__cuda_sm20_div_u64 - $__internal_45_$__cuda_sm20_div_s64)
$__internal_45_$__cuda_sm20_div_s64:
        /* <DEDUP_REMOVED lines=83> */
[----:B------:R-:W-:Y:S06]  /*2aa0*/  RET.REL.NODEC R2 `(_ZN2at6native53_GLOBAL__N__069e5665_20_UpSampleNearest3d_cu_ab8a35b428upsample_nearest3d_out_frameIhXadL_ZNS0_37nearest_neighbor_compute_source_indexEfiiEEEEvPKT_mmmmmmmmPS3_fff) ;  /* 0xffffffd402547950 */ /* 0x000fec0003c3ffff */
        .weak           $__internal_46_$__cuda_sm20_div_u64
        .type           $__internal_46_$__cuda_sm20_div_u64,@function
        .size           $__internal_46_$__cuda_sm20_div_u64,($__internal_47_$__cuda_sm20_rem_u64 - $__internal_46_$__cuda_sm20_div_u64)
$__internal_46_$__cuda_sm20_div_u64:
        /* <DEDUP_REMOVED lines=67> */
[----:B------:R-:W-:Y:S06]  /*2ee0*/  RET.REL.NODEC R6 `(_ZN2at6native53_GLOBAL__N__069e5665_20_UpSampleNearest3d_cu_ab8a35b428upsample_nearest3d_out_frameIhXadL_ZNS0_37nearest_neighbor_compute_source_indexEfiiEEEEvPKT_mmmmmmmmPS3_fff) ;  /* 0xffffffd006447950 */ /* 0x000fec0003c3ffff */
        .weak           $__internal_47_$__cuda_sm20_rem_u64
        .type           $__internal_47_$__cuda_sm20_rem_u64,@function
        .size           $__internal_47_$__cuda_sm20_rem_u64,(.L_x_728 - $__internal_47_$__cuda_sm20_rem_u64)
$__internal_47_$__cuda_sm20_rem_u64:
        /* <DEDUP_REMOVED lines=61> */
[----:B------:R-:W-:Y:S06]  /*32c0*/  RET.REL.NODEC R8 `(_ZN2at6native53_GLOBAL__N__069e5665_20_UpSampleNearest3d_cu_ab8a35b428upsample_nearest3d_out_frameIhXadL_ZNS0_37nearest_neighbor_compute_source_indexEfiiEEEEvPKT_mmmmmmmmPS3_fff) ;  /* 0xffffffcc084c7950 */ /* 0x000fec0003c3ffff */
.L_x_551:
        /* <DEDUP_REMOVED lines=11> */
.L_x_728:


//--------------------- .text._ZN2at6native53_GLOBAL__N__069e5665_20_UpSampleNearest3d_cu_ab8a35b428upsample_nearest3d_out_frameIN3c108BFloat16EXadL_ZNS0_37nearest_neighbor_compute_source_indexEfiiEEEEvPKT_mmmmmmmmPS5_fff --------------------------
	.section	.text._ZN2at6native53_GLOBAL__N__069e5665_20_UpSampleNearest3d_cu_ab8a35b428upsample_nearest3d_out_frameIN3c108BFloat16EXadL_ZNS0_37nearest_neighbor_compute_source_indexEfiiEEEEvPKT_mmmmmmmmPS5_fff,"ax",@progbits
	.align	128
.text._ZN2at6native53_GLOBAL__N__069e5665_20_UpSampleNearest3d_cu_ab8a35b428upsample_nearest3d_out_frameIN3c108BFloat16EXadL_ZNS0_37nearest_neighbor_compute_source_indexEfiiEEEEvPKT_mmmmmmmmPS5_fff:
        .type           _ZN2at6native53_GLOBAL__N__069e5665_20_UpSampleNearest3d_cu_ab8a35b428upsample_nearest3d_out_frameIN3c108BFloat16EXadL_ZNS0_37nearest_neighbor_compute_source_indexEfiiEEEEvPKT_mmmmmmmmPS5_fff,@function
        .size           _ZN2at6native53_GLOBAL__N__069e5665_20_UpSampleNearest3d_cu_ab8a35b428upsample_nearest3d_out_frameIN3c108BFloat16EXadL_ZNS0_37nearest_neighbor_compute_source_indexEfiiEEEEvPKT_mmmmmmmmPS5_fff,(.L_x_732 - _ZN2at6native53_GLOBAL__N__069e5665_20_UpSampleNearest3d_cu_ab8a35b428upsample_nearest3d_out_frameIN3c108BFloat16EXadL_ZNS0_37nearest_neighbor_compute_source_indexEfiiEEEEvPKT_mmmmmmmmPS5_fff)
        .other          _ZN2at6native53_GLOBAL__N__069e5665_20_UpSampleNearest3d_cu_ab8a35b428upsample_nearest3d_out_frameIN3c108BFloat16EXadL_ZNS0_37nearest_neighbor_compute_source_indexEfiiEEEEvPKT_mmmmmmmmPS5_fff,@"STO_CUDA_ENTRY STV_DEFAULT"
_ZN2at6native53_GLOBAL__N__069e5665_20_UpSampleNearest3d_cu_ab8a35b428upsample_nearest3d_out_frameIN3c108BFloat16EXadL_ZNS0_37nearest_neighbor_compute_source_indexEfiiEEEEvPKT_mmmmmmmmPS5_fff:
        /* <DEDUP_REMOVED lines=58> */
.L_x_553:
[----:B------:R-:W-:-:S07]  /*03a0*/  MOV R2, 0x3c0 ;  /* 0x000003c000027802 */ /* 0x000fce0000000f00 */
[----:B------:R-:W-:Y:S05]  /*03b0*/  CALL.REL.NOINC `($__internal_48_$__cuda_sm20_div_s64) ;  /* 0x0000002400e07944 */ /* 0x000fea0003c00000 */
.L_x_554:
[----:B------:R-:W-:Y:S05]  /*03c0*/  BSYNC.RECONVERGENT B0 ;  /* 0x0000000000007941 */ /* 0x000fea0003800200 */
.L_x_552:
        /* <DEDUP_REMOVED lines=25> */
.L_x_556:
[----:B------:R-:W0:Y:S01]  /*0560*/  LDCU.64 UR4, c[0x0][0x390] ;  /* 0x00007200ff0477ac */ /* 0x000e220008000a00 */
[----:B------:R-:W-:Y:S01]  /*0570*/  IMAD.MOV.U32 R13, RZ, RZ, R7 ;  /* 0x000000ffff0d7224 */ /* 0x000fe200078e0007 */
[----:B------:R-:W-:Y:S01]  /*0580*/  MOV R10, 0x5c0 ;  /* 0x000005c0000a7802 */ /* 0x000fe20000000f00 */
[----:B0-----:R-:W-:Y:S02]  /*0590*/  IMAD.U32 R7, RZ, RZ, UR4 ;  /* 0x00000004ff077e24 */ /* 0x001fe4000f8e00ff */
[----:B------:R-:W-:-:S07]  /*05a0*/  IMAD.U32 R11, RZ, RZ, UR5 ;  /* 0x00000005ff0b7e24 */ /* 0x000fce000f8e00ff */
[----:B------:R-:W-:Y:S05]  /*05b0*/  CALL.REL.NOINC `($__internal_50_$__cuda_sm20_rem_u64) ;  /* 0x0000002c00c07944 */ /* 0x000fea0003c00000 */
[----:B------:R-:W-:-:S07]  /*05c0*/  IMAD.MOV.U32 R4, RZ, RZ, R6 ;  /* 0x000000ffff047224 */ /* 0x000fce00078e0006 */
.L_x_557:
[----:B------:R-:W-:Y:S05]  /*05d0*/  BSYNC.RECONVERGENT B0 ;  /* 0x0000000000007941 */ /* 0x000fea0003800200 */
.L_x_555:
        /* <DEDUP_REMOVED lines=26> */
.L_x_559:
[----:B------:R-:W0:Y:S01]  /*0780*/  LDCU.64 UR4, c[0x0][0x3b8] ;  /* 0x00007700ff0477ac */ /* 0x000e220008000a00 */
[----:B------:R-:W-:Y:S01]  /*0790*/  IMAD.MOV.U32 R6, RZ, RZ, R0 ;  /* 0x000000ffff067224 */ /* 0x000fe200078e0000 */
[----:B------:R-:W-:Y:S01]  /*07a0*/  MOV R8, 0x7f0 ;  /* 0x000007f000087802 */ /* 0x000fe20000000f00 */
[----:B------:R-:W-:Y:S02]  /*07b0*/  IMAD.MOV.U32 R5, RZ, RZ, R3 ;  /* 0x000000ffff057224 */ /* 0x000fe400078e0003 */
[----:B0-----:R-:W-:Y:S02]  /*07c0*/  IMAD.U32 R10, RZ, RZ, UR4 ;  /* 0x00000004ff0a7e24 */ /* 0x001fe4000f8e00ff */
[----:B------:R-:W-:-:S07]  /*07d0*/  IMAD.U32 R7, RZ, RZ, UR5 ;  /* 0x00000005ff077e24 */ /* 0x000fce000f8e00ff */
[----:B------:R-:W-:Y:S05]  /*07e0*/  CALL.REL.NOINC `($__internal_49_$__cuda_sm20_div_u64) ;  /* 0x0000002800247944 */ /* 0x000fea0003c00000 */
.L_x_560:
[----:B------:R-:W-:Y:S05]  /*07f0*/  BSYNC.RECONVERGENT B0 ;  /* 0x0000000000007941 */ /* 0x000fea0003800200 */
.L_x_558:
        /* <DEDUP_REMOVED lines=27> */
.L_x_562:
[----:B------:R-:W0:Y:S01]  /*09b0*/  LDCU.64 UR4, c[0x0][0x3c0] ;  /* 0x00007800ff0477ac */ /* 0x000e220008000a00 */
[----:B------:R-:W-:Y:S01]  /*09c0*/  IMAD.MOV.U32 R5, RZ, RZ, R7 ;  /* 0x000000ffff057224 */ /* 0x000fe200078e0007 */
[----:B------:R-:W-:Y:S01]  /*09d0*/  MOV R8, 0xa10 ;  /* 0x00000a1000087802 */ /* 0x000fe20000000f00 */
[----:B0-----:R-:W-:Y:S02]  /*09e0*/  IMAD.U32 R10, RZ, RZ, UR4 ;  /* 0x00000004ff0a7e24 */ /* 0x001fe4000f8e00ff */
[----:B------:R-:W-:-:S07]  /*09f0*/  IMAD.U32 R7, RZ, RZ, UR5 ;  /* 0x00000005ff077e24 */ /* 0x000fce000f8e00ff */
[----:B------:R-:W-:Y:S05]  /*0a00*/  CALL.REL.NOINC `($__internal_49_$__cuda_sm20_div_u64) ;  /* 0x00000024009c7944 */ /* 0x000fea0003c00000 */
.L_x_563:
[----:B------:R-:W-:Y:S05]  /*0a10*/  BSYNC.RECONVERGENT B0 ;  /* 0x0000000000007941 */ /* 0x000fea0003800200 */
.L_x_561:
        /* <DEDUP_REMOVED lines=24> */
.L_x_565:
[----:B------:R-:W0:Y:S01]  /*0ba0*/  LDCU.64 UR4, c[0x0][0x3b0] ;  /* 0x00007600ff0477ac */ /* 0x000e220008000a00 */
[----:B------:R-:W-:Y:S01]  /*0bb0*/  IMAD.MOV.U32 R13, RZ, RZ, R7 ;  /* 0x000000ffff0d7224 */ /* 0x000fe200078e0007 */
[----:B------:R-:W-:Y:S01]  /*0bc0*/  MOV R10, 0xc00 ;  /* 0x00000c00000a7802 */ /* 0x000fe20000000f00 */
[----:B0-----:R-:W-:Y:S02]  /*0bd0*/  IMAD.U32 R7, RZ, RZ, UR4 ;  /* 0x00000004ff077e24 */ /* 0x001fe4000f8e00ff */
[----:B------:R-:W-:-:S07]  /*0be0*/  IMAD.U32 R11, RZ, RZ, UR5 ;  /* 0x00000005ff0b7e24 */ /* 0x000fce000f8e00ff */
[----:B------:R-:W-:Y:S05]  /*0bf0*/  CALL.REL.NOINC `($__internal_50_$__cuda_sm20_rem_u64) ;  /* 0x0000002800307944 */ /* 0x000fea0003c00000 */
.L_x_566:
[----:B------:R-:W-:Y:S05]  /*0c00*/  BSYNC.RECONVERGENT B0 ;  /* 0x0000000000007941 */ /* 0x000fea0003800200 */
.L_x_564:
        /* <DEDUP_REMOVED lines=34> */
.L_x_568:
[----:B------:R-:W0:Y:S01]  /*0e30*/  LDCU.64 UR4, c[0x0][0x3c0] ;  /* 0x00007800ff0477ac */ /* 0x000e220008000a00 */
[----:B------:R-:W-:Y:S01]  /*0e40*/  IMAD.MOV.U32 R6, RZ, RZ, R0 ;  /* 0x000000ffff067224 */ /* 0x000fe200078e0000 */
[----:B------:R-:W-:Y:S01]  /*0e50*/  MOV R8, 0xea0 ;  /* 0x00000ea000087802 */ /* 0x000fe20000000f00 */
[----:B------:R-:W-:Y:S02]  /*0e60*/  IMAD.MOV.U32 R5, RZ, RZ, R3 ;  /* 0x000000ffff057224 */ /* 0x000fe400078e0003 */
[----:B0-----:R-:W-:Y:S02]  /*0e70*/  IMAD.U32 R10, RZ, RZ, UR4 ;  /* 0x00000004ff0a7e24 */ /* 0x001fe4000f8e00ff */
[----:B------:R-:W-:-:S07]  /*0e80*/  IMAD.U32 R7, RZ, RZ, UR5 ;  /* 0x00000005ff077e24 */ /* 0x000fce000f8e00ff */
[----:B------:R-:W-:Y:S05]  /*0e90*/  CALL.REL.NOINC `($__internal_49_$__cuda_sm20_div_u64) ;  /* 0x0000002000787944 */ /* 0x000fea0003c00000 */
[----:B------:R-:W0:Y:S01]  /*0ea0*/  LDCU UR4, c[0x0][0x3c0] ;  /* 0x00007800ff0477ac */ /* 0x000e220008000800 */
[----:B------:R-:W-:-:S04]  /*0eb0*/  IMAD.MOV R5, RZ, RZ, -R6 ;  /* 0x000000ffff057224 */ /* 0x000fc800078e0a06 */
[----:B0-----:R-:W-:-:S07]  /*0ec0*/  IMAD R5, R5, UR4, R0 ;  /* 0x0000000405057c24 */ /* 0x001fce000f8e0200 */
.L_x_569:
[----:B------:R-:W-:Y:S05]  /*0ed0*/  BSYNC.RECONVERGENT B0 ;  /* 0x0000000000007941 */ /* 0x000fea0003800200 */
.L_x_567:
        /* <DEDUP_REMOVED lines=34> */
.L_x_571:
[----:B------:R-:W0:Y:S01]  /*1100*/  LDCU.64 UR4, c[0x0][0x3b8] ;  /* 0x00007700ff0477ac */ /* 0x000e220008000a00 */
[----:B------:R-:W-:Y:S01]  /*1110*/  IMAD.MOV.U32 R13, RZ, RZ, R7 ;  /* 0x000000ffff0d7224 */ /* 0x000fe200078e0007 */
[----:B------:R-:W-:Y:S01]  /*1120*/  MOV R10, 0x1160 ;  /* 0x00001160000a7802 */ /* 0x000fe20000000f00 */
[----:B0-----:R-:W-:Y:S02]  /*1130*/  IMAD.U32 R7, RZ, RZ, UR4 ;  /* 0x00000004ff077e24 */ /* 0x001fe4000f8e00ff */
[----:B------:R-:W-:-:S07]  /*1140*/  IMAD.U32 R11, RZ, RZ, UR5 ;  /* 0x00000005ff0b7e24 */ /* 0x000fce000f8e00ff */
[----:B------:R-:W-:Y:S05]  /*1150*/  CALL.REL.NOINC `($__internal_50_$__cuda_sm20_rem_u64) ;  /* 0x0000002000d87944 */ /* 0x000fea0003c00000 */
.L_x_572:
[----:B------:R-:W-:Y:S05]  /*1160*/  BSYNC.RECONVERGENT B0 ;  /* 0x0000000000007941 */ /* 0x000fea0003800200 */
.L_x_570:
[----:B------:R-:W0:Y:S01]  /*1170*/  LDCU UR9, c[0x0][0x3d8] ;  /* 0x00007b00ff0977ac */ /* 0x000e220008000800 */
[----:B------:R-:W-:Y:S02]  /*1180*/  I2FP.F32.S32 R5, R5 ;  /* 0x0000000500057245 */ /* 0x000fe40000201400 */
[----:B------:R-:W-:Y:S01]  /*1190*/  I2FP.F32.S32 R6, R6 ;  /* 0x0000000600067245 */ /* 0x000fe20000201400 */
[----:B------:R-:W1:Y:S01]  /*11a0*/  LDCU UR8, c[0x0][0x3d4] ;  /* 0x00007a80ff0877ac */ /* 0x000e620008000800 */
[----:B------:R-:W-:Y:S02]  /*11b0*/  SHF.R.S32.HI R7, RZ, 0x1f, R4 ;  /* 0x0000001fff077819 */ /* 0x000fe40000011404 */
[----:B------:R-:W-:Y:S01]  /*11c0*/  SHF.R.S32.HI R11, RZ, 0x1f, R2 ;  /* 0x0000001fff0b7819 */ /* 0x000fe20000011402 */
[----:B------:R-:W2:Y:S02]  /*11d0*/  LDCU.128 UR4, c[0x0][0x3a0] ;  /* 0x00007400ff0477ac */ /* 0x000ea40008000c00 */
[----:B------:R-:W-:-:S04]  /*11e0*/  IMAD R7, R7, UR10, RZ ;  /* 0x0000000a07077c24 */ /* 0x000fc8000f8e02ff */
[----:B------:R-:W-:Y:S02]  /*11f0*/  IMAD R13, R4, UR12, R7 ;  /* 0x0000000c040d7c24 */ /* 0x000fe4000f8e0207 */
[----:B0-----:R-:W-:Y:S01]  /*1200*/  FMUL.FTZ R10, R5, UR9 ;  /* 0x00000009050a7c20 */ /* 0x001fe20008410000 */
[----:B-1----:R-:W-:Y:S01]  /*1210*/  FMUL.FTZ R5, R6, UR8 ;  /* 0x0000000806057c20 */ /* 0x002fe20008410000 */
[----:B------:R-:W0:Y:S04]  /*1220*/  LDCU.64 UR8, c[0x0][0x388] ;  /* 0x00007100ff0877ac */ /* 0x000e280008000a00 */
[----:B------:R-:W1:Y:S01]  /*1230*/  F2I.FTZ.FLOOR.NTZ R10, R10 ;  /* 0x0000000a000a7305 */ /* 0x000e620000217100 */
[----:B--2---:R-:W-:Y:S02]  /*1240*/  IMAD.U32 R9, RZ, RZ, UR6 ;  /* 0x00000006ff097e24 */ /* 0x004fe4000f8e00ff */
[----:B------:R-:W-:-:S02]  /*1250*/  IMAD.U32 R6, RZ, RZ, UR4 ;  /* 0x00000004ff067e24 */ /* 0x000fc4000f8e00ff */
[----:B------:R-:W-:-:S03]  /*1260*/  IMAD R11, R11, UR4, RZ ;  /* 0x000000040b0b7c24 */ /* 0x000fc6000f8e02ff */
        /* <DEDUP_REMOVED lines=72> */
.L_x_576:
        /* <DEDUP_REMOVED lines=24> */
[----:B-1----:R-:W-:Y:S02]  /*1870*/  LEA R12, P0, R5, UR30, 0x1 ;  /* 0x0000001e050c7c11 */ /* 0x002fe4000f8008ff */
[----:B------:R-:W-:Y:S02]  /*1880*/  IADD3 R11, PT, PT, R11, UR9, RZ ;  /* 0x000000090b0b7c10 */ /* 0x000fe4000fffe0ff */
[----:B------:R-:W-:-:S03]  /*1890*/  LEA.HI.X R13, R5, UR31, R2, 0x1, P0 ;  /* 0x0000001f050d7c11 */ /* 0x000fc600080f0c02 */
[----:B---3--:R0:W-:Y:S04]  /*18a0*/  STG.E.U16 desc[UR18][R10.64], R19 ;  /* 0x000000130a007986 */ /* 0x0081e8000c101512 */
[----:B------:R-:W3:Y:S01]  /*18b0*/  LDG.E.U16 R21, desc[UR18][R12.64] ;  /* 0x000000120c157981 */ /* 0x000ee2000c1e1500 */
[----:B------:R-:W-:Y:S02]  /*18c0*/  IADD3 R6, P0, PT, R6, UR26, RZ ;  /* 0x0000001a06067c10 */ /* 0x000fe4000ff1e0ff */
[----:B--2---:R-:W-:Y:S02]  /*18d0*/  IADD3 R8, P1, PT, R12, UR16, RZ ;  /* 0x000000100c087c10 */ /* 0x004fe4000ff3e0ff */
[----:B------:R-:W-:Y:S02]  /*18e0*/  IADD3.X R7, PT, PT, R7, UR28, RZ, P0, !PT ;  /* 0x0000001c07077c10 */ /* 0x000fe400087fe4ff */
        /* <DEDUP_REMOVED lines=40> */
[----:B------:R-:W-:Y:S01]  /*1b70*/  IADD3.X R17, PT, PT, R19, UR17, RZ, P1, !PT ;  /* 0x0000001113117c10 */ /* 0x000fe20008ffe4ff */
[----:B------:R-:W-:Y:S01]  /*1b80*/  IMAD.U32 R7, RZ, RZ, UR20 ;  /* 0x00000014ff077e24 */ /* 0x000fe2000f8e00ff */
        /* <DEDUP_REMOVED lines=49> */
.L_x_575:
        /* <DEDUP_REMOVED lines=35> */
[----:B------:R-:W-:-:S02]  /*20d0*/  IADD3.X R17, PT, PT, R13, UR15, RZ, P1, !PT ;  /* 0x0000000f0d117c10 */ /* 0x000fc40008ffe4ff */
[----:B------:R-:W-:Y:S01]  /*20e0*/  MOV R4, UR14 ;  /* 0x0000000e00047c02 */ /* 0x000fe20008000f00 */
[----:B0-----:R-:W-:-:S03]  /*20f0*/  IMAD.U32 R11, RZ, RZ, UR14 ;  /* 0x0000000eff0b7e24 */ /* 0x001fc6000f8e00ff */
[----:B------:R-:W-:Y:S01]  /*2100*/  LEA R5, P0, R4, R5, 0x2 ;  /* 0x0000000504057211 */ /* 0x000fe200078010ff */
[----:B--2---:R0:W-:Y:S04]  /*2110*/  STG.E.U16 desc[UR18][R14.64], R23 ;  /* 0x000000170e007986 */ /* 0x0041e8000c101512 */
[----:B------:R-:W2:Y:S01]  /*2120*/  LDG.E.U16 R19, desc[UR18][R16.64] ;  /* 0x0000001210137981 */ /* 0x000ea2000c1e1500 */
[----:B------:R-:W-:Y:S01]  /*2130*/  IMAD.U32 R4, RZ, RZ, UR9 ;  /* 0x00000009ff047e24 */ /* 0x000fe2000f8e00ff */
[----:B------:R-:W-:Y:S01]  /*2140*/  UIMAD UR17, UR12, 0x6, URZ ;  /* 0x000000060c1178a4 */ /* 0x000fe2000f8e02ff */
[----:B------:R-:W-:-:S03]  /*2150*/  IMAD.U32 R9, RZ, RZ, UR20 ;  /* 0x00000014ff097e24 */ /* 0x000fc6000f8e00ff */
[----:B------:R-:W-:Y:S01]  /*2160*/  LEA.HI.X R2, R11, R2, R4, 0x2, P0 ;  /* 0x000000020b027211 */ /* 0x000fe200000f1404 */
[----:B------:R-:W-:Y:S01]  /*2170*/  IMAD.WIDE.U32 R8, R9, 0x6, R6 ;  /* 0x0000000609087825 */ /* 0x000fe200078e0006 */
[----:B------:R-:W-:-:S03]  /*2180*/  LEA R10, P0, R5, UR30, 0x1 ;  /* 0x0000001e050a7c11 */ /* 0x000fc6000f8008ff */
[----:B------:R-:W-:Y:S01]  /*2190*/  VIADD R9, R9, UR17 ;  /* 0x0000001109097c36 */ /* 0x000fe20008000000 */
[----:B------:R-:W-:-:S04]  /*21a0*/  LEA.HI.X R11, R5, UR31, R2, 0x1, P0 ;  /* 0x0000001f050b7c11 */ /* 0x000fc800080f0c02 */
[----:B--2---:R1:W-:Y:S04]  /*21b0*/  STG.E.U16 desc[UR18][R8.64], R19 ;  /* 0x0000001308007986 */ /* 0x0043e8000c101512 */
        /* <DEDUP_REMOVED lines=37> */
.L_x_577:
[----:B------:R-:W-:-:S04]  /*2410*/  UISETP.NE.U32.AND UP1, UPT, UR22, URZ, UPT ;  /* 0x000000ff1600728c */ /* 0x000fc8000bf25070 */
[----:B------:R-:W-:-:S09]  /*2420*/  UISETP.NE.OR.EX UP0, UPT, UR23, URZ, UP0, UP1 ;  /* 0x000000ff1700728c */ /* 0x000fd20008705710 */
[----:B------:R-:W-:Y:S05]  /*2430*/  BRA.U !UP0, `(.L_x_573) ;  /* 0x0000000108d47547 */ /* 0x000fea000b800000 */
.L_x_574:
        /* <DEDUP_REMOVED lines=17> */
.L_x_578:
        /* <DEDUP_REMOVED lines=36> */
.L_x_573:
        /* <DEDUP_REMOVED lines=41> */
.L_x_579:
[----:B0-----:R-:W-:Y:S02]  /*2a20*/  IMAD.MOV.U32 R2, RZ, RZ, R13 ;  /* 0x000000ffff027224 */ /* 0x001fe400078e000d */
[----:B------:R-:W-:-:S05]  /*2a30*/  IMAD.MOV.U32 R3, RZ, RZ, R8 ;  /* 0x000000ffff037224 */ /* 0x000fca00078e0008 */
[----:B------:R0:W2:Y:S01]  /*2a40*/  LDG.E.U16 R9, desc[UR18][R2.64] ;  /* 0x0000001202097981 */ /* 0x0000a2000c1e1500 */
[----:B------:R-:W-:Y:S01]  /*2a50*/  UIADD3 UR6, UP0, UPT, UR6, -0x1, URZ ;  /* 0xffffffff06067890 */ /* 0x000fe2000ff1e0ff */
[----:B------:R-:W-:Y:S02]  /*2a60*/  IMAD.U32 R4, RZ, RZ, UR8 ;  /* 0x00000008ff047e24 */ /* 0x000fe4000f8e00ff */
[----:B------:R-:W-:Y:S01]  /*2a70*/  IMAD.U32 R5, RZ, RZ, UR9 ;  /* 0x00000009ff057e24 */ /* 0x000fe2000f8e00ff */
[----:B------:R-:W-:Y:S02]  /*2a80*/  UIADD3.X UR4, UPT, UPT, UR4, -0x1, URZ, UP0, !UPT ;  /* 0xffffffff04047890 */ /* 0x000fe400087fe4ff */
[----:B------:R-:W-:Y:S01]  /*2a90*/  UISETP.NE.U32.AND UP0, UPT, UR6, URZ, UPT ;  /* 0x000000ff0600728c */ /* 0x000fe2000bf05070 */
[----:B------:R-:W-:Y:S01]  /*2aa0*/  LEA R13, P0, R4, R13, 0x1 ;  /* 0x0000000d040d7211 */ /* 0x000fe200078008ff */
[----:B0-----:R-:W-:Y:S02]  /*2ab0*/  IMAD.MOV.U32 R2, RZ, RZ, R11 ;  /* 0x000000ffff027224 */ /* 0x001fe400078e000b */
[----:B------:R-:W-:Y:S01]  /*2ac0*/  UISETP.NE.AND.EX UP0, UPT, UR4, URZ, UPT, UP0 ;  /* 0x000000ff0400728c */ /* 0x000fe2000bf05300 */
[----:B------:R-:W-:Y:S01]  /*2ad0*/  IMAD.MOV.U32 R3, RZ, RZ, R0 ;  /* 0x000000ffff037224 */ /* 0x000fe200078e0000 */
[----:B------:R-:W-:-:S02]  /*2ae0*/  LEA R11, P1, R6, R11, 0x1 ;  /* 0x0000000b060b7211 */ /* 0x000fc400078208ff */
[----:B------:R-:W-:Y:S02]  /*2af0*/  IADD3.X R8, PT, PT, R8, UR5, RZ, P0, !PT ;  /* 0x0000000508087c10 */ /* 0x000fe400087fe4ff */
[----:B------:R-:W-:Y:S01]  /*2b00*/  IADD3.X R0, PT, PT, R0, R15, RZ, P1, !PT ;  /* 0x0000000f00007210 */ /* 0x000fe20000ffe4ff */
[----:B--2---:R0:W-:Y:S02]  /*2b10*/  STG.E.U16 desc[UR18][R2.64], R9 ;  /* 0x0000000902007986 */ /* 0x0041e4000c101512 */
[----:B------:R-:W-:Y:S06]  /*2b20*/  BRA.U UP0, `(.L_x_579) ;  /* 0xfffffffd00bc7547 */ /* 0x000fec000b83ffff */
[----:B------:R-:W-:Y:S05]  /*2b30*/  EXIT ;  /* 0x000000000000794d */ /* 0x000fea0003800000 */
        .weak           $__internal_48_$__cuda_sm20_div_s64
        .type           $__internal_48_$__cuda_sm20_div_s64,@function
        .size           $__internal_48_$__cuda_sm20_div_s64,($__internal_49_$__cuda_sm20_div_u64 - $__internal_48_$__cuda_sm20_div_s64)
$__internal_48_$__cuda_sm20_div_s64:
        /* <DEDUP_REMOVED lines=83> */
[----:B------:R-:W-:Y:S06]  /*3070*/  RET.REL.NODEC R4 `(_ZN2at6native53_GLOBAL__N__069e5665_20_UpSampleNearest3d_cu_ab8a35b428upsample_nearest3d_out_frameIN3c108BFloat16EXadL_ZNS0_37nearest_neighbor_compute_source_indexEfiiEEEEvPKT_mmmmmmmmPS5_fff) ;  /* 0xffffffcc04e07950 */ /* 0x000fec0003c3ffff */
        .weak           $__internal_49_$__cuda_sm20_div_u64
        .type           $__internal_49_$__cuda_sm20_div_u64,@function
        .size           $__internal_49_$__cuda_sm20_div_u64,($__internal_50_$__cuda_sm20_rem_u64 - $__internal_49_$__cuda_sm20_div_u64)
$__internal_49_$__cuda_sm20_div_u64:
        /* <DEDUP_REMOVED lines=49> */
[C---:B------:R-:W-:Y:S01]  /*3390*/  ISETP.GE.U32.AND.EX P0, PT, R16.reuse, R7, PT, P0 ;  /* 0x000000071000720c */ /* 0x040fe20003f06100 */
[----:B------:R-:W-:Y:S02]  /*33a0*/  IMAD.X R12, RZ, RZ, R9, P2 ;  /* 0x000000ffff0c7224 */ /* 0x000fe400010e0609 */
[----:B------:R-:W-:Y:S01]  /*33b0*/  IMAD.X R14, R16, 0x1, ~R7, P1 ;  /* 0x00000001100e7824 */ /* 0x000fe200008e0e07 */
        /* <DEDUP_REMOVED lines=15> */
[----:B------:R-:W-:Y:S06]  /*34b0*/  RET.REL.NODEC R8 `(_ZN2at6native53_GLOBAL__N__069e5665_20_UpSampleNearest3d_cu_ab8a35b428upsample_nearest3d_out_frameIN3c108BFloat16EXadL_ZNS0_37nearest_neighbor_compute_source_indexEfiiEEEEvPKT_mmmmmmmmPS5_fff) ;  /* 0xffffffc808d07950 */ /* 0x000fec0003c3ffff */
        .weak           $__internal_50_$__cuda_sm20_rem_u64
        .type           $__internal_50_$__cuda_sm20_rem_u64,@function
        .size           $__internal_50_$__cuda_sm20_rem_u64,(.L_x_732 - $__internal_50_$__cuda_sm20_rem_u64)
$__internal_50_$__cuda_sm20_rem_u64:
        /* <DEDUP_REMOVED lines=61> */
[----:B------:R-:W-:Y:S06]  /*3890*/  RET.REL.NODEC R10 `(_ZN2at6native53_GLOBAL__N__069e5665_20_UpSampleNearest3d_cu_ab8a35b428upsample_nearest3d_out_frameIN3c108BFloat16EXadL_ZNS0_37nearest_neighbor_compute_source_indexEfiiEEEEvPKT_mmmmmmmmPS5_fff) ;  /* 0xffffffc40ad87950 */ /* 0x000fec0003c3ffff */
.L_x_580:
        /* <DEDUP_REMOVED lines=14> */
.L_x_732:


//--------------------- .text._ZN2at6native53_GLOBAL__N__069e5665_20_UpSampleNearest3d_cu_ab8a35b428upsample_nearest3d_out_frameIN3c104HalfEXadL_ZNS0_37nearest_neighbor_compute_source_indexEfiiEEEEvPKT_mmmmmmmmPS5_fff --------------------------
	.section	.text._ZN2at6native53_GLOBAL__N__069e5665_20_UpSampleNearest3d_cu_ab8a35b428upsample_nearest3d_out_frameIN3c104HalfEXadL_ZNS0_37nearest_neighbor_compute_source_indexEfiiEEEEvPKT_mmmmmmmmPS5_fff,"ax",@progbits
	.align	128
.text._ZN2at6native53_GLOBAL__N__069e5665_20_UpSampleNearest3d_cu_ab8a35b428upsample_nearest3d_out_frameIN3c104HalfEXadL_ZNS0_37nearest_neighbor_compute_source_indexEfiiEEEEvPKT_mmmmmmmmPS5_fff:
        .type           _ZN2at6native53_GLOBAL__N__069e5665_20_UpSampleNearest3d_cu_ab8a35b428upsample_nearest3d_out_frameIN3c104HalfEXadL_ZNS0_37nearest_neighbor_compute_source_indexEfiiEEEEvPKT_mmmmmmmmPS5_fff,@function
        .size           _ZN2at6native53_GLOBAL__N__069e5665_20_UpSampleNearest3d_cu_ab8a35b428upsample_nearest3d_out_frameIN3c104HalfEXadL_ZNS0_37nearest_neighbor_compute_source_indexEfiiEEEEvPKT_mmmmmmmmPS5_fff,(.L_x_736 - _ZN2at6native53_GLOBAL__N__069e5665_20_UpSampleNearest3d_cu_ab8a35b428upsample_nearest3d_out_frameIN3c104HalfEXadL_ZNS0_37nearest_neighbor_compute_source_indexEfiiEEEEvPKT_mmmmmmmmPS5_fff)
        .other          _ZN2at6native53_GLOBAL__N__069e5665_20_UpSampleNearest3d_cu_ab8a35b428upsample_nearest3d_out_frameIN3c104HalfEXadL_ZNS0_37nearest_neighbor_compute_source_indexEfiiEEEEvPKT_mmmmmmmmPS5_fff,@"STO_CUDA_ENTRY STV_DEFAULT"
_ZN2at6native53_GLOBAL__N__069e5665_20_UpSampleNearest3d_cu_ab8a35b428upsample_nearest3d_out_frameIN3c104HalfEXadL_ZNS0_37nearest_neighbor_compute_source_indexEfiiEEEEvPKT_mmmmmmmmPS5_fff:
        /* <DEDUP_REMOVED lines=58> */
.L_x_582:
[----:B------:R-:W-:-:S07]  /*03a0*/  MOV R2, 0x3c0 ;  /* 0x000003c000027802 */ /* 0x000fce0000000f00 */
[----:B------:R-:W-:Y:S05]  /*03b0*/  CALL.REL.NOINC `($__internal_51_$__cuda_sm20_div_s64) ;  /* 0x0000002400e07944 */ /* 0x000fea0003c00000 */
.L_x_583:
[----:B------:R-:W-:Y:S05]  /*03c0*/  BSYNC.RECONVERGENT B0 ;  /* 0x0000000000007941 */ /* 0x000fea0003800200 */
.L_x_581:
        /* <DEDUP_REMOVED lines=25> */
.L_x_585:
[----:B------:R-:W0:Y:S01]  /*0560*/  LDCU.64 UR4, c[0x0][0x390] ;  /* 0x00007200ff0477ac */ /* 0x000e220008000a00 */
[----:B------:R-:W-:Y:S01]  /*0570*/  IMAD.MOV.U32 R13, RZ, RZ, R7 ;  /* 0x000000ffff0d7224 */ /* 0x000fe200078e0007 */
[----:B------:R-:W-:Y:S01]  /*0580*/  MOV R10, 0x5c0 ;  /* 0x000005c0000a7802 */ /* 0x000fe20000000f00 */
[----:B0-----:R-:W-:Y:S02]  /*0590*/  IMAD.U32 R7, RZ, RZ, UR4 ;  /* 0x00000004ff077e24 */ /* 0x001fe4000f8e00ff */
[----:B------:R-:W-:-:S07]  /*05a0*/  IMAD.U32 R11, RZ, RZ, UR5 ;  /* 0x00000005ff0b7e24 */ /* 0x000fce000f8e00ff */
[----:B------:R-:W-:Y:S05]  /*05b0*/  CALL.REL.NOINC `($__internal_53_$__cuda_sm20_rem_u64) ;  /* 0x0000002c00c07944 */ /* 0x000fea0003c00000 */
[----:B------:R-:W-:-:S07]  /*05c0*/  IMAD.MOV.U32 R4, RZ, RZ, R6 ;  /* 0x000000ffff047224 */ /* 0x000fce00078e0006 */
.L_x_586:
[----:B------:R-:W-:Y:S05]  /*05d0*/  BSYNC.RECONVERGENT B0 ;  /* 0x0000000000007941 */ /* 0x000fea0003800200 */
.L_x_584:
        /* <DEDUP_REMOVED lines=26> */
.L_x_588:
[----:B------:R-:W0:Y:S01]  /*0780*/  LDCU.64 UR4, c[0x0][0x3b8] ;  /* 0x00007700ff0477ac */ /* 0x000e220008000a00 */
[----:B------:R-:W-:Y:S01]  /*0790*/  IMAD.MOV.U32 R6, RZ, RZ, R0 ;  /* 0x000000ffff067224 */ /* 0x000fe200078e0000 */
[----:B------:R-:W-:Y:S01]  /*07a0*/  MOV R8, 0x7f0 ;  /* 0x000007f000087802 */ /* 0x000fe20000000f00 */
[----:B------:R-:W-:Y:S02]  /*07b0*/  IMAD.MOV.U32 R5, RZ, RZ, R3 ;  /* 0x000000ffff057224 */ /* 0x000fe400078e0003 */
[----:B0-----:R-:W-:Y:S02]  /*07c0*/  IMAD.U32 R10, RZ, RZ, UR4 ;  /* 0x00000004ff0a7e24 */ /* 0x001fe4000f8e00ff */
[----:B------:R-:W-:-:S07]  /*07d0*/  IMAD.U32 R7, RZ, RZ, UR5 ;  /* 0x00000005ff077e24 */ /* 0x000fce000f8e00ff */
[----:B------:R-:W-:Y:S05]  /*07e0*/  CALL.REL.NOINC `($__internal_52_$__cuda_sm20_div_u64) ;  /* 0x0000002800247944 */ /* 0x000fea0003c00000 */
.L_x_589:
[----:B------:R-:W-:Y:S05]  /*07f0*/  BSYNC.RECONVERGENT B0 ;  /* 0x0000000000007941 */ /* 0x000fea0003800200 */
.L_x_587:
        /* <DEDUP_REMOVED lines=27> */
.L_x_591:
[----:B------:R-:W0:Y:S01]  /*09b0*/  LDCU.64 UR4, c[0x0][0x3c0] ;  /* 0x00007800ff0477ac */ /* 0x000e220008000a00 */
[----:B------:R-:W-:Y:S01]  /*09c0*/  IMAD.MOV.U32 R5, RZ, RZ, R7 ;  /* 0x000000ffff057224 */ /* 0x000fe200078e0007 */
[----:B------:R-:W-:Y:S01]  /*09d0*/  MOV R8, 0xa10 ;  /* 0x00000a1000087802 */ /* 0x000fe20000000f00 */
[----:B0-----:R-:W-:Y:S02]  /*09e0*/  IMAD.U32 R10, RZ, RZ, UR4 ;  /* 0x00000004ff0a7e24 */ /* 0x001fe4000f8e00ff */
[----:B------:R-:W-:-:S07]  /*09f0*/  IMAD.U32 R7, RZ, RZ, UR5 ;  /* 0x00000005ff077e24 */ /* 0x000fce000f8e00ff */
[----:B------:R-:W-:Y:S05]  /*0a00*/  CALL.REL.NOINC `($__internal_52_$__cuda_sm20_div_u64) ;  /* 0x00000024009c7944 */ /* 0x000fea0003c00000 */
.L_x_592:
[----:B------:R-:W-:Y:S05]  /*0a10*/  BSYNC.RECONVERGENT B0 ;  /* 0x0000000000007941 */ /* 0x000fea0003800200 */
.L_x_590:
        /* <DEDUP_REMOVED lines=24> */
.L_x_594:
[----:B------:R-:W0:Y:S01]  /*0ba0*/  LDCU.64 UR4, c[0x0][0x3b0] ;  /* 0x00007600ff0477ac */ /* 0x000e220008000a00 */
[----:B------:R-:W-:Y:S01]  /*0bb0*/  IMAD.MOV.U32 R13, RZ, RZ, R7 ;  /* 0x000000ffff0d7224 */ /* 0x000fe200078e0007 */
[----:B------:R-:W-:Y:S01]  /*0bc0*/  MOV R10, 0xc00 ;  /* 0x00000c00000a7802 */ /* 0x000fe20000000f00 */
[----:B0-----:R-:W-:Y:S02]  /*0bd0*/  IMAD.U32 R7, RZ, RZ, UR4 ;  /* 0x00000004ff077e24 */ /* 0x001fe4000f8e00ff */
[----:B------:R-:W-:-:S07]  /*0be0*/  IMAD.U32 R11, RZ, RZ, UR5 ;  /* 0x00000005ff0b7e24 */ /* 0x000fce000f8e00ff */
[----:B------:R-:W-:Y:S05]  /*0bf0*/  CALL.REL.NOINC `($__internal_53_$__cuda_sm20_rem_u64) ;  /* 0x0000002800307944 */ /* 0x000fea0003c00000 */
.L_x_595:
[----:B------:R-:W-:Y:S05]  /*0c00*/  BSYNC.RECONVERGENT B0 ;  /* 0x0000000000007941 */ /* 0x000fea0003800200 */
.L_x_593:
        /* <DEDUP_REMOVED lines=34> */
.L_x_597:
[----:B------:R-:W0:Y:S01]  /*0e30*/  LDCU.64 UR4, c[0x0][0x3c0] ;  /* 0x00007800ff0477ac */ /* 0x000e220008000a00 */
[----:B------:R-:W-:Y:S01]  /*0e40*/  IMAD.MOV.U32 R6, RZ, RZ, R0 ;  /* 0x000000ffff067224 */ /* 0x000fe200078e0000 */
[----:B------:R-:W-:Y:S01]  /*0e50*/  MOV R8, 0xea0 ;  /* 0x00000ea000087802 */ /* 0x000fe20000000f00 */
[----:B------:R-:W-:Y:S02]  /*0e60*/  IMAD.MOV.U32 R5, RZ, RZ, R3 ;  /* 0x000000ffff057224 */ /* 0x000fe400078e0003 */
[----:B0-----:R-:W-:Y:S02]  /*0e70*/  IMAD.U32 R10, RZ, RZ, UR4 ;  /* 0x00000004ff0a7e24 */ /* 0x001fe4000f8e00ff */
[----:B------:R-:W-:-:S07]  /*0e80*/  IMAD.U32 R7, RZ, RZ, UR5 ;  /* 0x00000005ff077e24 */ /* 0x000fce000f8e00ff */
[----:B------:R-:W-:Y:S05]  /*0e90*/  CALL.REL.NOINC `($__internal_52_$__cuda_sm20_div_u64) ;  /* 0x0000002000787944 */ /* 0x000fea0003c00000 */
[----:B------:R-:W0:Y:S01]  /*0ea0*/  LDCU UR4, c[0x0][0x3c0] ;  /* 0x00007800ff0477ac */ /* 0x000e220008000800 */
[----:B------:R-:W-:-:S04]  /*0eb0*/  IMAD.MOV R5, RZ, RZ, -R6 ;  /* 0x000000ffff057224 */ /* 0x000fc800078e0a06 */
[----:B0-----:R-:W-:-:S07]  /*0ec0*/  IMAD R5, R5, UR4, R0 ;  /* 0x0000000405057c24 */ /* 0x001fce000f8e0200 */
.L_x_598:
[----:B------:R-:W-:Y:S05]  /*0ed0*/  BSYNC.RECONVERGENT B0 ;  /* 0x0000000000007941 */ /* 0x000fea0003800200 */
.L_x_596:
        /* <DEDUP_REMOVED lines=34> */
.L_x_600:
[----:B------:R-:W0:Y:S01]  /*1100*/  LDCU.64 UR4, c[0x0][0x3b8] ;  /* 0x00007700ff0477ac */ /* 0x000e220008000a00 */
[----:B------:R-:W-:Y:S01]  /*1110*/  IMAD.MOV.U32 R13, RZ, RZ, R7 ;  /* 0x000000ffff0d7224 */ /* 0x000fe200078e0007 */
[----:B------:R-:W-:Y:S01]  /*1120*/  MOV R10, 0x1160 ;  /* 0x00001160000a7802 */ /* 0x000fe20000000f00 */
[----:B0-----:R-:W-:Y:S02]  /*1130*/  IMAD.U32 R7, RZ, RZ, UR4 ;  /* 0x00000004ff077e24 */ /* 0x001fe4000f8e00ff */
[----:B------:R-:W-:-:S07]  /*1140*/  IMAD.U32 R11, RZ, RZ, UR5 ;  /* 0x00000005ff0b7e24 */ /* 0x000fce000f8e00ff */
[----:B------:R-:W-:Y:S05]  /*1150*/  CALL.REL.NOINC `($__internal_53_$__cuda_sm20_rem_u64) ;  /* 0x0000002000d87944 */ /* 0x000fea0003c00000 */
.L_x_601:
[----:B------:R-:W-:Y:S05]  /*1160*/  BSYNC.RECONVERGENT B0 ;  /* 0x0000000000007941 */ /* 0x000fea0003800200 */
.L_x_599:
        /* <DEDUP_REMOVED lines=88> */
.L_x_605:
        /* <DEDUP_REMOVED lines=123> */
.L_x_604:
        /* <DEDUP_REMOVED lines=87> */
.L_x_606:
[----:B------:R-:W-:-:S04]  /*2410*/  UISETP.NE.U32.AND UP1, UPT, UR22, URZ, UPT ;  /* 0x000000ff1600728c */ /* 0x000fc8000bf25070 */
[----:B------:R-:W-:-:S09]  /*2420*/  UISETP.NE.OR.EX UP0, UPT, UR23, URZ, UP0, UP1 ;  /* 0x000000ff1700728c */ /* 0x000fd20008705710 */
[----:B------:R-:W-:Y:S05]  /*2430*/  BRA.U !UP0, `(.L_x_602) ;  /* 0x0000000108d47547 */ /* 0x000fea000b800000 */
.L_x_603:
        /* <DEDUP_REMOVED lines=17> */
.L_x_607:
        /* <DEDUP_REMOVED lines=36> */
.L_x_602:
        /* <DEDUP_REMOVED lines=41> */
.L_x_608:
        /* <DEDUP_REMOVED lines=18> */
        .weak           $__internal_51_$__cuda_sm20_div_s64
        .type           $__internal_51_$__cuda_sm20_div_s64,@function
        .size           $__internal_51_$__cuda_sm20_div_s64,($__internal_52_$__cuda_sm20_div_u64 - $__internal_51_$__cuda_sm20_div_s64)
$__internal_51_$__cuda_sm20_div_s64:
        /* <DEDUP_REMOVED lines=83> */
[----:B------:R-:W-:Y:S06]  /*3070*/  RET.REL.NODEC R4 `(_ZN2at6native53_GLOBAL__N__069e5665_20_UpSampleNearest3d_cu_ab8a35b428upsample_nearest3d_out_frameIN3c104HalfEXadL_ZNS0_37nearest_neighbor_compute_source_indexEfiiEEEEvPKT_mmmmmmmmPS5_fff) ;  /* 0xffffffcc04e07950 */ /* 0x000fec0003c3ffff */
        .weak           $__internal_52_$__cuda_sm20_div_u64
        .type           $__internal_52_$__cuda_sm20_div_u64,@function
        .size           $__internal_52_$__cuda_sm20_div_u64,($__internal_53_$__cuda_sm20_rem_u64 - $__internal_52_$__cuda_sm20_div_u64)
$__internal_52_$__cuda_sm20_div_u64:
        /* <DEDUP_REMOVED lines=67> */
[----:B------:R-:W-:Y:S06]  /*34b0*/  RET.REL.NODEC R8 `(_ZN2at6native53_GLOBAL__N__069e5665_20_UpSampleNearest3d_cu_ab8a35b428upsample_nearest3d_out_frameIN3c104HalfEXadL_ZNS0_37nearest_neighbor_compute_source_indexEfiiEEEEvPKT_mmmmmmmmPS5_fff) ;  /* 0xffffffc808d07950 */ /* 0x000fec0003c3ffff */
        .weak           $__internal_53_$__cuda_sm20_rem_u64
        .type           $__internal_53_$__cuda_sm20_rem_u64,@function
        .size           $__internal_53_$__cuda_sm20_rem_u64,(.L_x_736 - $__internal_53_$__cuda_sm20_rem_u64)
$__internal_53_$__cuda_sm20_rem_u64:
        /* <DEDUP_REMOVED lines=61> */
[----:B------:R-:W-:Y:S06]  /*3890*/  RET.REL.NODEC R10 `(_ZN2at6native53_GLOBAL__N__069e5665_20_UpSampleNearest3d_cu_ab8a35b428upsample_nearest3d_out_frameIN3c104HalfEXadL_ZNS0_37nearest_neighbor_compute_source_indexEfiiEEEEvPKT_mmmmmmmmPS5_fff) ;  /* 0xffffffc40ad87950 */ /* 0x000fec0003c3ffff */
.L_x_609:
        /* <DEDUP_REMOVED lines=14> */
.L_x_736:


//--------------------- .text._ZN2at6native53_GLOBAL__N__069e5665_20_UpSampleNearest3d_cu_ab8a35b428upsample_nearest3d_out_frameIfXadL_ZNS0_37nearest_neighbor_compute_source_indexEfiiEEEEvPKT_mmmmmmmmPS3_fff --------------------------
	.section	.text._ZN2at6native53_GLOBAL__N__069e5665_20_UpSampleNearest3d_cu_ab8a35b428upsample_nearest3d_out_frameIfXadL_ZNS0_37nearest_neighbor_compute_source_indexEfiiEEEEvPKT_mmmmmmmmPS3_fff,"ax",@progbits
	.align	128
.text._ZN2at6native53_GLOBAL__N__069e5665_20_UpSampleNearest3d_cu_ab8a35b428upsample_nearest3d_out_frameIfXadL_ZNS0_37nearest_neighbor_compute_source_indexEfiiEEEEvPKT_mmmmmmmmPS3_fff:
        .type           _ZN2at6native53_GLOBAL__N__069e5665_20_UpSampleNearest3d_cu_ab8a35b428upsample_nearest3d_out_frameIfXadL_ZNS0_37nearest_neighbor_compute_source_indexEfiiEEEEvPKT_mmmmmmmmPS3_fff,@function
        .size           _ZN2at6native53_GLOBAL__N__069e5665_20_UpSampleNearest3d_cu_ab8a35b428upsample_nearest3d_out_frameIfXadL_ZNS0_37nearest_neighbor_compute_source_indexEfiiEEEEvPKT_mmmmmmmmPS3_fff,(.L_x_740 - _ZN2at6native53_GLOBAL__N__069e5665_20_UpSampleNearest3d_cu_ab8a35b428upsample_nearest3d_out_frameIfXadL_ZNS0_37nearest_neighbor_compute_source_indexEfiiEEEEvPKT_mmmmmmmmPS3_fff)
        .other          _ZN2at6native53_GLOBAL__N__069e5665_20_UpSampleNearest3d_cu_ab8a35b428upsample_nearest3d_out_frameIfXadL_ZNS0_37nearest_neighbor_compute_source_indexEfiiEEEEvPKT_mmmmmmmmPS3_fff,@"STO_CUDA_ENTRY STV_DEFAULT"
_ZN2at6native53_GLOBAL__N__069e5665_20_UpSampleNearest3d_cu_ab8a35b428upsample_nearest3d_out_frameIfXadL_ZNS0_37nearest_neighbor_compute_source_indexEfiiEEEEvPKT_mmmmmmmmPS3_fff:
        /* <DEDUP_REMOVED lines=58> */
.L_x_611:
[----:B------:R-:W-:-:S07]  /*03a0*/  MOV R0, 0x3c0 ;  /* 0x000003c000007802 */ /* 0x000fce0000000f00 */
[----:B------:R-:W-:Y:S05]  /*03b0*/  CALL.REL.NOINC `($__internal_54_$__cuda_sm20_div_s64) ;  /* 0x0000002400d47944 */ /* 0x000fea0003c00000 */
.L_x_612:
[----:B------:R-:W-:Y:S05]  /*03c0*/  BSYNC.RECONVERGENT B0 ;  /* 0x0000000000007941 */ /* 0x000fea0003800200 */
.L_x_610:
        /* <DEDUP_REMOVED lines=25> */
.L_x_614:
[----:B------:R-:W0:Y:S01]  /*0560*/  LDCU.64 UR4, c[0x0][0x390] ;  /* 0x00007200ff0477ac */ /* 0x000e220008000a00 */
[----:B------:R-:W-:Y:S01]  /*0570*/  IMAD.MOV.U32 R4, RZ, RZ, R12 ;  /* 0x000000ffff047224 */ /* 0x000fe200078e000c */
[----:B------:R-:W-:Y:S01]  /*0580*/  MOV R8, 0x5c0 ;  /* 0x000005c000087802 */ /* 0x000fe20000000f00 */
[----:B0-----:R-:W-:Y:S01]  /*0590*/  IMAD.U32 R9, RZ, RZ, UR4 ;  /* 0x00000004ff097e24 */ /* 0x001fe2000f8e00ff */
[----:B------:R-:W-:-:S07]  /*05a0*/  MOV R11, UR5 ;  /* 0x00000005000b7c02 */ /* 0x000fce0008000f00 */
[----:B------:R-:W-:Y:S05]  /*05b0*/  CALL.REL.NOINC `($__internal_56_$__cuda_sm20_rem_u64) ;  /* 0x0000002c00b47944 */ /* 0x000fea0003c00000 */
[----:B------:R-:W-:-:S07]  /*05c0*/  IMAD.MOV.U32 R2, RZ, RZ, R12 ;  /* 0x000000ffff027224 */ /* 0x000fce00078e000c */
.L_x_615:
[----:B------:R-:W-:Y:S05]  /*05d0*/  BSYNC.RECONVERGENT B0 ;  /* 0x0000000000007941 */ /* 0x000fea0003800200 */
.L_x_613:
        /* <DEDUP_REMOVED lines=26> */
.L_x_617:
[----:B------:R-:W0:Y:S01]  /*0780*/  LDCU.64 UR4, c[0x0][0x3b8] ;  /* 0x00007700ff0477ac */ /* 0x000e220008000a00 */
[----:B------:R-:W-:Y:S01]  /*0790*/  IMAD.MOV.U32 R4, RZ, RZ, R10 ;  /* 0x000000ffff047224 */ /* 0x000fe200078e000a */
[----:B------:R-:W-:Y:S01]  /*07a0*/  MOV R6, 0x7f0 ;  /* 0x000007f000067802 */ /* 0x000fe20000000f00 */
[----:B------:R-:W-:Y:S02]  /*07b0*/  IMAD.MOV.U32 R3, RZ, RZ, R5 ;  /* 0x000000ffff037224 */ /* 0x000fe400078e0005 */
[----:B0-----:R-:W-:Y:S01]  /*07c0*/  IMAD.U32 R8, RZ, RZ, UR4 ;  /* 0x00000004ff087e24 */ /* 0x001fe2000f8e00ff */
[----:B------:R-:W-:-:S07]  /*07d0*/  MOV R7, UR5 ;  /* 0x0000000500077c02 */ /* 0x000fce0008000f00 */
[----:B------:R-:W-:Y:S05]  /*07e0*/  CALL.REL.NOINC `($__internal_55_$__cuda_sm20_div_u64) ;  /* 0x0000002800187944 */ /* 0x000fea0003c00000 */
[----:B------:R-:W-:Y:S02]  /*07f0*/  IMAD.MOV.U32 R6, RZ, RZ, R12 ;  /* 0x000000ffff067224 */ /* 0x000fe400078e000c */
[----:B------:R-:W-:-:S07]  /*0800*/  IMAD.MOV.U32 R7, RZ, RZ, R13 ;  /* 0x000000ffff077224 */ /* 0x000fce00078e000d */
.L_x_618:
[----:B------:R-:W-:Y:S05]  /*0810*/  BSYNC.RECONVERGENT B0 ;  /* 0x0000000000007941 */ /* 0x000fea0003800200 */
.L_x_616:
        /* <DEDUP_REMOVED lines=26> */
.L_x_620:
[----:B------:R-:W0:Y:S01]  /*09c0*/  LDCU.64 UR4, c[0x0][0x3c0] ;  /* 0x00007800ff0477ac */ /* 0x000e220008000a00 */
[----:B------:R-:W-:Y:S01]  /*09d0*/  MOV R4, R6 ;  /* 0x0000000600047202 */ /* 0x000fe20000000f00 */
[----:B------:R-:W-:Y:S01]  /*09e0*/  IMAD.MOV.U32 R3, RZ, RZ, R7 ;  /* 0x000000ffff037224 */ /* 0x000fe200078e0007 */
[----:B------:R-:W-:Y:S01]  /*09f0*/  MOV R6, 0xa30 ;  /* 0x00000a3000067802 */ /* 0x000fe20000000f00 */
[----:B0-----:R-:W-:Y:S02]  /*0a00*/  IMAD.U32 R8, RZ, RZ, UR4 ;  /* 0x00000004ff087e24 */ /* 0x001fe4000f8e00ff */
[----:B------:R-:W-:-:S07]  /*0a10*/  IMAD.U32 R7, RZ, RZ, UR5 ;  /* 0x00000005ff077e24 */ /* 0x000fce000f8e00ff */
[----:B------:R-:W-:Y:S05]  /*0a20*/  CALL.REL.NOINC `($__internal_55_$__cuda_sm20_div_u64) ;  /* 0x0000002400887944 */ /* 0x000fea0003c00000 */
.L_x_621:
[----:B------:R-:W-:Y:S05]  /*0a30*/  BSYNC.RECONVERGENT B0 ;  /* 0x0000000000007941 */ /* 0x000fea0003800200 */
.L_x_619:
        /* <DEDUP_REMOVED lines=24> */
.L_x_623:
[----:B------:R-:W0:Y:S01]  /*0bc0*/  LDCU.64 UR4, c[0x0][0x3b0] ;  /* 0x00007600ff0477ac */ /* 0x000e220008000a00 */
[----:B------:R-:W-:Y:S01]  /*0bd0*/  IMAD.MOV.U32 R4, RZ, RZ, R12 ;  /* 0x000000ffff047224 */ /* 0x000fe200078e000c */
[----:B------:R-:W-:Y:S01]  /*0be0*/  MOV R8, 0xc20 ;  /* 0x00000c2000087802 */ /* 0x000fe20000000f00 */
[----:B0-----:R-:W-:Y:S01]  /*0bf0*/  IMAD.U32 R9, RZ, RZ, UR4 ;  /* 0x00000004ff097e24 */ /* 0x001fe2000f8e00ff */
[----:B------:R-:W-:-:S07]  /*0c00*/  MOV R11, UR5 ;  /* 0x00000005000b7c02 */ /* 0x000fce0008000f00 */
[----:B------:R-:W-:Y:S05]  /*0c10*/  CALL.REL.NOINC `($__internal_56_$__cuda_sm20_rem_u64) ;  /* 0x00000028001c7944 */ /* 0x000fea0003c00000 */
.L_x_624:
[----:B------:R-:W-:Y:S05]  /*0c20*/  BSYNC.RECONVERGENT B0 ;  /* 0x0000000000007941 */ /* 0x000fea0003800200 */
.L_x_622:
        /* <DEDUP_REMOVED lines=34> */
.L_x_626:
[----:B------:R-:W0:Y:S01]  /*0e50*/  LDCU.64 UR4, c[0x0][0x3c0] ;  /* 0x00007800ff0477ac */ /* 0x000e220008000a00 */
[----:B------:R-:W-:Y:S01]  /*0e60*/  IMAD.MOV.U32 R4, RZ, RZ, R10 ;  /* 0x000000ffff047224 */ /* 0x000fe200078e000a */
[----:B------:R-:W-:Y:S01]  /*0e70*/  MOV R6, 0xec0 ;  /* 0x00000ec000067802 */ /* 0x000fe20000000f00 */
[----:B------:R-:W-:Y:S02]  /*0e80*/  IMAD.MOV.U32 R3, RZ, RZ, R5 ;  /* 0x000000ffff037224 */ /* 0x000fe400078e0005 */
[----:B0-----:R-:W-:Y:S01]  /*0e90*/  IMAD.U32 R8, RZ, RZ, UR4 ;  /* 0x00000004ff087e24 */ /* 0x001fe2000f8e00ff */
[----:B------:R-:W-:-:S07]  /*0ea0*/  MOV R7, UR5 ;  /* 0x0000000500077c02 */ /* 0x000fce0008000f00 */
[----:B------:R-:W-:Y:S05]  /*0eb0*/  CALL.REL.NOINC `($__internal_55_$__cuda_sm20_div_u64) ;  /* 0x0000002000647944 */ /* 0x000fea0003c00000 */
[----:B------:R-:W0:Y:S01]  /*0ec0*/  LDCU UR4, c[0x0][0x3c0] ;  /* 0x00007800ff0477ac */ /* 0x000e220008000800 */
[----:B------:R-:W-:-:S04]  /*0ed0*/  IMAD.MOV R3, RZ, RZ, -R12 ;  /* 0x000000ffff037224 */ /* 0x000fc800078e0a0c */
[----:B0-----:R-:W-:-:S07]  /*0ee0*/  IMAD R3, R3, UR4, R10 ;  /* 0x0000000403037c24 */ /* 0x001fce000f8e020a */
.L_x_627:
[----:B------:R-:W-:Y:S05]  /*0ef0*/  BSYNC.RECONVERGENT B0 ;  /* 0x0000000000007941 */ /* 0x000fea0003800200 */
.L_x_625:
        /* <DEDUP_REMOVED lines=34> */
.L_x_629:
[----:B------:R-:W0:Y:S01]  /*1120*/  LDCU.64 UR4, c[0x0][0x3b8] ;  /* 0x00007700ff0477ac */ /* 0x000e220008000a00 */
[----:B------:R-:W-:Y:S01]  /*1130*/  IMAD.MOV.U32 R4, RZ, RZ, R12 ;  /* 0x000000ffff047224 */ /* 0x000fe200078e000c */
[----:B------:R-:W-:Y:S01]  /*1140*/  MOV R8, 0x1180 ;  /* 0x0000118000087802 */ /* 0x000fe20000000f00 */
[----:B0-----:R-:W-:Y:S02]  /*1150*/  IMAD.U32 R9, RZ, RZ, UR4 ;  /* 0x00000004ff097e24 */ /* 0x001fe4000f8e00ff */
[----:B------:R-:W-:-:S07]  /*1160*/  IMAD.U32 R11, RZ, RZ, UR5 ;  /* 0x00000005ff0b7e24 */ /* 0x000fce000f8e00ff */
[----:B------:R-:W-:Y:S05]  /*1170*/  CALL.REL.NOINC `($__internal_56_$__cuda_sm20_rem_u64) ;  /* 0x0000002000c47944 */ /* 0x000fea0003c00000 */
.L_x_630:
[----:B------:R-:W-:Y:S05]  /*1180*/  BSYNC.RECONVERGENT B0 ;  /* 0x0000000000007941 */ /* 0x000fea0003800200 */
.L_x_628:
        /* <DEDUP_REMOVED lines=10> */
[----:B------:R-:W0:Y:S01]  /*1230*/  LDCU.64 UR12, c[0x0][0x388] ;  /* 0x00007100ff0c77ac */ /* 0x000e220008000a00 */
[----:B-1----:R-:W-:-:S04]  /*1240*/  FMUL.FTZ R12, R12, UR11 ;  /* 0x0000000b0c0c7c20 */ /* 0x002fc80008410000 */
[----:B------:R-:W1:Y:S01]  /*1250*/  F2I.FTZ.FLOOR.NTZ R3, R3 ;  /* 0x0000000300037305 */ /* 0x000e620000217100 */
[----:B--2---:R-:W-:Y:S01]  /*1260*/  MOV R8, UR6 ;  /* 0x0000000600087c02 */ /* 0x004fe20008000f00 */
[----:B------:R-:W-:-:S06]  /*1270*/  IMAD.U32 R9, RZ, RZ, UR4 ;  /* 0x00000004ff097e24 */ /* 0x000fcc000f8e00ff */
        /* <DEDUP_REMOVED lines=10> */
[----:B------:R-:W-:-:S04]  /*1320*/  IMAD.WIDE.U32 R2, R0, UR4, R6 ;  /* 0x0000000400027c25 */ /* 0x000fc8000f8e0006 */
[----:B------:R-:W-:Y:S02]  /*1330*/  IMAD.IADD R0, R3, 0x1, R11 ;  /* 0x0000000103007824 */ /* 0x000fe400078e020b */
[----:B------:R-:W-:Y:S02]  /*1340*/  IMAD.IADD R9, R9, 0x1, R13 ;  /* 0x0000000109097824 */ /* 0x000fe400078e020d */
[----:B------:R-:W-:Y:S01]  /*1350*/  IMAD R11, R0, UR6, RZ ;  /* 0x00000006000b7c24 */ /* 0x000fe2000f8e02ff */
[----:B------:R-:W-:Y:S06]  /*1360*/  @!P0 EXIT ;  /* 0x000000000000894d */ /* 0x000fec0003800000 */
[----:B------:R-:W-:Y:S01]  /*1370*/  UISETP.GE.U32.AND UP0, UPT, UR12, 0x4, UPT ;  /* 0x000000040c00788c */ /* 0x000fe2000bf06070 */
[----:B------:R-:W-:-:S03]  /*1380*/  IMAD.WIDE.U32 R6, R2, UR6, R8 ;  /* 0x0000000602067c25 */ /* 0x000fc6000f8e0008 */
[----:B------:R-:W-:Y:S01]  /*1390*/  UISETP.GE.U32.AND.EX UP0, UPT, UR13, URZ, UPT, UP0 ;  /* 0x000000ff0d00728c */ /* 0x000fe2000bf06100 */
[----:B------:R-:W-:-:S05]  /*13a0*/  IMAD R11, R2, UR7, R11 ;  /* 0x00000007020b7c24 */ /* 0x000fca000f8e020b */
[----:B------:R-:W-:Y:S01]  /*13b0*/  IADD3 R0, PT, PT, R7, R11, RZ ;  /* 0x0000000b07007210 */ /* 0x000fe20007ffe0ff */
[----:B------:R-:W-:Y:S02]  /*13c0*/  IMAD.MOV.U32 R7, RZ, RZ, R6 ;  /* 0x000000ffff077224 */ /* 0x000fe400078e0006 */
        /* <DEDUP_REMOVED lines=44> */
.L_x_634:
        /* <DEDUP_REMOVED lines=124> */
.L_x_633:
        /* <DEDUP_REMOVED lines=85> */
.L_x_635:
[----:B------:R-:W-:-:S04]  /*23a0*/  UISETP.NE.U32.AND UP1, UPT, UR12, URZ, UPT ;  /* 0x000000ff0c00728c */ /* 0x000fc8000bf25070 */
[----:B------:R-:W-:-:S09]  /*23b0*/  UISETP.NE.OR.EX UP0, UPT, UR16, URZ, UP0, UP1 ;  /* 0x000000ff1000728c */ /* 0x000fd20008705710 */
[----:B------:R-:W-:Y:S05]  /*23c0*/  BRA.U !UP0, `(.L_x_631) ;  /* 0x0000000108e07547 */ /* 0x000fea000b800000 */
.L_x_632:
        /* <DEDUP_REMOVED lines=16> */
.L_x_636:
        /* <DEDUP_REMOVED lines=40> */
.L_x_631:
        /* <DEDUP_REMOVED lines=42> */
.L_x_637:
        /* <DEDUP_REMOVED lines=18> */
        .weak           $__internal_54_$__cuda_sm20_div_s64
        .type           $__internal_54_$__cuda_sm20_div_s64,@function
        .size           $__internal_54_$__cuda_sm20_div_s64,($__internal_55_$__cuda_sm20_div_u64 - $__internal_54_$__cuda_sm20_div_s64)
$__internal_54_$__cuda_sm20_div_s64:
        /* <DEDUP_REMOVED lines=83> */
[----:B------:R-:W-:Y:S06]  /*3040*/  RET.REL.NODEC R2 `(_ZN2at6native53_GLOBAL__N__069e5665_20_UpSampleNearest3d_cu_ab8a35b428upsample_nearest3d_out_frameIfXadL_ZNS0_37nearest_neighbor_compute_source_indexEfiiEEEEvPKT_mmmmmmmmPS3_fff) ;  /* 0xffffffcc02ec7950 */ /* 0x000fec0003c3ffff */
        .weak           $__internal_55_$__cuda_sm20_div_u64
        .type           $__internal_55_$__cuda_sm20_div_u64,@function
        .size           $__internal_55_$__cuda_sm20_div_u64,($__internal_56_$__cuda_sm20_rem_u64 - $__internal_55_$__cuda_sm20_div_u64)
$__internal_55_$__cuda_sm20_div_u64:
        /* <DEDUP_REMOVED lines=67> */
[----:B------:R-:W-:Y:S06]  /*3480*/  RET.REL.NODEC R6 `(_ZN2at6native53_GLOBAL__N__069e5665_20_UpSampleNearest3d_cu_ab8a35b428upsample_nearest3d_out_frameIfXadL_ZNS0_37nearest_neighbor_compute_source_indexEfiiEEEEvPKT_mmmmmmmmPS3_fff) ;  /* 0xffffffc806dc7950 */ /* 0x000fec0003c3ffff */
        .weak           $__internal_56_$__cuda_sm20_rem_u64
        .type           $__internal_56_$__cuda_sm20_rem_u64,@function
        .size           $__internal_56_$__cuda_sm20_rem_u64,(.L_x_740 - $__internal_56_$__cuda_sm20_rem_u64)
$__internal_56_$__cuda_sm20_rem_u64:
        /* <DEDUP_REMOVED lines=61> */
[----:B------:R-:W-:Y:S06]  /*3860*/  RET.REL.NODEC R8 `(_ZN2at6native53_GLOBAL__N__069e5665_20_UpSampleNearest3d_cu_ab8a35b428upsample_nearest3d_out_frameIfXadL_ZNS0_37nearest_neighbor_compute_source_indexEfiiEEEEvPKT_mmmmmmmmPS3_fff) ;  /* 0xffffffc408e47950 */ /* 0x000fec0003c3ffff */
.L_x_638:
        /* <DEDUP_REMOVED lines=9> */
.L_x_740:


//--------------------- .text._ZN2at6native53_GLOBAL__N__069e5665_20_UpSampleNearest3d_cu_ab8a35b428upsample_nearest3d_out_frameIdXadL_ZNS0_37nearest_neighbor_compute_source_indexEfiiEEEEvPKT_mmmmmmmmPS3_fff --------------------------
	.section	.text._ZN2at6native53_GLOBAL__N__069e5665_20_UpSampleNearest3d_cu_ab8a35b428upsample_nearest3d_out_frameIdXadL_ZNS0_37nearest_neighbor_compute_source_indexEfiiEEEEvPKT_mmmmmmmmPS3_fff,"ax",@progbits
	.align	128
.text._ZN2at6native53_GLOBAL__N__069e5665_20_UpSampleNearest3d_cu_ab8a35b428upsample_nearest3d_out_frameIdXadL_ZNS0_37nearest_neighbor_compute_source_indexEfiiEEEEvPKT_mmmmmmmmPS3_fff:
        .type           _ZN2at6native53_GLOBAL__N__069e5665_20_UpSampleNearest3d_cu_ab8a35b428upsample_nearest3d_out_frameIdXadL_ZNS0_37nearest_neighbor_compute_source_indexEfiiEEEEvPKT_mmmmmmmmPS3_fff,@function
        .size           _ZN2at6native53_GLOBAL__N__069e5665_20_UpSampleNearest3d_cu_ab8a35b428upsample_nearest3d_out_frameIdXadL_ZNS0_37nearest_neighbor_compute_source_indexEfiiEEEEvPKT_mmmmmmmmPS3_fff,(.L_x_744 - _ZN2at6native53_GLOBAL__N__069e5665_20_UpSampleNearest3d_cu_ab8a35b428upsample_nearest3d_out_frameIdXadL_ZNS0_37nearest_neighbor_compute_source_indexEfiiEEEEvPKT_mmmmmmmmPS3_fff)
        .other          _ZN2at6native53_GLOBAL__N__069e5665_20_UpSampleNearest3d_cu_ab8a35b428upsample_nearest3d_out_frameIdXadL_ZNS0_37nearest_neighbor_compute_source_indexEfiiEEEEvPKT_mmmmmmmmPS3_fff,@"STO_CUDA_ENTRY STV_DEFAULT"
_ZN2at6native53_GLOBAL__N__069e5665_20_UpSampleNearest3d_cu_ab8a35b428upsample_nearest3d_out_frameIdXadL_ZNS0_37nearest_neighbor_compute_source_indexEfiiEEEEvPKT_mmmmmmmmPS3_fff:
        /* <DEDUP_REMOVED lines=58> */
.L_x_640:
[----:B------:R-:W-:-:S07]  /*03a0*/  MOV R0, 0x3c0 ;  /* 0x000003c000007802 */ /* 0x000fce0000000f00 */
[----:B------:R-:W-:Y:S05]  /*03b0*/  CALL.REL.NOINC `($__internal_57_$__cuda_sm20_div_s64) ;  /* 0x0000002800887944 */ /* 0x000fea0003c00000 */
.L_x_641:
[----:B------:R-:W-:Y:S05]  /*03c0*/  BSYNC.RECONVERGENT B0 ;  /* 0x0000000000007941 */ /* 0x000fea0003800200 */
.L_x_639:
        /* <DEDUP_REMOVED lines=25> */
.L_x_643:
[----:B------:R-:W0:Y:S01]  /*0560*/  LDCU.64 UR4, c[0x0][0x390] ;  /* 0x00007200ff0477ac */ /* 0x000e220008000a00 */
[----:B------:R-:W-:Y:S01]  /*0570*/  IMAD.MOV.U32 R13, RZ, RZ, R5 ;  /* 0x000000ffff0d7224 */ /* 0x000fe200078e0005 */
[----:B------:R-:W-:Y:S01]  /*0580*/  MOV R6, 0x5c0 ;  /* 0x000005c000067802 */ /* 0x000fe20000000f00 */
[----:B0-----:R-:W-:Y:S02]  /*0590*/  IMAD.U32 R5, RZ, RZ, UR4 ;  /* 0x00000004ff057e24 */ /* 0x001fe4000f8e00ff */
[----:B------:R-:W-:-:S07]  /*05a0*/  IMAD.U32 R11, RZ, RZ, UR5 ;  /* 0x00000005ff0b7e24 */ /* 0x000fce000f8e00ff */
[----:B------:R-:W-:Y:S05]  /*05b0*/  CALL.REL.NOINC `($__internal_59_$__cuda_sm20_rem_u64) ;  /* 0x00000030006c7944 */ /* 0x000fea0003c00000 */
[----:B------:R-:W-:-:S07]  /*05c0*/  MOV R2, R8 ;  /* 0x0000000800027202 */ /* 0x000fce0000000f00 */
.L_x_644:
[----:B------:R-:W-:Y:S05]  /*05d0*/  BSYNC.RECONVERGENT B0 ;  /* 0x0000000000007941 */ /* 0x000fea0003800200 */
.L_x_642:
        /* <DEDUP_REMOVED lines=26> */
.L_x_646:
[----:B------:R-:W0:Y:S01]  /*0780*/  LDCU.64 UR4, c[0x0][0x3b8] ;  /* 0x00007700ff0477ac */ /* 0x000e220008000a00 */
[----:B------:R-:W-:Y:S01]  /*0790*/  IMAD.MOV.U32 R4, RZ, RZ, R28 ;  /* 0x000000ffff047224 */ /* 0x000fe200078e001c */
[----:B------:R-:W-:Y:S01]  /*07a0*/  MOV R6, 0x7f0 ;  /* 0x000007f000067802 */ /* 0x000fe20000000f00 */
[----:B------:R-:W-:Y:S01]  /*07b0*/  IMAD.MOV.U32 R3, RZ, RZ, R7 ;  /* 0x000000ffff037224 */ /* 0x000fe200078e0007 */
[----:B0-----:R-:W-:Y:S01]  /*07c0*/  MOV R8, UR4 ;  /* 0x0000000400087c02 */ /* 0x001fe20008000f00 */
[----:B------:R-:W-:-:S07]  /*07d0*/  IMAD.U32 R5, RZ, RZ, UR5 ;  /* 0x00000005ff057e24 */ /* 0x000fce000f8e00ff */
[----:B------:R-:W-:Y:S05]  /*07e0*/  CALL.REL.NOINC `($__internal_58_$__cuda_sm20_div_u64) ;  /* 0x0000002800cc7944 */ /* 0x000fea0003c00000 */
[----:B------:R-:W-:Y:S02]  /*07f0*/  IMAD.MOV.U32 R4, RZ, RZ, R8 ;  /* 0x000000ffff047224 */ /* 0x000fe400078e0008 */
[----:B------:R-:W-:-:S07]  /*0800*/  IMAD.MOV.U32 R5, RZ, RZ, R9 ;  /* 0x000000ffff057224 */ /* 0x000fce00078e0009 */
.L_x_647:
[----:B------:R-:W-:Y:S05]  /*0810*/  BSYNC.RECONVERGENT B0 ;  /* 0x0000000000007941 */ /* 0x000fea0003800200 */
.L_x_645:
        /* <DEDUP_REMOVED lines=25> */
[----:B------:R-:W-:Y:S01]  /*09b0*/  IMAD.MOV.U32 R4, RZ, RZ, R9 ;  /* 0x000000ffff047224 */ /* 0x000fe200078e0009 */
[----:B------:R-:W-:Y:S06]  /*09c0*/  BRA `(.L_x_650) ;  /* 0x0000000000207947 */ /* 0x000fec0003800000 */
.L_x_649:
[----:B------:R-:W0:Y:S01]  /*09d0*/  LDCU.64 UR4, c[0x0][0x3c0] ;  /* 0x00007800ff0477ac */ /* 0x000e220008000a00 */
[----:B------:R-:W-:Y:S01]  /*09e0*/  IMAD.MOV.U32 R3, RZ, RZ, R5 ;  /* 0x000000ffff037224 */ /* 0x000fe200078e0005 */
[----:B------:R-:W-:Y:S02]  /*09f0*/  MOV R6, 0xa30 ;  /* 0x00000a3000067802 */ /* 0x000fe40000000f00 */
[----:B0-----:R-:W-:Y:S01]  /*0a00*/  MOV R8, UR4 ;  /* 0x0000000400087c02 */ /* 0x001fe20008000f00 */
[----:B------:R-:W-:-:S07]  /*0a10*/  IMAD.U32 R5, RZ, RZ, UR5 ;  /* 0x00000005ff057e24 */ /* 0x000fce000f8e00ff */
[----:B------:R-:W-:Y:S05]  /*0a20*/  CALL.REL.NOINC `($__internal_58_$__cuda_sm20_div_u64) ;  /* 0x00000028003c7944 */ /* 0x000fea0003c00000 */
[----:B------:R-:W-:Y:S02]  /*0a30*/  IMAD.MOV.U32 R4, RZ, RZ, R8 ;  /* 0x000000ffff047224 */ /* 0x000fe400078e0008 */
[----:B------:R-:W-:-:S07]  /*0a40*/  IMAD.MOV.U32 R5, RZ, RZ, R9 ;  /* 0x000000ffff057224 */ /* 0x000fce00078e0009 */
.L_x_650:
[----:B------:R-:W-:Y:S05]  /*0a50*/  BSYNC.RECONVERGENT B0 ;  /* 0x0000000000007941 */ /* 0x000fea0003800200 */
.L_x_648:
        /* <DEDUP_REMOVED lines=24> */
.L_x_652:
[----:B------:R-:W0:Y:S01]  /*0be0*/  LDCU.64 UR4, c[0x0][0x3b0] ;  /* 0x00007600ff0477ac */ /* 0x000e220008000a00 */
[----:B------:R-:W-:Y:S02]  /*0bf0*/  MOV R13, R5 ;  /* 0x00000005000d7202 */ /* 0x000fe40000000f00 */
[----:B------:R-:W-:Y:S01]  /*0c00*/  MOV R6, 0xc40 ;  /* 0x00000c4000067802 */ /* 0x000fe20000000f00 */
[----:B0-----:R-:W-:Y:S02]  /*0c10*/  IMAD.U32 R5, RZ, RZ, UR4 ;  /* 0x00000004ff057e24 */ /* 0x001fe4000f8e00ff */
[----:B------:R-:W-:-:S07]  /*0c20*/  IMAD.U32 R11, RZ, RZ, UR5 ;  /* 0x00000005ff0b7e24 */ /* 0x000fce000f8e00ff */
[----:B------:R-:W-:Y:S05]  /*0c30*/  CALL.REL.NOINC `($__internal_59_$__cuda_sm20_rem_u64) ;  /* 0x0000002800cc7944 */ /* 0x000fea0003c00000 */
[----:B------:R-:W-:-:S07]  /*0c40*/  IMAD.MOV.U32 R4, RZ, RZ, R8 ;  /* 0x000000ffff047224 */ /* 0x000fce00078e0008 */
.L_x_653:
[----:B------:R-:W-:Y:S05]  /*0c50*/  BSYNC.RECONVERGENT B0 ;  /* 0x0000000000007941 */ /* 0x000fea0003800200 */
.L_x_651:
        /* <DEDUP_REMOVED lines=34> */
.L_x_655:
[----:B------:R-:W0:Y:S01]  /*0e80*/  LDCU.64 UR4, c[0x0][0x3c0] ;  /* 0x00007800ff0477ac */ /* 0x000e220008000a00 */
[----:B------:R-:W-:Y:S01]  /*0e90*/  IMAD.MOV.U32 R4, RZ, RZ, R28 ;  /* 0x000000ffff047224 */ /* 0x000fe200078e001c */
[----:B------:R-:W-:Y:S01]  /*0ea0*/  MOV R6, 0xef0 ;  /* 0x00000ef000067802 */ /* 0x000fe20000000f00 */
[----:B------:R-:W-:Y:S02]  /*0eb0*/  IMAD.MOV.U32 R3, RZ, RZ, R7 ;  /* 0x000000ffff037224 */ /* 0x000fe400078e0007 */
[----:B0-----:R-:W-:Y:S01]  /*0ec0*/  IMAD.U32 R8, RZ, RZ, UR4 ;  /* 0x00000004ff087e24 */ /* 0x001fe2000f8e00ff */
[----:B------:R-:W-:-:S07]  /*0ed0*/  MOV R5, UR5 ;  /* 0x0000000500057c02 */ /* 0x000fce0008000f00 */
[----:B------:R-:W-:Y:S05]  /*0ee0*/  CALL.REL.NOINC `($__internal_58_$__cuda_sm20_div_u64) ;  /* 0x00000024000c7944 */ /* 0x000fea0003c00000 */
[----:B------:R-:W0:Y:S01]  /*0ef0*/  LDCU UR4, c[0x0][0x3c0] ;  /* 0x00007800ff0477ac */ /* 0x000e220008000800 */
[--C-:B------:R-:W-:Y:S02]  /*0f00*/  IMAD.MOV R3, RZ, RZ, -R8.reuse ;  /* 0x000000ffff037224 */ /* 0x100fe400078e0a08 */
[----:B------:R-:W-:Y:S02]  /*0f10*/  IMAD.MOV.U32 R4, RZ, RZ, R8 ;  /* 0x000000ffff047224 */ /* 0x000fe400078e0008 */
[----:B------:R-:W-:Y:S02]  /*0f20*/  IMAD.MOV.U32 R5, RZ, RZ, R9 ;  /* 0x000000ffff057224 */ /* 0x000fe400078e0009 */
[----:B0-----:R-:W-:-:S07]  /*0f30*/  IMAD R3, R3, UR4, R28 ;  /* 0x0000000403037c24 */ /* 0x001fce000f8e021c */
.L_x_656:
[----:B------:R-:W-:Y:S05]  /*0f40*/  BSYNC.RECONVERGENT B0 ;  /* 0x0000000000007941 */ /* 0x000fea0003800200 */
.L_x_654:
        /* <DEDUP_REMOVED lines=34> */
.L_x_658:
[----:B------:R-:W0:Y:S01]  /*1170*/  LDCU.64 UR4, c[0x0][0x3b8] ;  /* 0x00007700ff0477ac */ /* 0x000e220008000a00 */
[----:B------:R-:W-:Y:S01]  /*1180*/  IMAD.MOV.U32 R13, RZ, RZ, R5 ;  /* 0x000000ffff0d7224 */ /* 0x000fe200078e0005 */
[----:B------:R-:W-:Y:S01]  /*1190*/  MOV R6, 0x11d0 ;  /* 0x000011d000067802 */ /* 0x000fe20000000f00 */
[----:B0-----:R-:W-:Y:S02]  /*11a0*/  IMAD.U32 R5, RZ, RZ, UR4 ;  /* 0x00000004ff057e24 */ /* 0x001fe4000f8e00ff */
[----:B------:R-:W-:-:S07]  /*11b0*/  IMAD.U32 R11, RZ, RZ, UR5 ;  /* 0x00000005ff0b7e24 */ /* 0x000fce000f8e00ff */
[----:B------:R-:W-:Y:S05]  /*11c0*/  CALL.REL.NOINC `($__internal_59_$__cuda_sm20_rem_u64) ;  /* 0x0000002400687944 */ /* 0x000fea0003c00000 */
[----:B------:R-:W-:-:S07]  /*11d0*/  IMAD.MOV.U32 R4, RZ, RZ, R8 ;  /* 0x000000ffff047224 */ /* 0x000fce00078e0008 */
.L_x_659:
[----:B------:R-:W-:Y:S05]  /*11e0*/  BSYNC.RECONVERGENT B0 ;  /* 0x0000000000007941 */ /* 0x000fea0003800200 */
.L_x_657:
        /* <DEDUP_REMOVED lines=14> */
[----:B------:R-:W-:Y:S02]  /*12d0*/  IMAD.U32 R4, RZ, RZ, UR4 ;  /* 0x00000004ff047e24 */ /* 0x000fe4000f8e00ff */
[----:B------:R-:W-:-:S04]  /*12e0*/  IMAD R11, R10, UR4, RZ ;  /* 0x000000040a0b7c24 */ /* 0x000fc8000f8e02ff */
        /* <DEDUP_REMOVED lines=17> */
[----:B------:R-:W-:Y:S01]  /*1400*/  IMAD R11, R2, UR7, R11 ;  /* 0x00000007020b7c24 */ /* 0x000fe2000f8e020b */
[----:B------:R-:W-:-:S03]  /*1410*/  MOV R3, R4 ;  /* 0x0000000400037202 */ /* 0x000fc60000000f00 */
[----:B------:R-:W-:-:S04]  /*1420*/  IMAD.IADD R0, R5, 0x1, R11 ;  /* 0x0000000105007824 */ /* 0x000fc800078e020b */
        /* <DEDUP_REMOVED lines=24> */
[C---:B------:R-:W-:Y:S01]  /*15b0*/  IMAD.SHL.U32 R8, R10.reuse, 0x4, RZ ;  /* 0x000000040a087824 */ /* 0x040fe200078e00ff */
[C---:B------:R-:W-:Y:S01]  /*15c0*/  SHF.L.U32 R9, R10.reuse, 0x3, RZ ;  /* 0x000000030a097819 */ /* 0x040fe200000006ff */
        /* <DEDUP_REMOVED lines=21> */
[----:B-1----:R-:W-:Y:S02]  /*1720*/  UIMAD UR13, UR14, UR17, UR13 ;  /* 0x000000110e0d72a4 */ /* 0x002fe4000f8e020d */
[----:B------:R-:W-:Y:S01]  /*1730*/  UIADD3 UR9, UPT, UPT, UR19, UR9, URZ ;  /* 0x0000000913097290 */ /* 0x000fe2000fffe0ff */
[----:B------:R-:W-:Y:S01]  /*1740*/  SHF.L.U32 R5, R10, 0x5, RZ ;  /* 0x000000050a057819 */ /* 0x000fe200000006ff */
[----:B------:R-:W-:Y:S02]  /*1750*/  UIADD3 UR13, UPT, UPT, UR23, UR13, URZ ;  /* 0x0000000d170d7290 */ /* 0x000fe4000fffe0ff */
[----:B------:R-:W-:-:S02]  /*1760*/  UIMAD UR9, UR9, UR6, URZ ;  /* 0x00000006090972a4 */ /* 0x000fc4000f8e02ff */
[----:B------:R-:W-:Y:S02]  /*1770*/  UIMAD.WIDE.U32 UR20, UR18, UR6, URZ ;  /* 0x00000006121472a5 */ /* 0x000fe4000f8e00ff */
[----:B------:R-:W-:Y:S02]  /*1780*/  UIMAD UR9, UR18, UR7, UR9 ;  /* 0x00000007120972a4 */ /* 0x000fe4000f8e0209 */
[----:B------:R-:W-:Y:S02]  /*1790*/  UIMAD UR13, UR13, UR10, URZ ;  /* 0x0000000a0d0d72a4 */ /* 0x000fe4000f8e02ff */
[----:B------:R-:W-:Y:S02]  /*17a0*/  UIADD3 UR9, UPT, UPT, UR21, UR9, URZ ;  /* 0x0000000915097290 */ /* 0x000fe4000fffe0ff */
[----:B------:R-:W-:Y:S02]  /*17b0*/  UIMAD UR13, UR22, UR11, UR13 ;  /* 0x0000000b160d72a4 */ /* 0x000fe4000f8e020d */
[----:B------:R-:W-:-:S02]  /*17c0*/  UIMAD UR9, UR9, UR10, URZ ;  /* 0x0000000a090972a4 */ /* 0x000fc4000f8e02ff */
[----:B------:R-:W-:Y:S02]  /*17d0*/  UIMAD.WIDE.U32 UR18, UR20, UR10, URZ ;  /* 0x0000000a141272a5 */ /* 0x000fe4000f8e00ff */
[----:B------:R-:W-:Y:S01]  /*17e0*/  UIMAD UR9, UR20, UR11, UR9 ;  /* 0x0000000b140972a4 */ /* 0x000fe2000f8e0209 */
[----:B------:R-:W-:Y:S01]  /*17f0*/  VIADD R6, R11, UR13 ;  /* 0x0000000d0b067c36 */ /* 0x000fe20008000000 */
[----:B------:R-:W-:Y:S02]  /*1800*/  USHF.L.U32 UR17, UR18, 0x2, URZ ;  /* 0x0000000212117899 */ /* 0x000fe400080006ff */
[----:B------:R-:W-:Y:S02]  /*1810*/  UIADD3 UR9, UPT, UPT, UR19, UR9, URZ ;  /* 0x0000000913097290 */ /* 0x000fe4000fffe0ff */
[----:B------:R-:W-:Y:S01]  /*1820*/  SHF.L.U64.HI R4, R10, 0x5, R6 ;  /* 0x000000050a047819 */ /* 0x000fe20000010206 */
[----:B------:R-:W-:Y:S02]  /*1830*/  USHF.L.U32 UR19, UR18, 0x3, URZ ;  /* 0x0000000312137899 */ /* 0x000fe400080006ff */
[----:B------:R-:W-:-:S02]  /*1840*/  USHF.L.U64.HI UR20, UR18, 0x3, UR9 ;  /* 0x0000000312147899 */ /* 0x000fc40008010209 */
[----:B--2---:R-:W-:-:S12]  /*1850*/  USHF.L.U64.HI UR18, UR18, 0x2, UR9 ;  /* 0x0000000212127899 */ /* 0x004fd80008010209 */
.L_x_663:
        /* <DEDUP_REMOVED lines=24> */
[----:B------:R-:W-:-:S03]  /*19e0*/  LEA R24, P0, R3, UR28, 0x3 ;  /* 0x0000001c03187c11 */ /* 0x000fc6000f8018ff */
[----:B------:R-:W-:Y:S01]  /*19f0*/  IMAD.IADD R19, R19, 0x1, R29 ;  /* 0x0000000113137824 */ /* 0x000fe200078e021d */
[----:B------:R-:W-:-:S04]  /*1a00*/  LEA.HI.X R25, R3, UR29, R0, 0x3, P0 ;  /* 0x0000001d03197c11 */ /* 0x000fc800080f1c00 */
[----:B--2---:R1:W-:Y:S04]  /*1a10*/  STG.E.64 desc[UR24][R18.64], R20 ;  /* 0x0000001412007986 */ /* 0x0043e8000c101b18 */
[----:B0-----:R-:W2:Y:S01]  /*1a20*/  LDG.E.64 R14, desc[UR24][R24.64] ;  /* 0x00000018180e7981 */ /* 0x001ea2000c1e1b00 */
[----:B------:R-:W-:Y:S02]  /*1a30*/  IADD3 R12, P0, PT, R2, R5, RZ ;  /* 0x00000005020c7210 */ /* 0x000fe40007f1e0ff */
[----:B------:R-:W-:Y:S02]  /*1a40*/  IADD3 R16, P1, PT, R24, UR19, RZ ;  /* 0x0000001318107c10 */ /* 0x000fe4000ff3e0ff */
[----:B------:R-:W-:Y:S02]  /*1a50*/  IADD3.X R13, PT, PT, R13, R4, RZ, P0, !PT ;  /* 0x000000040d0d7210 */ /* 0x000fe400007fe4ff */
[----:B------:R-:W-:-:S03]  /*1a60*/  IADD3.X R17, PT, PT, R25, UR20, RZ, P1, !PT ;  /* 0x0000001419117c10 */ /* 0x000fc60008ffe4ff */
        /* <DEDUP_REMOVED lines=18> */
[----:B------:R-:W-:Y:S01]  /*1b90*/  LEA R16, P0, R25, UR28, 0x3 ;  /* 0x0000001c19107c11 */ /* 0x000fe2000f8018ff */
[----:B------:R-:W-:-:S03]  /*1ba0*/  IMAD.MOV.U32 R18, RZ, RZ, R2 ;  /* 0x000000ffff127224 */ /* 0x000fc600078e0002 */
[----:B------:R-:W-:Y:S02]  /*1bb0*/  LEA.HI.X R17, R25, UR29, R0, 0x3, P0 ;  /* 0x0000001d19117c11 */ /* 0x000fe400080f1c00 */
[----:B--2---:R0:W-:Y:S04]  /*1bc0*/  STG.E.64 desc[UR24][R18.64], R14 ;  /* 0x0000000e12007986 */ /* 0x0041e8000c101b18 */
[----:B0-----:R-:W2:Y:S01]  /*1bd0*/  LDG.E.64 R18, desc[UR24][R16.64] ;  /* 0x0000001810127981 */ /* 0x001ea2000c1e1b00 */
[----:B------:R-:W-:Y:S02]  /*1be0*/  IADD3 R2, P0, PT, R12, R5, RZ ;  /* 0x000000050c027210 */ /* 0x000fe40007f1e0ff */
[----:B------:R-:W-:Y:S02]  /*1bf0*/  IADD3 R12, P1, PT, R16, UR19, RZ ;  /* 0x00000013100c7c10 */ /* 0x000fe4000ff3e0ff */
[----:B------:R-:W-:-:S02]  /*1c00*/  IADD3.X R3, PT, PT, R13, R4, RZ, P0, !PT ;  /* 0x000000040d037210 */ /* 0x000fc400007fe4ff */
[----:B------:R-:W-:Y:S02]  /*1c10*/  IADD3.X R13, PT, PT, R17, UR20, RZ, P1, !PT ;  /* 0x00000014110d7c10 */ /* 0x000fe40008ffe4ff */
[----:B------:R-:W-:Y:S01]  /*1c20*/  IADD3 R20, P0, PT, R2, R9, RZ ;  /* 0x0000000902147210 */ /* 0x000fe20007f1e0ff */
        /* <DEDUP_REMOVED lines=22> */
[----:B------:R-:W-:-:S03]  /*1d90*/  IADD3 R2, P1, PT, R16, UR19, RZ ;  /* 0x0000001310027c10 */ /* 0x000fc6000ff3e0ff */
[----:B------:R-:W-:Y:S01]  /*1da0*/  IMAD.X R13, R3, 0x1, R4, P0 ;  /* 0x00000001030d7824 */ /* 0x000fe200000e0604 */
[----:B------:R-:W-:-:S04]  /*1db0*/  IADD3.X R3, PT, PT, R17, UR20, RZ, P1, !PT ;  /* 0x0000001411037c10 */ /* 0x000fc80008ffe4ff */
[----:B--2---:R-:W-:Y:S04]  /*1dc0*/  STG.E.64 desc[UR24][R12.64], R14 ;  /* 0x0000000e0c007986 */ /* 0x004fe8000c101b18 */
[----:B------:R-:W2:Y:S01]  /*1dd0*/  LDG.E.64 R16, desc[UR24][R2.64] ;  /* 0x0000001802107981 */ /* 0x000ea2000c1e1b00 */
[----:B------:R-:W-:Y:S02]  /*1de0*/  IADD3 R20, P0, PT, R12, R9, RZ ;  /* 0x000000090c147210 */ /* 0x000fe40007f1e0ff */
[----:B------:R-:W-:Y:S02]  /*1df0*/  IADD3 R18, P1, PT, R2, UR19, RZ ;  /* 0x0000001302127c10 */ /* 0x000fe4000ff3e0ff */
[----:B------:R-:W-:Y:S02]  /*1e00*/  IADD3.X R21, PT, PT, R13, R26, RZ, P0, !PT ;  /* 0x0000001a0d157210 */ /* 0x000fe400007fe4ff */
[----:B------:R-:W-:-:S03]  /*1e10*/  IADD3.X R19, PT, PT, R3, UR20, RZ, P1, !PT ;  /* 0x0000001403137c10 */ /* 0x000fc60008ffe4ff */
        /* <DEDUP_REMOVED lines=21> */
[----:B------:R-:W-:-:S03]  /*1f70*/  IADD3.X R0, PT, PT, R0, UR18, RZ, P0, !PT ;  /* 0x0000001200007c10 */ /* 0x000fc600087fe4ff */
[----:B------:R-:W-:Y:S01]  /*1f80*/  IMAD.X R13, R13, 0x1, R4, P3 ;  /* 0x000000010d0d7824 */ /* 0x000fe200018e0604 */
[----:B--2---:R0:W-:Y:S01]  /*1f90*/  STG.E.64 desc[UR24][R14.64], R18 ;  /* 0x000000120e007986 */ /* 0x0041e2000c101b18 */
[----:B------:R-:W-:Y:S06]  /*1fa0*/  BRA.U UP1, `(.L_x_663) ;  /* 0xfffffff9012c7547 */ /* 0x000fec000b83ffff */
.L_x_662:
[----:B------:R-:W-:-:S04]  /*1fb0*/  UISETP.GT.U32.AND UP1, UPT, UR26, 0x4, UPT ;  /* 0x000000041a00788c */ /* 0x000fc8000bf24070 */
[----:B------:R-:W-:-:S09]  /*1fc0*/  UISETP.GT.AND.EX UP1, UPT, UR27, URZ, UPT, UP1 ;  /* 0x000000ff1b00728c */ /* 0x000fd2000bf24310 */
[----:B------:R-:W-:Y:S05]  /*1fd0*/  BRA.U !UP1, `(.L_x_664) ;  /* 0x0000000509847547 */ /* 0x000fea000b800000 */
[----:B------:R-:W0:Y:S01]  /*1fe0*/  LDCU.64 UR22, c[0x0][0x380] ;  /* 0x00007000ff1677ac */ /* 0x000e220008000a00 */
[----:B------:R-:W1:Y:S01]  /*1ff0*/  LDCU.64 UR20, c[0x0][0x398] ;  /* 0x00007300ff1477ac */ /* 0x000e620008000a00 */
[----:B------:R-:W-:Y:S01]  /*2000*/  MOV R12, R2 ;  /* 0x00000002000c7202 */ /* 0x000fe20000000f00 */
        /* <DEDUP_REMOVED lines=32> */
[----:B------:R-:W-:Y:S02]  /*2210*/  IMAD.U32 R11, RZ, RZ, UR28 ;  /* 0x0000001cff0b7e24 */ /* 0x000fe4000f8e00ff */
[----:B------:R-:W-:Y:S01]  /*2220*/  IMAD.U32 R29, RZ, RZ, UR28 ;  /* 0x0000001cff1d7e24 */ /* 0x000fe2000f8e00ff */
[----:B-1----:R-:W-:Y:S02]  /*2230*/  MOV R20, UR9 ;  /* 0x0000000900147c02 */ /* 0x002fe40008000f00 */
[----:B------:R-:W-:Y:S01]  /*2240*/  LEA R3, P0, R11, R3, 0x2 ;  /* 0x000000030b037211 */ /* 0x000fe200078010ff */
[----:B---3--:R0:W-:Y:S04]  /*2250*/  STG.E.64 desc[UR24][R14.64], R16 ;  /* 0x000000100e007986 */ /* 0x0081e8000c101b18 */
[----:B------:R-:W3:Y:S01]  /*2260*/  LDG.E.64 R4, desc[UR24][R4.64] ;  /* 0x0000001804047981 */ /* 0x000ee2000c1e1b00 */
[----:B------:R-:W-:Y:S01]  /*2270*/  IMAD.WIDE.U32 R10, R10, 0x18, R12 ;  /* 0x000000180a0a7825 */ /* 0x000fe200078e000c */
[----:B------:R-:W-:-:S02]  /*2280*/  LEA.HI.X R0, R29, R0, R20, 0x2, P0 ;  /* 0x000000001d007211 */ /* 0x000fc400000f1414 */
        /* <DEDUP_REMOVED lines=16> */
[----:B------:R-:W-:Y:S01]  /*2390*/  IMAD.U32 R2, RZ, RZ, UR22 ;  /* 0x00000016ff027e24 */ /* 0x000fe2000f8e00ff */
[----:B------:R-:W-:Y:S02]  /*23a0*/  IADD3 R10, P1, PT, R18, UR21, RZ ;  /* 0x00000015120a7c10 */ /* 0x000fe4000ff3e0ff */
[----:B------:R-:W-:Y:S02]  /*23b0*/  IMAD.U32 R5, RZ, RZ, UR13 ;  /* 0x0000000dff057e24 */ /* 0x000fe4000f8e00ff */
[----:B------:R-:W-:-:S03]  /*23c0*/  IADD3.X R11, PT, PT, R19, UR20, RZ, P1, !PT ;  /* 0x00000014130b7c10 */ /* 0x000fc60008ffe4ff */
[----:B------:R-:W-:-:S05]  /*23d0*/  LEA.HI.X R5, R2, R13, R5, 0x5, P0 ;  /* 0x0000000d02057211 */ /* 0x000fca00000f2c05 */
[----:B--2---:R0:W-:Y:S04]  /*23e0*/  STG.E.64 desc[UR24][R4.64], R14 ;  /* 0x0000000e04007986 */ /* 0x0041e8000c101b18 */
[----:B------:R-:W2:Y:S01]  /*23f0*/  LDG.E.64 R16, desc[UR24][R10.64] ;  /* 0x000000180a107981 */ /* 0x000ea2000c1e1b00 */
[----:B------:R-:W-:Y:S02]  /*2400*/  IADD3 R12, P0, PT, R4, R9, RZ ;  /* 0x00000009040c7210 */ /* 0x000fe40007f1e0ff */
[----:B------:R-:W-:Y:S02]  /*2410*/  IADD3 R18, P1, PT, R10, UR21, RZ ;  /* 0x000000150a127c10 */ /* 0x000fe4000ff3e0ff */
[----:B------:R-:W-:Y:S02]  /*2420*/  IADD3.X R13, PT, PT, R5, R26, RZ, P0, !PT ;  /* 0x0000001a050d7210 */ /* 0x000fe400007fe4ff */
[----:B------:R-:W-:-:S02]  /*2430*/  IADD3.X R19, PT, PT, R11, UR20, RZ, P1, !PT ;  /* 0x000000140b137c10 */ /* 0x000fc40008ffe4ff */
[----:B------:R-:W-:Y:S01]  /*2440*/  IADD3 R24, P0, PT, R4, R23, RZ ;  /* 0x0000001704187210 */ /* 0x000fe20007f1e0ff */
        /* <DEDUP_REMOVED lines=9> */
[----:B-1----:R-:W-:Y:S01]  /*24e0*/  MOV R13, UR22 ;  /* 0x00000016000d7c02 */ /* 0x002fe20008000f00 */
[----:B------:R-:W-:Y:S01]  /*24f0*/  UIADD3 UR26, UP0, UPT, UR26, -0x8, URZ ;  /* 0xfffffff81a1a7890 */ /* 0x000fe2000ff1e0ff */
[----:B------:R-:W-:Y:S01]  /*2500*/  IADD3 R28, P1, P2, R8, R28, R8 ;  /* 0x0000001c081c7210 */ /* 0x000fe20007a3e008 */
[----:B------:R-:W-:Y:S01]  /*2510*/  IMAD.IADD R21, R21, 0x1, R19 ;  /* 0x0000000115157824 */ /* 0x000fe200078e0213 */
[----:B------:R-:W-:Y:S01]  /*2520*/  LEA R2, P3, R13, R4, 0x5 ;  /* 0x000000040d027211 */ /* 0x000fe200078628ff */
[----:B------:R-:W-:Y:S01]  /*2530*/  IMAD.MOV.U32 R20, RZ, RZ, R18 ;  /* 0x000000ffff147224 */ /* 0x000fe200078e0012 */
[----:B------:R-:W-:Y:S01]  /*2540*/  IADD3.X R7, PT, PT, R22, R7, R22, P1, P2 ;  /* 0x0000000716077210 */ /* 0x000fe20000fe4416 */
[----:B------:R-:W-:Y:S01]  /*2550*/  IMAD.U32 R6, RZ, RZ, UR28 ;  /* 0x0000001cff067e24 */ /* 0x000fe2000f8e00ff */
[----:B------:R-:W-:Y:S01]  /*2560*/  UIADD3.X UR27, UPT, UPT, UR27, -0x1, URZ, UP0, !UPT ;  /* 0xffffffff1b1b7890 */ /* 0x000fe200087fe4ff */
[----:B0-----:R-:W-:Y:S01]  /*2570*/  IMAD.U32 R11, RZ, RZ, UR28 ;  /* 0x0000001cff0b7e24 */ /* 0x001fe2000f8e00ff */
[----:B------:R-:W-:Y:S01]  /*2580*/  UPLOP3.LUT UP0, UPT, UPT, UPT, UPT, 0x40, 0x4 ;  /* 0x000000000004789c */ /* 0x000fe20003f0e870 */
[----:B------:R-:W-:Y:S01]  /*2590*/  IMAD.U32 R4, RZ, RZ, UR9 ;  /* 0x00000009ff047e24 */ /* 0x000fe2000f8e00ff */
[----:B------:R-:W-:Y:S01]  /*25a0*/  LEA R3, P0, R6, R3, 0x2 ;  /* 0x0000000306037211 */ /* 0x000fe200078010ff */
[----:B------:R-:W-:-:S03]  /*25b0*/  IMAD.U32 R6, RZ, RZ, UR13 ;  /* 0x0000000dff067e24 */ /* 0x000fc6000f8e00ff */
[----:B------:R-:W-:Y:S02]  /*25c0*/  LEA.HI.X R0, R11, R0, R4, 0x2, P0 ;  /* 0x000000000b007211 */ /* 0x000fe400000f1404 */
[----:B------:R-:W-:Y:S01]  /*25d0*/  LEA.HI.X R13, R13, R5, R6, 0x5, P3 ;  /* 0x000000050d0d7211 */ /* 0x000fe200018f2c06 */
[----:B--2---:R1:W-:Y:S06]  /*25e0*/  STG.E.64 desc[UR24][R20.64], R14 ;  /* 0x0000000e14007986 */ /* 0x0043ec000c101b18 */
.L_x_664:
[----:B------:R-:W-:-:S04]  /*25f0*/  UISETP.NE.U32.AND UP1, UPT, UR26, URZ, UPT ;  /* 0x000000ff1a00728c */ /* 0x000fc8000bf25070 */
[----:B------:R-:W-:-:S09]  /*2600*/  UISETP.NE.OR.EX UP0, UPT, UR27, URZ, UP0, UP1 ;  /* 0x000000ff1b00728c */ /* 0x000fd20008705710 */
[----:B------:R-:W-:Y:S05]  /*2610*/  BRA.U !UP0, `(.L_x_660) ;  /* 0x0000000508047547 */ /* 0x000fea000b800000 */
.L_x_661:
        /* <DEDUP_REMOVED lines=27> */
.L_x_665:
[----:B--23--:R-:W-:-:S04]  /*27d0*/  LEA R4, P0, R3, UR18, 0x3 ;  /* 0x0000001203047c11 */ /* 0x00cfc8000f8018ff */
[----:B------:R-:W-:-:S05]  /*27e0*/  LEA.HI.X R5, R3, UR19, R0, 0x3, P0 ;  /* 0x0000001303057c11 */ /* 0x000fca00080f1c00 */
[----:B------:R-:W2:Y:S01]  /*27f0*/  LDG.E.64 R10, desc[UR24][R4.64] ;  /* 0x00000018040a7981 */ /* 0x000ea2000c1e1b00 */
[----:B------:R-:W-:Y:S02]  /*2800*/  IADD3 R24, P0, PT, R4, UR10, RZ ;  /* 0x0000000a04187c10 */ /* 0x000fe4000ff1e0ff */
[----:B------:R-:W-:Y:S02]  /*2810*/  MOV R12, R2 ;  /* 0x00000002000c7202 */ /* 0x000fe40000000f00 */
        /* <DEDUP_REMOVED lines=19> */
[----:B------:R-:W-:-:S02]  /*2950*/  MOV R17, UR16 ;  /* 0x0000001000117c02 */ /* 0x000fc40008000f00 */
[----:B------:R-:W-:Y:S01]  /*2960*/  VIADD R25, R25, UR20 ;  /* 0x0000001419197c36 */ /* 0x000fe20008000000 */
[----:B------:R-:W-:Y:S01]  /*2970*/  UIADD3.X UR27, UPT, UPT, UR27, -0x1, URZ, UP0, !UPT ;  /* 0xffffffff1b1b7890 */ /* 0x000fe200087fe4ff */
[----:B------:R-:W-:Y:S01]  /*2980*/  IMAD.U32 R6, RZ, RZ, UR14 ;  /* 0x0000000eff067e24 */ /* 0x000fe2000f8e00ff */
[----:B------:R-:W-:Y:S01]  /*2990*/  UISETP.NE.U32.AND UP0, UPT, UR26, URZ, UPT ;  /* 0x000000ff1a00728c */ /* 0x000fe2000bf05070 */
[----:B------:R-:W-:Y:S02]  /*29a0*/  IADD3 R28, P0, PT, R28, R8, RZ ;  /* 0x000000081c1c7210 */ /* 0x000fe40007f1e0ff */
[----:B------:R-:W-:Y:S01]  /*29b0*/  LEA R2, P2, R17, R2, 0x5 ;  /* 0x0000000211027211 */ /* 0x000fe200078428ff */
[----:B------:R-:W-:Y:S01]  /*29c0*/  UISETP.NE.AND.EX UP0, UPT, UR27, URZ, UPT, UP0 ;  /* 0x000000ff1b00728c */ /* 0x000fe2000bf05300 */
[----:B------:R-:W-:Y:S01]  /*29d0*/  LEA R3, P1, R6, R3, 0x2 ;  /* 0x0000000306037211 */ /* 0x000fe200078210ff */
[----:B------:R-:W-:Y:S01]  /*29e0*/  IMAD.X R7, R7, 0x1, R22, P0 ;  /* 0x0000000107077824 */ /* 0x000fe200000e0616 */
[----:B------:R-:W-:-:S02]  /*29f0*/  IADD3.X R13, PT, PT, R13, UR11, RZ, P2, !PT ;  /* 0x0000000b0d0d7c10 */ /* 0x000fc400097fe4ff */
[----:B------:R-:W-:Y:S01]  /*2a00*/  IADD3.X R0, PT, PT, R0, UR13, RZ, P1, !PT ;  /* 0x0000000d00007c10 */ /* 0x000fe20008ffe4ff */
[----:B--2---:R3:W-:Y:S03]  /*2a10*/  STG.E.64 desc[UR24][R24.64], R10 ;  /* 0x0000000a18007986 */ /* 0x0047e6000c101b18 */
[----:B------:R-:W-:Y:S05]  /*2a20*/  BRA.U UP0, `(.L_x_665) ;  /* 0xfffffffd00687547 */ /* 0x000fea000b83ffff */
.L_x_660:
        /* <DEDUP_REMOVED lines=33> */
[----:B------:R-:W-:-:S03]  /*2c40*/  USHF.L.U64.HI UR5, UR8, 0x3, UR5 ;  /* 0x0000000308057899 */ /* 0x000fc60008010205 */
[----:B------:R-:W-:-:S04]  /*2c50*/  IMAD.IADD R11, R9, 0x1, R11 ;  /* 0x00000001090b7824 */ /* 0x000fc800078e020b */
[----:B------:R-:W-:-:S04]  /*2c60*/  IMAD R11, R11, UR20, RZ ;  /* 0x000000140b0b7c24 */ /* 0x000fc8000f8e02ff */
[----:B------:R-:W-:Y:S01]  /*2c70*/  IMAD R9, R8, UR21, R11 ;  /* 0x0000001508097c24 */ /* 0x000fe2000f8e020b */
[----:B------:R-:W-:-:S04]  /*2c80*/  LEA R11, P1, R28, UR18, 0x3 ;  /* 0x000000121c0b7c11 */ /* 0x000fc8000f8218ff */
[----:B------:R-:W-:Y:S02]  /*2c90*/  IADD3 R9, PT, PT, R5, R9, RZ ;  /* 0x0000000905097210 */ /* 0x000fe40007ffe0ff */
[----:B------:R-:W-:Y:S02]  /*2ca0*/  LEA.HI.X R28, R28, UR19, R7, 0x3, P1 ;  /* 0x000000131c1c7c11 */ /* 0x000fe400088f1c07 */
[----:B01----:R-:W-:-:S07]  /*2cb0*/  SHF.L.U64.HI R15, R4, 0x3, R9 ;  /* 0x00000003040f7819 */ /* 0x003fce0000010209 */
.L_x_666:
[----:B0-----:R-:W-:Y:S02]  /*2cc0*/  IMAD.MOV.U32 R2, RZ, RZ, R13 ;  /* 0x000000ffff027224 */ /* 0x001fe400078e000d */
[----:B------:R-:W-:-:S06]  /*2cd0*/  IMAD.MOV.U32 R3, RZ, RZ, R0 ;  /* 0x000000ffff037224 */ /* 0x000fcc00078e0000 */
[----:B------:R-:W2:Y:S01]  /*2ce0*/  LDG.E.64 R2, desc[UR24][R2.64] ;  /* 0x0000001802027981 */ /* 0x000ea2000c1e1b00 */
[----:B------:R-:W-:Y:S01]  /*2cf0*/  IMAD.MOV.U32 R6, RZ, RZ, R11 ;  /* 0x000000ffff067224 */ /* 0x000fe200078e000b */
[----:B------:R-:W-:Y:S01]  /*2d00*/  UIADD3 UR6, UP0, UPT, UR6, -0x1, URZ ;  /* 0xffffffff06067890 */ /* 0x000fe2000ff1e0ff */
[----:B------:R-:W-:Y:S01]  /*2d10*/  IMAD.MOV.U32 R7, RZ, RZ, R28 ;  /* 0x000000ffff077224 */ /* 0x000fe200078e001c */
[----:B------:R-:W-:Y:S01]  /*2d20*/  MOV R8, UR8 ;  /* 0x0000000800087c02 */ /* 0x000fe20008000f00 */
[----:B------:R-:W-:Y:S01]  /*2d30*/  IMAD.U32 R9, RZ, RZ, UR9 ;  /* 0x00000009ff097e24 */ /* 0x000fe2000f8e00ff */
[----:B------:R-:W-:Y:S01]  /*2d40*/  UIADD3.X UR4, UPT, UPT, UR4, -0x1, URZ, UP0, !UPT ;  /* 0xffffffff04047890 */ /* 0x000fe200087fe4ff */
[----:B------:R-:W-:Y:S01]  /*2d50*/  LEA R11, P1, R4, R11, 0x3 ;  /* 0x0000000b040b7211 */ /* 0x000fe200078218ff */
[----:B------:R-:W-:Y:S01]  /*2d60*/  UISETP.NE.U32.AND UP0, UPT, UR6, URZ, UPT ;  /* 0x000000ff0600728c */ /* 0x000fe2000bf05070 */
[----:B------:R-:W-:-:S03]  /*2d70*/  LEA R13, P0, R8, R13, 0x3 ;  /* 0x0000000d080d7211 */ /* 0x000fc600078018ff */
[----:B------:R-:W-:Y:S01]  /*2d80*/  UISETP.NE.AND.EX UP0, UPT, UR4, URZ, UPT, UP0 ;  /* 0x000000ff0400728c */ /* 0x000fe2000bf05300 */
[----:B------:R-:W-:Y:S01]  /*2d90*/  IMAD.X R28, R28, 0x1, R15, P1 ;  /* 0x000000011c1c7824 */ /* 0x000fe200008e060f */
[----:B------:R-:W-:Y:S01]  /*2da0*/  IADD3.X R0, PT, PT, R0, UR5, RZ, P0, !PT ;  /* 0x0000000500007c10 */ /* 0x000fe200087fe4ff */
[----:B--2---:R0:W-:Y:S06]  /*2db0*/  STG.E.64 desc[UR24][R6.64], R2 ;  /* 0x0000000206007986 */ /* 0x0041ec000c101b18 */
[----:B------:R-:W-:Y:S05]  /*2dc0*/  BRA.U UP0, `(.L_x_666) ;  /* 0xfffffffd00bc7547 */ /* 0x000fea000b83ffff */
[----:B------:R-:W-:Y:S05]  /*2dd0*/  EXIT ;  /* 0x000000000000794d */ /* 0x000fea0003800000 */
        .weak           $__internal_57_$__cuda_sm20_div_s64
        .type           $__internal_57_$__cuda_sm20_div_s64,@function
        .size           $__internal_57_$__cuda_sm20_div_s64,($__internal_58_$__cuda_sm20_div_u64 - $__internal_57_$__cuda_sm20_div_s64)
$__internal_57_$__cuda_sm20_div_s64:
        /* <DEDUP_REMOVED lines=68> */
[-C--:B------:R-:W-:Y:S02]  /*3220*/  IADD3.X R5, PT, PT, RZ, R2.reuse, RZ, P2, !PT ;  /* 0x00000002ff057210 */ /* 0x080fe400017fe4ff */
[----:B------:R-:W-:Y:S02]  /*3230*/  SEL R4, R4, R3, P0 ;  /* 0x0000000304047207 */ /* 0x000fe40000000000 */
[----:B------:R-:W-:-:S02]  /*3240*/  SEL R5, R5, R2, P0 ;  /* 0x0000000205057207 */ /* 0x000fc40000000000 */
[-C--:B------:R-:W-:Y:S02]  /*3250*/  IADD3 R3, P2, PT, RZ, -R4.reuse, RZ ;  /* 0x80000004ff037210 */ /* 0x080fe40007f5e0ff */
[----:B------:R-:W-:Y:S02]  /*3260*/  LOP3.LUT R6, R7, UR8, RZ, 0x3c, !PT ;  /* 0x0000000807067c12 */ /* 0x000fe4000f8e3cff */
[----:B------:R-:W-:Y:S01]  /*3270*/  ISETP.NE.U32.AND P0, PT, RZ, UR6, PT ;  /* 0x00000006ff007c0c */ /* 0x000fe2000bf05070 */
[----:B------:R-:W-:Y:S01]  /*3280*/  IMAD.X R2, RZ, RZ, ~R5, P2 ;  /* 0x000000ffff027224 */ /* 0x000fe200010e0e05 */
[----:B------:R-:W-:Y:S02]  /*3290*/  ISETP.GE.AND P1, PT, R6, RZ, PT ;  /* 0x000000ff0600720c */ /* 0x000fe40003f26270 */
[----:B------:R-:W-:Y:S02]  /*32a0*/  ISETP.NE.AND.EX P0, PT, RZ, UR8, PT, P0 ;  /* 0x00000008ff007c0c */ /* 0x000fe4000bf05300 */
[----:B------:R-:W-:Y:S01]  /*32b0*/  SEL R4, R3, R4, !P1 ;  /* 0x0000000403047207 */ /* 0x000fe20004800000 */
[----:B------:R-:W-:Y:S01]  /*32c0*/  IMAD.MOV.U32 R3, RZ, RZ, 0x0 ;  /* 0x00000000ff037424 */ /* 0x000fe200078e00ff */
[----:B------:R-:W-:Y:S01]  /*32d0*/  SEL R5, R2, R5, !P1 ;  /* 0x0000000502057207 */ /* 0x000fe20004800000 */
[----:B------:R-:W-:Y:S01]  /*32e0*/  IMAD.MOV.U32 R2, RZ, RZ, R0 ;  /* 0x000000ffff027224 */ /* 0x000fe200078e0000 */
[----:B------:R-:W-:-:S02]  /*32f0*/  SEL R4, R4, 0xffffffff, P0 ;  /* 0xffffffff04047807 */ /* 0x000fc40000000000 */
[----:B------:R-:W-:Y:S01]  /*3300*/  SEL R5, R5, 0xffffffff, P0 ;  /* 0xffffffff05057807 */ /* 0x000fe20000000000 */
[----:B------:R-:W-:Y:S06]  /*3310*/  RET.REL.NODEC R2 `(_ZN2at6native53_GLOBAL__N__069e5665_20_UpSampleNearest3d_cu_ab8a35b428upsample_nearest3d_out_frameIdXadL_ZNS0_37nearest_neighbor_compute_source_indexEfiiEEEEvPKT_mmmmmmmmPS3_fff) ;  /* 0xffffffcc02387950 */ /* 0x000fec0003c3ffff */
        .weak           $__internal_58_$__cuda_sm20_div_u64
        .type           $__internal_58_$__cuda_sm20_div_u64,@function
        .size           $__internal_58_$__cuda_sm20_div_u64,($__internal_59_$__cuda_sm20_rem_u64 - $__internal_58_$__cuda_sm20_div_u64)
$__internal_58_$__cuda_sm20_div_u64:
        /* <DEDUP_REMOVED lines=68> */
[----:B------:R-:W-:Y:S06]  /*3760*/  RET.REL.NODEC R4 `(_ZN2at6native53_GLOBAL__N__069e5665_20_UpSampleNearest3d_cu_ab8a35b428upsample_nearest3d_out_frameIdXadL_ZNS0_37nearest_neighbor_compute_source_indexEfiiEEEEvPKT_mmmmmmmmPS3_fff) ;  /* 0xffffffc804247950 */ /* 0x000fec0003c3ffff */
        .weak           $__internal_59_$__cuda_sm20_rem_u64
        .type           $__internal_59_$__cuda_sm20_rem_u64,@function
        .size           $__internal_59_$__cuda_sm20_rem_u64,(.L_x_744 - $__internal_59_$__cuda_sm20_rem_u64)
$__internal_59_$__cuda_sm20_rem_u64:
        /* <DEDUP_REMOVED lines=61> */
[----:B------:R-:W-:Y:S06]  /*3b40*/  RET.REL.NODEC R4 `(_ZN2at6native53_GLOBAL__N__069e5665_20_UpSampleNearest3d_cu_ab8a35b428upsample_nearest3d_out_frameIdXadL_ZNS0_37nearest_neighbor_compute_source_indexEfiiEEEEvPKT_mmmmmmmmPS3_fff) ;  /* 0xffffffc4042c7950 */ /* 0x000fec0003c3ffff */
.L_x_667:
        /* <DEDUP_REMOVED lines=11> */
.L_x_744:


//--------------------- .nv.shared.reserved.0     --------------------------
	.section	.nv.shared.reserved.0,"aw",@nobits
	.weak		__nv_reservedSMEM_offset_0_alias
	.size		__nv_reservedSMEM_offset_0_alias, 0, 64
	.other		__nv_reservedSMEM_offset_0_alias,@"STO_CUDA_RESERVED_SHARED STV_DEFAULT"
__nv_reservedSMEM_offset_0_alias:
	.zero		0
	.zero		64


//--------------------- .nv.global                --------------------------
	.section	.nv.global,"aw",@nobits
.nv.global:
	.type		_ZN51_INTERNAL_069e5665_20_UpSampleNearest3d_cu_ab8a35b44cuda3std3__48in_placeE,@object
	.size		_ZN51_INTERNAL_069e5665_20_UpSampleNearest3d_cu_ab8a35b44cuda3std3__48in_placeE,(_ZN51_INTERNAL_069e5665_20_UpSampleNearest3d_cu_ab8a35b44cuda3std6ranges3__45__cpo8distanceE - _ZN51_INTERNAL_069e5665_20_UpSampleNearest3d_cu_ab8a35b44cuda3std3__48in_placeE)
_ZN51_INTERNAL_069e5665_20_UpSampleNearest3d_cu_ab8a35b44cuda3std3__48in_placeE:
	.zero		1
	.type		_ZN51_INTERNAL_069e5665_20_UpSampleNearest3d_cu_ab8a35b44cuda3std6ranges3__45__cpo8distanceE,@object
	.size		_ZN51_INTERNAL_069e5665_20_UpSampleNearest3d_cu_ab8a35b44cuda3std6ranges3__45__cpo8distanceE,(_ZN51_INTERNAL_069e5665_20_UpSampleNearest3d_cu_ab8a35b44cuda3std3__45__cpo6cbeginE - _ZN51_INTERNAL_069e5665_20_UpSampleNearest3d_cu_ab8a35b44cuda3std6ranges3__45__cpo8distanceE)
_ZN51_INTERNAL_069e5665_20_UpSampleNearest3d_cu_ab8a35b44cuda3std6ranges3__45__cpo8distanceE:
	.zero		1
	.type		_ZN51_INTERNAL_069e5665_20_UpSampleNearest3d_cu_ab8a35b44cuda3std3__45__cpo6cbeginE,@object
	.size		_ZN51_INTERNAL_069e5665_20_UpSampleNearest3d_cu_ab8a35b44cuda3std3__45__cpo6cbeginE,(_ZN51_INTERNAL_069e5665_20_UpSampleNearest3d_cu_ab8a35b44cuda3std6ranges3__45__cpo7advanceE - _ZN51_INTERNAL_069e5665_20_UpSampleNearest3d_cu_ab8a35b44cuda3std3__45__cpo6cbeginE)
_ZN51_INTERNAL_069e5665_20_UpSampleNearest3d_cu_ab8a35b44cuda3std3__45__cpo6cbeginE:
	.zero		1
	.type		_ZN51_INTERNAL_069e5665_20_UpSampleNearest3d_cu_ab8a35b44cuda3std6ranges3__45__cpo7advanceE,@object
	.size		_ZN51_INTERNAL_069e5665_20_UpSampleNearest3d_cu_ab8a35b44cuda3std6ranges3__45__cpo7advanceE,(_ZN51_INTERNAL_069e5665_20_UpSampleNearest3d_cu_ab8a35b44cuda3std3__45__cpo7crbeginE - _ZN51_INTERNAL_069e5665_20_UpSampleNearest3d_cu_ab8a35b44cuda3std6ranges3__45__cpo7advanceE)
_ZN51_INTERNAL_069e5665_20_UpSampleNearest3d_cu_ab8a35b44cuda3std6ranges3__45__cpo7advanceE:
	.zero		1
	.type		_ZN51_INTERNAL_069e5665_20_UpSampleNearest3d_cu_ab8a35b44cuda3std3__45__cpo7crbeginE,@object
	.size		_ZN51_INTERNAL_069e5665_20_UpSampleNearest3d_cu_ab8a35b44cuda3std3__45__cpo7crbeginE,(_ZN51_INTERNAL_069e5665_20_UpSampleNearest3d_cu_ab8a35b44cuda3std6ranges3__45__cpo4dataE - _ZN51_INTERNAL_069e5665_20_UpSampleNearest3d_cu_ab8a35b44cuda3std3__45__cpo7crbeginE)
_ZN51_INTERNAL_069e5665_20_UpSampleNearest3d_cu_ab8a35b44cuda3std3__45__cpo7crbeginE:
	.zero		1
	.type		_ZN51_INTERNAL_069e5665_20_UpSampleNearest3d_cu_ab8a35b44cuda3std6ranges3__45__cpo4dataE,@object
	.size		_ZN51_INTERNAL_069e5665_20_UpSampleNearest3d_cu_ab8a35b44cuda3std6ranges3__45__cpo4dataE,(_ZN51_INTERNAL_069e5665_20_UpSampleNearest3d_cu_ab8a35b44cuda3std6ranges3__45__cpo5beginE - _ZN51_INTERNAL_069e5665_20_UpSampleNearest3d_cu_ab8a35b44cuda3std6ranges3__45__cpo4dataE)
_ZN51_INTERNAL_069e5665_20_UpSampleNearest3d_cu_ab8a35b44cuda3std6ranges3__45__cpo4dataE:
	.zero		1
	.type		_ZN51_INTERNAL_069e5665_20_UpSampleNearest3d_cu_ab8a35b44cuda3std6ranges3__45__cpo5beginE,@object
	.size		_ZN51_INTERNAL_069e5665_20_UpSampleNearest3d_cu_ab8a35b44cuda3std6ranges3__45__cpo5beginE,(_ZN51_INTERNAL_069e5665_20_UpSampleNearest3d_cu_ab8a35b44cuda3std3__453_GLOBAL__N__069e5665_20_UpSampleNearest3d_cu_ab8a35b46ignoreE - _ZN51_INTERNAL_069e5665_20_UpSampleNearest3d_cu_ab8a35b44cuda3std6ranges3__45__cpo5beginE)
_ZN51_INTERNAL_069e5665_20_UpSampleNearest3d_cu_ab8a35b44cuda3std6ranges3__45__cpo5beginE:
	.zero		1
	.type		_ZN51_INTERNAL_069e5665_20_UpSampleNearest3d_cu_ab8a35b44cuda3std3__453_GLOBAL__N__069e5665_20_UpSampleNearest3d_cu_ab8a35b46ignoreE,@object
	.size		_ZN51_INTERNAL_069e5665_20_UpSampleNearest3d_cu_ab8a35b44cuda3std3__453_GLOBAL__N__069e5665_20_UpSampleNearest3d_cu_ab8a35b46ignoreE,(_ZN51_INTERNAL_069e5665_20_UpSampleNearest3d_cu_ab8a35b44cuda3std6ranges3__45__cpo4sizeE - _ZN51_INTERNAL_069e5665_20_UpSampleNearest3d_cu_ab8a35b44cuda3std3__453_GLOBAL__N__069e5665_20_UpSampleNearest3d_cu_ab8a35b46ignoreE)
_ZN51_INTERNAL_069e5665_20_UpSampleNearest3d_cu_ab8a35b44cuda3std3__453_GLOBAL__N__069e5665_20_UpSampleNearest3d_cu_ab8a35b46ignoreE:
	.zero		1
	.type		_ZN51_INTERNAL_069e5665_20_UpSampleNearest3d_cu_ab8a35b44cuda3std6ranges3__45__cpo4sizeE,@object
	.size		_ZN51_INTERNAL_069e5665_20_UpSampleNearest3d_cu_ab8a35b44cuda3std6ranges3__45__cpo4sizeE,(_ZN51_INTERNAL_069e5665_20_UpSampleNearest3d_cu_ab8a35b44cuda3std3__45__cpo5beginE - _ZN51_INTERNAL_069e5665_20_UpSampleNearest3d_cu_ab8a35b44cuda3std6ranges3__45__cpo4sizeE)
_ZN51_INTERNAL_069e5665_20_UpSampleNearest3d_cu_ab8a35b44cuda3std6ranges3__45__cpo4sizeE:
	.zero		1
	.type		_ZN51_INTERNAL_069e5665_20_UpSampleNearest3d_cu_ab8a35b44cuda3std3__45__cpo5beginE,@object
	.size		_ZN51_INTERNAL_069e5665_20_UpSampleNearest3d_cu_ab8a35b44cuda3std3__45__cpo5beginE,(_ZN51_INTERNAL_069e5665_20_UpSampleNearest3d_cu_ab8a35b44cuda3std6ranges3__45__cpo6cbeginE - _ZN51_INTERNAL_069e5665_20_UpSampleNearest3d_cu_ab8a35b44cuda3std3__45__cpo5beginE)
_ZN51_INTERNAL_069e5665_20_UpSampleNearest3d_cu_ab8a35b44cuda3std3__45__cpo5beginE:
	.zero		1
	.type		_ZN51_INTERNAL_069e5665_20_UpSampleNearest3d_cu_ab8a35b44cuda3std6ranges3__45__cpo6cbeginE,@object
	.size		_ZN51_INTERNAL_069e5665_20_UpSampleNearest3d_cu_ab8a35b44cuda3std6ranges3__45__cpo6cbeginE,(_ZN51_INTERNAL_069e5665_20_UpSampleNearest3d_cu_ab8a35b44cuda3std3__45__cpo6rbeginE - _ZN51_INTERNAL_069e5665_20_UpSampleNearest3d_cu_ab8a35b44cuda3std6ranges3__45__cpo6cbeginE)
_ZN51_INTERNAL_069e5665_20_UpSampleNearest3d_cu_ab8a35b44cuda3std6ranges3__45__cpo6cbeginE:
	.zero		1
	.type		_ZN51_INTERNAL_069e5665_20_UpSampleNearest3d_cu_ab8a35b44cuda3std3__45__cpo6rbeginE,@object
	.size		_ZN51_INTERNAL_069e5665_20_UpSampleNearest3d_cu_ab8a35b44cuda3std3__45__cpo6rbeginE,(_ZN51_INTERNAL_069e5665_20_UpSampleNearest3d_cu_ab8a35b44cuda3std6ranges3__45__cpo4nextE - _ZN51_INTERNAL_069e5665_20_UpSampleNearest3d_cu_ab8a35b44cuda3std3__45__cpo6rbeginE)
_ZN51_INTERNAL_069e5665_20_UpSampleNearest3d_cu_ab8a35b44cuda3std3__45__cpo6rbeginE:
	.zero		1
	.type		_ZN51_INTERNAL_069e5665_20_UpSampleNearest3d_cu_ab8a35b44cuda3std6ranges3__45__cpo4nextE,@object
	.size		_ZN51_INTERNAL_069e5665_20_UpSampleNearest3d_cu_ab8a35b44cuda3std6ranges3__45__cpo4nextE,(_ZN51_INTERNAL_069e5665_20_UpSampleNearest3d_cu_ab8a35b44cuda3std6ranges3__45__cpo4swapE - _ZN51_INTERNAL_069e5665_20_UpSampleNearest3d_cu_ab8a35b44cuda3std6ranges3__45__cpo4nextE)
_ZN51_INTERNAL_069e5665_20_UpSampleNearest3d_cu_ab8a35b44cuda3std6ranges3__45__cpo4nextE:
	.zero		1
	.type		_ZN51_INTERNAL_069e5665_20_UpSampleNearest3d_cu_ab8a35b44cuda3std6ranges3__45__cpo4swapE,@object
	.size		_ZN51_INTERNAL_069e5665_20_UpSampleNearest3d_cu_ab8a35b44cuda3std6ranges3__45__cpo4swapE,(_ZN51_INTERNAL_069e5665_20_UpSampleNearest3d_cu_ab8a35b44cuda3std3__420unreachable_sentinelE - _ZN51_INTERNAL_069e5665_20_UpSampleNearest3d_cu_ab8a35b44cuda3std6ranges3__45__cpo4swapE)
_ZN51_INTERNAL_069e5665_20_UpSampleNearest3d_cu_ab8a35b44cuda3std6ranges3__45__cpo4swapE:
	.zero		1
	.type		_ZN51_INTERNAL_069e5665_20_UpSampleNearest3d_cu_ab8a35b44cuda3std3__420unreachable_sentinelE,@object
	.size		_ZN51_INTERNAL_069e5665_20_UpSampleNearest3d_cu_ab8a35b44cuda3std3__420unreachable_sentinelE,(_ZN51_INTERNAL_069e5665_20_UpSampleNearest3d_cu_ab8a35b46thrust24THRUST_300001_SM_1000_NS6system6detail10sequential3seqE - _ZN51_INTERNAL_069e5665_20_UpSampleNearest3d_cu_ab8a35b44cuda3std3__420unreachable_sentinelE)
_ZN51_INTERNAL_069e5665_20_UpSampleNearest3d_cu_ab8a35b44cuda3std3__420unreachable_sentinelE:
	.zero		1
	.type		_ZN51_INTERNAL_069e5665_20_UpSampleNearest3d_cu_ab8a35b46thrust24THRUST_300001_SM_1000_NS6system6detail10sequential3seqE,@object
	.size		_ZN51_INTERNAL_069e5665_20_UpSampleNearest3d_cu_ab8a35b46thrust24THRUST_300001_SM_1000_NS6system6detail10sequential3seqE,(_ZN51_INTERNAL_069e5665_20_UpSampleNearest3d_cu_ab8a35b44cuda3std3__45__cpo4cendE - _ZN51_INTERNAL_069e5665_20_UpSampleNearest3d_cu_ab8a35b46thrust24THRUST_300001_SM_1000_NS6system6detail10sequential3seqE)
_ZN51_INTERNAL_069e5665_20_UpSampleNearest3d_cu_ab8a35b46thrust24THRUST_300001_SM_1000_NS6system6detail10sequential3seqE:
	.zero		1
	.type		_ZN51_INTERNAL_069e5665_20_UpSampleNearest3d_cu_ab8a35b44cuda3std3__45__cpo4cendE,@object
	.size		_ZN51_INTERNAL_069e5665_20_UpSampleNearest3d_cu_ab8a35b44cuda3std3__45__cpo4cendE,(_ZN51_INTERNAL_069e5665_20_UpSampleNearest3d_cu_ab8a35b44cuda3std6ranges3__45__cpo9iter_swapE - _ZN51_INTERNAL_069e5665_20_UpSampleNearest3d_cu_ab8a35b44cuda3std3__45__cpo4cendE)
_ZN51_INTERNAL_069e5665_20_UpSampleNearest3d_cu_ab8a35b44cuda3std3__45__cpo4cendE:
	.zero		1
	.type		_ZN51_INTERNAL_069e5665_20_UpSampleNearest3d_cu_ab8a35b44cuda3std6ranges3__45__cpo9iter_swapE,@object
	.size		_ZN51_INTERNAL_069e5665_20_UpSampleNearest3d_cu_ab8a35b44cuda3std6ranges3__45__cpo9iter_swapE,(_ZN51_INTERNAL_069e5665_20_UpSampleNearest3d_cu_ab8a35b44cuda3std3__45__cpo5crendE - _ZN51_INTERNAL_069e5665_20_UpSampleNearest3d_cu_ab8a35b44cuda3std6ranges3__45__cpo9iter_swapE)
_ZN51_INTERNAL_069e5665_20_UpSampleNearest3d_cu_ab8a35b44cuda3std6ranges3__45__cpo9iter_swapE:
	.zero		1
	.type		_ZN51_INTERNAL_069e5665_20_UpSampleNearest3d_cu_ab8a35b44cuda3std3__45__cpo5crendE,@object
	.size		_ZN51_INTERNAL_069e5665_20_UpSampleNearest3d_cu_ab8a35b44cuda3std3__45__cpo5crendE,(_ZN51_INTERNAL_069e5665_20_UpSampleNearest3d_cu_ab8a35b44cuda3std6ranges3__45__cpo5cdataE - _ZN51_INTERNAL_069e5665_20_UpSampleNearest3d_cu_ab8a35b44cuda3std3__45__cpo5crendE)
_ZN51_INTERNAL_069e5665_20_UpSampleNearest3d_cu_ab8a35b44cuda3std3__45__cpo5crendE:
	.zero		1
	.type		_ZN51_INTERNAL_069e5665_20_UpSampleNearest3d_cu_ab8a35b44cuda3std6ranges3__45__cpo5cdataE,@object
	.size		_ZN51_INTERNAL_069e5665_20_UpSampleNearest3d_cu_ab8a35b44cuda3std6ranges3__45__cpo5cdataE,(_ZN51_INTERNAL_069e5665_20_UpSampleNearest3d_cu_ab8a35b44cuda3std6ranges3__45__cpo3endE - _ZN51_INTERNAL_069e5665_20_UpSampleNearest3d_cu_ab8a35b44cuda3std6ranges3__45__cpo5cdataE)
_ZN51_INTERNAL_069e5665_20_UpSampleNearest3d_cu_ab8a35b44cuda3std6ranges3__45__cpo5cdataE:
	.zero		1
	.type		_ZN51_INTERNAL_069e5665_20_UpSampleNearest3d_cu_ab8a35b44cuda3std6ranges3__45__cpo3endE,@object
	.size		_ZN51_INTERNAL_069e5665_20_UpSampleNearest3d_cu_ab8a35b44cuda3std6ranges3__45__cpo3endE,(_ZN51_INTERNAL_069e5665_20_UpSampleNearest3d_cu_ab8a35b44cuda3std3__419piecewise_constructE - _ZN51_INTERNAL_069e5665_20_UpSampleNearest3d_cu_ab8a35b44cuda3std6ranges3__45__cpo3endE)
_ZN51_INTERNAL_069e5665_20_UpSampleNearest3d_cu_ab8a35b44cuda3std6ranges3__45__cpo3endE:
	.zero		1
	.type		_ZN51_INTERNAL_069e5665_20_UpSampleNearest3d_cu_ab8a35b44cuda3std3__419piecewise_constructE,@object
	.size		_ZN51_INTERNAL_069e5665_20_UpSampleNearest3d_cu_ab8a35b44cuda3std3__419piecewise_constructE,(_ZN51_INTERNAL_069e5665_20_UpSampleNearest3d_cu_ab8a35b44cuda3std6ranges3__45__cpo5ssizeE - _ZN51_INTERNAL_069e5665_20_UpSampleNearest3d_cu_ab8a35b44cuda3std3__419piecewise_constructE)
_ZN51_INTERNAL_069e5665_20_UpSampleNearest3d_cu_ab8a35b44cuda3std3__419piecewise_constructE:
	.zero		1
	.type		_ZN51_INTERNAL_069e5665_20_UpSampleNearest3d_cu_ab8a35b44cuda3std6ranges3__45__cpo5ssizeE,@object
	.size		_ZN51_INTERNAL_069e5665_20_UpSampleNearest3d_cu_ab8a35b44cuda3std6ranges3__45__cpo5ssizeE,(_ZN51_INTERNAL_069e5665_20_UpSampleNearest3d_cu_ab8a35b44cuda3std3__45__cpo3endE - _ZN51_INTERNAL_069e5665_20_UpSampleNearest3d_cu_ab8a35b44cuda3std6ranges3__45__cpo5ssizeE)
_ZN51_INTERNAL_069e5665_20_UpSampleNearest3d_cu_ab8a35b44cuda3std6ranges3__45__cpo5ssizeE:
	.zero		1
	.type		_ZN51_INTERNAL_069e5665_20_UpSampleNearest3d_cu_ab8a35b44cuda3std3__45__cpo3endE,@object
	.size		_ZN51_INTERNAL_069e5665_20_UpSampleNearest3d_cu_ab8a35b44cuda3std3__45__cpo3endE,(_ZN51_INTERNAL_069e5665_20_UpSampleNearest3d_cu_ab8a35b44cuda3std6ranges3__45__cpo4cendE - _ZN51_INTERNAL_069e5665_20_UpSampleNearest3d_cu_ab8a35b44cuda3std3__45__cpo3endE)
_ZN51_INTERNAL_069e5665_20_UpSampleNearest3d_cu_ab8a35b44cuda3std3__45__cpo3endE:
	.zero		1
	.type		_ZN51_INTERNAL_069e5665_20_UpSampleNearest3d_cu_ab8a35b44cuda3std6ranges3__45__cpo4cendE,@object
	.size		_ZN51_INTERNAL_069e5665_20_UpSampleNearest3d_cu_ab8a35b44cuda3std6ranges3__45__cpo4cendE,(_ZN51_INTERNAL_069e5665_20_UpSampleNearest3d_cu_ab8a35b44cuda3std3__45__cpo4rendE - _ZN51_INTERNAL_069e5665_20_UpSampleNearest3d_cu_ab8a35b44cuda3std6ranges3__45__cpo4cendE)
_ZN51_INTERNAL_069e5665_20_UpSampleNearest3d_cu_ab8a35b44cuda3std6ranges3__45__cpo4cendE:
	.zero		1
	.type		_ZN51_INTERNAL_069e5665_20_UpSampleNearest3d_cu_ab8a35b44cuda3std3__45__cpo4rendE,@object
	.size		_ZN51_INTERNAL_069e5665_20_UpSampleNearest3d_cu_ab8a35b44cuda3std3__45__cpo4rendE,(_ZN51_INTERNAL_069e5665_20_UpSampleNearest3d_cu_ab8a35b44cuda3std6ranges3__45__cpo4prevE - _ZN51_INTERNAL_069e5665_20_UpSampleNearest3d_cu_ab8a35b44cuda3std3__45__cpo4rendE)
_ZN51_INTERNAL_069e5665_20_UpSampleNearest3d_cu_ab8a35b44cuda3std3__45__cpo4rendE:
	.zero		1
	.type		_ZN51_INTERNAL_069e5665_20_UpSampleNearest3d_cu_ab8a35b44cuda3std6ranges3__45__cpo4prevE,@object
	.size		_ZN51_INTERNAL_069e5665_20_UpSampleNearest3d_cu_ab8a35b44cuda3std6ranges3__45__cpo4prevE,(_ZN51_INTERNAL_069e5665_20_UpSampleNearest3d_cu_ab8a35b44cuda3std6ranges3__45__cpo9iter_moveE - _ZN51_INTERNAL_069e5665_20_UpSampleNearest3d_cu_ab8a35b44cuda3std6ranges3__45__cpo4prevE)
_ZN51_INTERNAL_069e5665_20_UpSampleNearest3d_cu_ab8a35b44cuda3std6ranges3__45__cpo4prevE:
	.zero		1
	.type		_ZN51_INTERNAL_069e5665_20_UpSampleNearest3d_cu_ab8a35b44cuda3std6ranges3__45__cpo9iter_moveE,@object
	.size		_ZN51_INTERNAL_069e5665_20_UpSampleNearest3d_cu_ab8a35b44cuda3std6ranges3__45__cpo9iter_moveE,(.L_13 - _ZN51_INTERNAL_069e5665_20_UpSampleNearest3d_cu_ab8a35b44cuda3std6ranges3__45__cpo9iter_moveE)
_ZN51_INTERNAL_069e5665_20_UpSampleNearest3d_cu_ab8a35b44cuda3std6ranges3__45__cpo9iter_moveE:
	.zero		1
.L_13:


//--------------------- .nv.constant0._ZN2at6native53_GLOBAL__N__069e5665_20_UpSampleNearest3d_cu_ab8a35b437upsample_nearest3d_backward_out_frameIhlXadL_ZNS0_46nearest_neighbor_exact_bw_compute_source_indexEfiiEEEEvPKT_mmmmmmmmPS3_fff --------------------------
	.section	.nv.constant0._ZN2at6native53_GLOBAL__N__069e5665_20_UpSampleNearest3d_cu_ab8a35b437upsample_nearest3d_backward_out_frameIhlXadL_ZNS0_46nearest_neighbor_exact_bw_compute_source_indexEfiiEEEEvPKT_mmmmmmmmPS3_fff,"a",@progbits
	.sectionflags	@""
	.align	4
.nv.constant0._ZN2at6native53_GLOBAL__N__069e5665_20_UpSampleNearest3d_cu_ab8a35b437upsample_nearest3d_backward_out_frameIhlXadL_ZNS0_46nearest_neighbor_exact_bw_compute_source_indexEfiiEEEEvPKT_mmmmmmmmPS3_fff:
	.zero		988


//--------------------- .nv.constant0._ZN2at6native53_GLOBAL__N__069e5665_20_UpSampleNearest3d_cu_ab8a35b437upsample_nearest3d_backward_out_frameIN3c108BFloat16EfXadL_ZNS0_46nearest_neighbor_exact_bw_compute_source_indexEfiiEEEEvPKT_mmmmmmmmPS5_fff --------------------------
	.section	.nv.constant0._ZN2at6native53_GLOBAL__N__069e5665_20_UpSampleNearest3d_cu_ab8a35b437upsample_nearest3d_backward_out_frameIN3c108BFloat16EfXadL_ZNS0_46nearest_neighbor_exact_bw_compute_source_indexEfiiEEEEvPKT_mmmmmmmmPS5_fff,"a",@progbits
	.sectionflags	@""
	.align	4
.nv.constant0._ZN2at6native53_GLOBAL__N__069e5665_20_UpSampleNearest3d_cu_ab8a35b437upsample_nearest3d_backward_out_frameIN3c108BFloat16EfXadL_ZNS0_46nearest_neighbor_exact_bw_compute_source_indexEfiiEEEEvPKT_mmmmmmmmPS5_fff:
	.zero		988


//--------------------- .nv.constant0._ZN2at6native53_GLOBAL__N__069e5665_20_UpSampleNearest3d_cu_ab8a35b437upsample_nearest3d_backward_out_frameIN3c104HalfEfXadL_ZNS0_46nearest_neighbor_exact_bw_compute_source_indexEfiiEEEEvPKT_mmmmmmmmPS5_fff --------------------------
	.section	.nv.constant0._ZN2at6native53_GLOBAL__N__069e5665_20_UpSampleNearest3d_cu_ab8a35b437upsample_nearest3d_backward_out_frameIN3c104HalfEfXadL_ZNS0_46nearest_neighbor_exact_bw_compute_source_indexEfiiEEEEvPKT_mmmmmmmmPS5_fff,"a",@progbits
	.sectionflags	@""
	.align	4
.nv.constant0._ZN2at6native53_GLOBAL__N__069e5665_20_UpSampleNearest3d_cu_ab8a35b437upsample_nearest3d_backward_out_frameIN3c104HalfEfXadL_ZNS0_46nearest_neighbor_exact_bw_compute_source_indexEfiiEEEEvPKT_mmmmmmmmPS5_fff:
	.zero		988


//--------------------- .nv.constant0._ZN2at6native53_GLOBAL__N__069e5665_20_UpSampleNearest3d_cu_ab8a35b437upsample_nearest3d_backward_out_frameIffXadL_ZNS0_46nearest_neighbor_exact_bw_compute_source_indexEfiiEEEEvPKT_mmmmmmmmPS3_fff --------------------------
	.section	.nv.constant0._ZN2at6native53_GLOBAL__N__069e5665_20_UpSampleNearest3d_cu_ab8a35b437upsample_nearest3d_backward_out_frameIffXadL_ZNS0_46nearest_neighbor_exact_bw_compute_source_indexEfiiEEEEvPKT_mmmmmmmmPS3_fff,"a",@progbits
	.sectionflags	@""
	.align	4
.nv.constant0._ZN2at6native53_GLOBAL__N__069e5665_20_UpSampleNearest3d_cu_ab8a35b437upsample_nearest3d_backward_out_frameIffXadL_ZNS0_46nearest_neighbor_exact_bw_compute_source_indexEfiiEEEEvPKT_mmmmmmmmPS3_fff:
	.zero		988


//--------------------- .nv.constant0._ZN2at6native53_GLOBAL__N__069e5665_20_UpSampleNearest3d_cu_ab8a35b437upsample_nearest3d_backward_out_frameIddXadL_ZNS0_46nearest_neighbor_exact_bw_compute_source_indexEfiiEEEEvPKT_mmmmmmmmPS3_fff --------------------------
	.section	.nv.constant0._ZN2at6native53_GLOBAL__N__069e5665_20_UpSampleNearest3d_cu_ab8a35b437upsample_nearest3d_backward_out_frameIddXadL_ZNS0_46nearest_neighbor_exact_bw_compute_source_indexEfiiEEEEvPKT_mmmmmmmmPS3_fff,"a",@progbits
	.sectionflags	@""
	.align	4
.nv.constant0._ZN2at6native53_GLOBAL__N__069e5665_20_UpSampleNearest3d_cu_ab8a35b437upsample_nearest3d_backward_out_frameIddXadL_ZNS0_46nearest_neighbor_exact_bw_compute_source_indexEfiiEEEEvPKT_mmmmmmmmPS3_fff:
	.zero		988


//--------------------- .nv.constant0._ZN2at6native53_GLOBAL__N__069e5665_20_UpSampleNearest3d_cu_ab8a35b437upsample_nearest3d_backward_out_frameIhlXadL_ZNS0_40nearest_neighbor_bw_compute_source_indexEfiiEEEEvPKT_mmmmmmmmPS3_fff --------------------------
	.section	.nv.constant0._ZN2at6native53_GLOBAL__N__069e5665_20_UpSampleNearest3d_cu_ab8a35b437upsample_nearest3d_backward_out_frameIhlXadL_ZNS0_40nearest_neighbor_bw_compute_source_indexEfiiEEEEvPKT_mmmmmmmmPS3_fff,"a",@progbits
	.sectionflags	@""
	.align	4
.nv.constant0._ZN2at6native53_GLOBAL__N__069e5665_20_UpSampleNearest3d_cu_ab8a35b437upsample_nearest3d_backward_out_frameIhlXadL_ZNS0_40nearest_neighbor_bw_compute_source_indexEfiiEEEEvPKT_mmmmmmmmPS3_fff:
	.zero		988


//--------------------- .nv.constant0._ZN2at6native53_GLOBAL__N__069e5665_20_UpSampleNearest3d_cu_ab8a35b437upsample_nearest3d_backward_out_frameIN3c108BFloat16EfXadL_ZNS0_40nearest_neighbor_bw_compute_source_indexEfiiEEEEvPKT_mmmmmmmmPS5_fff --------------------------
	.section	.nv.constant0._ZN2at6native53_GLOBAL__N__069e5665_20_UpSampleNearest3d_cu_ab8a35b437upsample_nearest3d_backward_out_frameIN3c108BFloat16EfXadL_ZNS0_40nearest_neighbor_bw_compute_source_indexEfiiEEEEvPKT_mmmmmmmmPS5_fff,"a",@progbits
	.sectionflags	@""
	.align	4
.nv.constant0._ZN2at6native53_GLOBAL__N__069e5665_20_UpSampleNearest3d_cu_ab8a35b437upsample_nearest3d_backward_out_frameIN3c108BFloat16EfXadL_ZNS0_40nearest_neighbor_bw_compute_source_indexEfiiEEEEvPKT_mmmmmmmmPS5_fff:
	.zero		988


//--------------------- .nv.constant0._ZN2at6native53_GLOBAL__N__069e5665_20_UpSampleNearest3d_cu_ab8a35b437upsample_nearest3d_backward_out_frameIN3c104HalfEfXadL_ZNS0_40nearest_neighbor_bw_compute_source_indexEfiiEEEEvPKT_mmmmmmmmPS5_fff --------------------------
	.section	.nv.constant0._ZN2at6native53_GLOBAL__N__069e5665_20_UpSampleNearest3d_cu_ab8a35b437upsample_nearest3d_backward_out_frameIN3c104HalfEfXadL_ZNS0_40nearest_neighbor_bw_compute_source_indexEfiiEEEEvPKT_mmmmmmmmPS5_fff,"a",@progbits
	.sectionflags	@""
	.align	4
.nv.constant0._ZN2at6native53_GLOBAL__N__069e5665_20_UpSampleNearest3d_cu_ab8a35b437upsample_nearest3d_backward_out_frameIN3c104HalfEfXadL_ZNS0_40nearest_neighbor_bw_compute_source_indexEfiiEEEEvPKT_mmmmmmmmPS5_fff:
	.zero		988


//--------------------- .nv.constant0._ZN2at6native53_GLOBAL__N__069e5665_20_UpSampleNearest3d_cu_ab8a35b437upsample_nearest3d_backward_out_frameIffXadL_ZNS0_40nearest_neighbor_bw_compute_source_indexEfiiEEEEvPKT_mmmmmmmmPS3_fff --------------------------
	.section	.nv.constant0._ZN2at6native53_GLOBAL__N__069e5665_20_UpSampleNearest3d_cu_ab8a35b437upsample_nearest3d_backward_out_frameIffXadL_ZNS0_40nearest_neighbor_bw_compute_source_indexEfiiEEEEvPKT_mmmmmmmmPS3_fff,"a",@progbits
	.sectionflags	@""
	.align	4
.nv.constant0._ZN2at6native53_GLOBAL__N__069e5665_20_UpSampleNearest3d_cu_ab8a35b437upsample_nearest3d_backward_out_frameIffXadL_ZNS0_40nearest_neighbor_bw_compute_source_indexEfiiEEEEvPKT_mmmmmmmmPS3_fff:
	.zero		988


//--------------------- .nv.constant0._ZN2at6native53_GLOBAL__N__069e5665_20_UpSampleNearest3d_cu_ab8a35b437upsample_nearest3d_backward_out_frameIddXadL_ZNS0_40nearest_neighbor_bw_compute_source_indexEfiiEEEEvPKT_mmmmmmmmPS3_fff --------------------------
	.section	.nv.constant0._ZN2at6native53_GLOBAL__N__069e5665_20_UpSampleNearest3d_cu_ab8a35b437upsample_nearest3d_backward_out_frameIddXadL_ZNS0_40nearest_neighbor_bw_compute_source_indexEfiiEEEEvPKT_mmmmmmmmPS3_fff,"a",@progbits
	.sectionflags	@""
	.align	4
.nv.constant0._ZN2at6native53_GLOBAL__N__069e5665_20_UpSampleNearest3d_cu_ab8a35b437upsample_nearest3d_backward_out_frameIddXadL_ZNS0_40nearest_neighbor_bw_compute_source_indexEfiiEEEEvPKT_mmmmmmmmPS3_fff:
	.zero		988


//--------------------- .nv.constant0._ZN2at6native53_GLOBAL__N__069e5665_20_UpSampleNearest3d_cu_ab8a35b428upsample_nearest3d_out_frameIhXadL_ZNS0_43nearest_neighbor_exact_compute_source_indexEfiiEEEEvPKT_mmmmmmmmPS3_fff --------------------------
	.section	.nv.constant0._ZN2at6native53_GLOBAL__N__069e5665_20_UpSampleNearest3d_cu_ab8a35b428upsample_nearest3d_out_frameIhXadL_ZNS0_43nearest_neighbor_exact_compute_source_indexEfiiEEEEvPKT_mmmmmmmmPS3_fff,"a",@progbits
	.sectionflags	@""
	.align	4
.nv.constant0._ZN2at6native53_GLOBAL__N__069e5665_20_UpSampleNearest3d_cu_ab8a35b428upsample_nearest3d_out_frameIhXadL_ZNS0_43nearest_neighbor_exact_compute_source_indexEfiiEEEEvPKT_mmmmmmmmPS3_fff:
	.zero		988


//--------------------- .nv.constant0._ZN2at6native53_GLOBAL__N__069e5665_20_UpSampleNearest3d_cu_ab8a35b428upsample_nearest3d_out_frameIN3c108BFloat16EXadL_ZNS0_43nearest_neighbor_exact_compute_source_indexEfiiEEEEvPKT_mmmmmmmmPS5_fff --------------------------
	.section	.nv.constant0._ZN2at6native53_GLOBAL__N__069e5665_20_UpSampleNearest3d_cu_ab8a35b428upsample_nearest3d_out_frameIN3c108BFloat16EXadL_ZNS0_43nearest_neighbor_exact_compute_source_indexEfiiEEEEvPKT_mmmmmmmmPS5_fff,"a",@progbits
	.sectionflags	@""
	.align	4
.nv.constant0._ZN2at6native53_GLOBAL__N__069e5665_20_UpSampleNearest3d_cu_ab8a35b428upsample_nearest3d_out_frameIN3c108BFloat16EXadL_ZNS0_43nearest_neighbor_exact_compute_source_indexEfiiEEEEvPKT_mmmmmmmmPS5_fff:
	.zero		988


//--------------------- .nv.constant0._ZN2at6native53_GLOBAL__N__069e5665_20_UpSampleNearest3d_cu_ab8a35b428upsample_nearest3d_out_frameIN3c104HalfEXadL_ZNS0_43nearest_neighbor_exact_compute_source_indexEfiiEEEEvPKT_mmmmmmmmPS5_fff --------------------------
	.section	.nv.constant0._ZN2at6native53_GLOBAL__N__069e5665_20_UpSampleNearest3d_cu_ab8a35b428upsample_nearest3d_out_frameIN3c104HalfEXadL_ZNS0_43nearest_neighbor_exact_compute_source_indexEfiiEEEEvPKT_mmmmmmmmPS5_fff,"a",@progbits
	.sectionflags	@""
	.align	4
.nv.constant0._ZN2at6native53_GLOBAL__N__069e5665_20_UpSampleNearest3d_cu_ab8a35b428upsample_nearest3d_out_frameIN3c104HalfEXadL_ZNS0_43nearest_neighbor_exact_compute_source_indexEfiiEEEEvPKT_mmmmmmmmPS5_fff:
	.zero		988


//--------------------- .nv.constant0._ZN2at6native53_GLOBAL__N__069e5665_20_UpSampleNearest3d_cu_ab8a35b428upsample_nearest3d_out_frameIfXadL_ZNS0_43nearest_neighbor_exact_compute_source_indexEfiiEEEEvPKT_mmmmmmmmPS3_fff --------------------------
	.section	.nv.constant0._ZN2at6native53_GLOBAL__N__069e5665_20_UpSampleNearest3d_cu_ab8a35b428upsample_nearest3d_out_frameIfXadL_ZNS0_43nearest_neighbor_exact_compute_source_indexEfiiEEEEvPKT_mmmmmmmmPS3_fff,"a",@progbits
	.sectionflags	@""
	.align	4
.nv.constant0._ZN2at6native53_GLOBAL__N__069e5665_20_UpSampleNearest3d_cu_ab8a35b428upsample_nearest3d_out_frameIfXadL_ZNS0_43nearest_neighbor_exact_compute_source_indexEfiiEEEEvPKT_mmmmmmmmPS3_fff:
	.zero		988


//--------------------- .nv.constant0._ZN2at6native53_GLOBAL__N__069e5665_20_UpSampleNearest3d_cu_ab8a35b428upsample_nearest3d_out_frameIdXadL_ZNS0_43nearest_neighbor_exact_compute_source_indexEfiiEEEEvPKT_mmmmmmmmPS3_fff --------------------------
	.section	.nv.constant0._ZN2at6native53_GLOBAL__N__069e5665_20_UpSampleNearest3d_cu_ab8a35b428upsample_nearest3d_out_frameIdXadL_ZNS0_43nearest_neighbor_exact_compute_source_indexEfiiEEEEvPKT_mmmmmmmmPS3_fff,"a",@progbits
	.sectionflags	@""
	.align	4
.nv.constant0._ZN2at6native53_GLOBAL__N__069e5665_20_UpSampleNearest3d_cu_ab8a35b428upsample_nearest3d_out_frameIdXadL_ZNS0_43nearest_neighbor_exact_compute_source_indexEfiiEEEEvPKT_mmmmmmmmPS3_fff:
	.zero		988


//--------------------- .nv.constant0._ZN2at6native53_GLOBAL__N__069e5665_20_UpSampleNearest3d_cu_ab8a35b428upsample_nearest3d_out_frameIhXadL_ZNS0_37nearest_neighbor_compute_source_indexEfiiEEEEvPKT_mmmmmmmmPS3_fff --------------------------
	.section	.nv.constant0._ZN2at6native53_GLOBAL__N__069e5665_20_UpSampleNearest3d_cu_ab8a35b428upsample_nearest3d_out_frameIhXadL_ZNS0_37nearest_neighbor_compute_source_indexEfiiEEEEvPKT_mmmmmmmmPS3_fff,"a",@progbits
	.sectionflags	@""
	.align	4
.nv.constant0._ZN2at6native53_GLOBAL__N__069e5665_20_UpSampleNearest3d_cu_ab8a35b428upsample_nearest3d_out_frameIhXadL_ZNS0_37nearest_neighbor_compute_source_indexEfiiEEEEvPKT_mmmmmmmmPS3_fff:
	.zero		988


//--------------------- .nv.constant0._ZN2at6native53_GLOBAL__N__069e5665_20_UpSampleNearest3d_cu_ab8a35b428upsample_nearest3d_out_frameIN3c108BFloat16EXadL_ZNS0_37nearest_neighbor_compute_source_indexEfiiEEEEvPKT_mmmmmmmmPS5_fff --------------------------
	.section	.nv.constant0._ZN2at6native53_GLOBAL__N__069e5665_20_UpSampleNearest3d_cu_ab8a35b428upsample_nearest3d_out_frameIN3c108BFloat16EXadL_ZNS0_37nearest_neighbor_compute_source_indexEfiiEEEEvPKT_mmmmmmmmPS5_fff,"a",@progbits
	.sectionflags	@""
	.align	4
.nv.constant0._ZN2at6native53_GLOBAL__N__069e5665_20_UpSampleNearest3d_cu_ab8a35b428upsample_nearest3d_out_frameIN3c108BFloat16EXadL_ZNS0_37nearest_neighbor_compute_source_indexEfiiEEEEvPKT_mmmmmmmmPS5_fff:
	.zero		988


//--------------------- .nv.constant0._ZN2at6native53_GLOBAL__N__069e5665_20_UpSampleNearest3d_cu_ab8a35b428upsample_nearest3d_out_frameIN3c104HalfEXadL_ZNS0_37nearest_neighbor_compute_source_indexEfiiEEEEvPKT_mmmmmmmmPS5_fff --------------------------
	.section	.nv.constant0._ZN2at6native53_GLOBAL__N__069e5665_20_UpSampleNearest3d_cu_ab8a35b428upsample_nearest3d_out_frameIN3c104HalfEXadL_ZNS0_37nearest_neighbor_compute_source_indexEfiiEEEEvPKT_mmmmmmmmPS5_fff,"a",@progbits
	.sectionflags	@""
	.align	4
.nv.constant0._ZN2at6native53_GLOBAL__N__069e5665_20_UpSampleNearest3d_cu_ab8a35b428upsample_nearest3d_out_frameIN3c104HalfEXadL_ZNS0_37nearest_neighbor_compute_source_indexEfiiEEEEvPKT_mmmmmmmmPS5_fff:
	.zero		988


//--------------------- .nv.constant0._ZN2at6native53_GLOBAL__N__069e5665_20_UpSampleNearest3d_cu_ab8a35b428upsample_nearest3d_out_frameIfXadL_ZNS0_37nearest_neighbor_compute_source_indexEfiiEEEEvPKT_mmmmmmmmPS3_fff --------------------------
	.section	.nv.constant0._ZN2at6native53_GLOBAL__N__069e5665_20_UpSampleNearest3d_cu_ab8a35b428upsample_nearest3d_out_frameIfXadL_ZNS0_37nearest_neighbor_compute_source_indexEfiiEEEEvPKT_mmmmmmmmPS3_fff,"a",@progbits
	.sectionflags	@""
	.align	4
.nv.constant0._ZN2at6native53_GLOBAL__N__069e5665_20_UpSampleNearest3d_cu_ab8a35b428upsample_nearest3d_out_frameIfXadL_ZNS0_37nearest_neighbor_compute_source_indexEfiiEEEEvPKT_mmmmmmmmPS3_fff:
	.zero		988


//--------------------- .nv.constant0._ZN2at6native53_GLOBAL__N__069e5665_20_UpSampleNearest3d_cu_ab8a35b428upsample_nearest3d_out_frameIdXadL_ZNS0_37nearest_neighbor_compute_source_indexEfiiEEEEvPKT_mmmmmmmmPS3_fff --------------------------
	.section	.nv.constant0._ZN2at6native53_GLOBAL__N__069e5665_20_UpSampleNearest3d_cu_ab8a35b428upsample_nearest3d_out_frameIdXadL_ZNS0_37nearest_neighbor_compute_source_indexEfiiEEEEvPKT_mmmmmmmmPS3_fff,"a",@progbits
	.sectionflags	@""
	.align	4
.nv.constant0._ZN2at6native53_GLOBAL__N__069e5665_20_UpSampleNearest3d_cu_ab8a35b428upsample_nearest3d_out_frameIdXadL_ZNS0_37nearest_neighbor_compute_source_indexEfiiEEEEvPKT_mmmmmmmmPS3_fff:
	.zero		988


//--------------------- SYMBOLS --------------------------

	.type		.nv.reservedSmem.offset0,@object
	.size		.nv.reservedSmem.offset0,0x4
